//
// Generated by NVIDIA NVVM Compiler
//
// Compiler Build ID: CL-36424714
// Cuda compilation tools, release 13.0, V13.0.88
// Based on NVVM 20.0.0
//

.version 9.0
.target sm_100
.address_size 64

	// .globl	_Z15decisionKernel1PfS_S_fffi
.extern .func  (.param .b32 func_retval0) vprintf
(
	.param .b64 vprintf_param_0,
	.param .b64 vprintf_param_1
)
;
.func  (.param .b64 func_retval0) __internal_accurate_pow
(
	.param .b64 __internal_accurate_pow_param_0
)
;
// _ZZ15decisionKernel1PfS_S_fffiE3u_s has been demoted
// _ZZN3cub18CUB_300001_SM_10006detail6reduce28DeviceReduceSingleTileKernelINS2_10policy_hubIfjN4cuda3__47maximumIvEEE10Policy1000EPfSB_jS8_ffNS5_3std3__410__identityEEEvT0_T1_T2_T3_T4_T6_E12temp_storage has been demoted
// _ZZN3cub18CUB_300001_SM_10006detail6reduce18DeviceReduceKernelINS2_10policy_hubIfjN4cuda3__47maximumIvEEE10Policy1000EPfjS8_fNS5_3std3__410__identityEEEvT0_PT3_T1_NS0_13GridEvenShareISI_EET2_T4_E12temp_storage has been demoted
// _ZZN3cub18CUB_300001_SM_10006detail6reduce28DeviceReduceSingleTileKernelINS2_10policy_hubIfjN4cuda3__47maximumIvEEE10Policy1000EPfSB_iS8_ffNS5_3std3__410__identityEEEvT0_T1_T2_T3_T4_T6_E12temp_storage has been demoted
.global .align 1 .b8 _ZN34_INTERNAL_78cf1323_4_k_cu_dce3f8764cuda3std3__45__cpo5beginE[1];
.global .align 1 .b8 _ZN34_INTERNAL_78cf1323_4_k_cu_dce3f8764cuda3std3__45__cpo3endE[1];
.global .align 1 .b8 _ZN34_INTERNAL_78cf1323_4_k_cu_dce3f8764cuda3std3__45__cpo6cbeginE[1];
.global .align 1 .b8 _ZN34_INTERNAL_78cf1323_4_k_cu_dce3f8764cuda3std3__45__cpo4cendE[1];
.global .align 1 .b8 _ZN34_INTERNAL_78cf1323_4_k_cu_dce3f8764cuda3std3__45__cpo6rbeginE[1];
.global .align 1 .b8 _ZN34_INTERNAL_78cf1323_4_k_cu_dce3f8764cuda3std3__45__cpo4rendE[1];
.global .align 1 .b8 _ZN34_INTERNAL_78cf1323_4_k_cu_dce3f8764cuda3std3__45__cpo7crbeginE[1];
.global .align 1 .b8 _ZN34_INTERNAL_78cf1323_4_k_cu_dce3f8764cuda3std3__45__cpo5crendE[1];
.global .align 1 .b8 _ZN34_INTERNAL_78cf1323_4_k_cu_dce3f8764cuda3std3__436_GLOBAL__N__78cf1323_4_k_cu_dce3f8766ignoreE[1];
.global .align 1 .b8 _ZN34_INTERNAL_78cf1323_4_k_cu_dce3f8764cuda3std3__419piecewise_constructE[1];
.global .align 1 .b8 _ZN34_INTERNAL_78cf1323_4_k_cu_dce3f8764cuda3std3__48in_placeE[1];
.global .align 1 .b8 _ZN34_INTERNAL_78cf1323_4_k_cu_dce3f8764cuda3std3__420unreachable_sentinelE[1];
.global .align 1 .b8 _ZN34_INTERNAL_78cf1323_4_k_cu_dce3f8764cuda3std3__47nulloptE[1];
.global .align 1 .b8 _ZN34_INTERNAL_78cf1323_4_k_cu_dce3f8764cuda3std3__48unexpectE[1];
.global .align 1 .b8 _ZN34_INTERNAL_78cf1323_4_k_cu_dce3f8764cuda3std6ranges3__45__cpo4swapE[1];
.global .align 1 .b8 _ZN34_INTERNAL_78cf1323_4_k_cu_dce3f8764cuda3std6ranges3__45__cpo9iter_moveE[1];
.global .align 1 .b8 _ZN34_INTERNAL_78cf1323_4_k_cu_dce3f8764cuda3std6ranges3__45__cpo5beginE[1];
.global .align 1 .b8 _ZN34_INTERNAL_78cf1323_4_k_cu_dce3f8764cuda3std6ranges3__45__cpo3endE[1];
.global .align 1 .b8 _ZN34_INTERNAL_78cf1323_4_k_cu_dce3f8764cuda3std6ranges3__45__cpo6cbeginE[1];
.global .align 1 .b8 _ZN34_INTERNAL_78cf1323_4_k_cu_dce3f8764cuda3std6ranges3__45__cpo4cendE[1];
.global .align 1 .b8 _ZN34_INTERNAL_78cf1323_4_k_cu_dce3f8764cuda3std6ranges3__45__cpo7advanceE[1];
.global .align 1 .b8 _ZN34_INTERNAL_78cf1323_4_k_cu_dce3f8764cuda3std6ranges3__45__cpo9iter_swapE[1];
.global .align 1 .b8 _ZN34_INTERNAL_78cf1323_4_k_cu_dce3f8764cuda3std6ranges3__45__cpo4nextE[1];
.global .align 1 .b8 _ZN34_INTERNAL_78cf1323_4_k_cu_dce3f8764cuda3std6ranges3__45__cpo4prevE[1];
.global .align 1 .b8 _ZN34_INTERNAL_78cf1323_4_k_cu_dce3f8764cuda3std6ranges3__45__cpo4dataE[1];
.global .align 1 .b8 _ZN34_INTERNAL_78cf1323_4_k_cu_dce3f8764cuda3std6ranges3__45__cpo5cdataE[1];
.global .align 1 .b8 _ZN34_INTERNAL_78cf1323_4_k_cu_dce3f8764cuda3std6ranges3__45__cpo4sizeE[1];
.global .align 1 .b8 _ZN34_INTERNAL_78cf1323_4_k_cu_dce3f8764cuda3std6ranges3__45__cpo5ssizeE[1];
.global .align 1 .b8 _ZN34_INTERNAL_78cf1323_4_k_cu_dce3f8764cuda3std6ranges3__45__cpo8distanceE[1];
.global .align 1 .b8 _ZN34_INTERNAL_78cf1323_4_k_cu_dce3f8766thrust24THRUST_300001_SM_1000_NS6system6detail10sequential3seqE[1];
.global .align 1 .b8 _ZN34_INTERNAL_78cf1323_4_k_cu_dce3f8766thrust24THRUST_300001_SM_1000_NS12placeholders2_1E[1];
.global .align 1 .b8 _ZN34_INTERNAL_78cf1323_4_k_cu_dce3f8766thrust24THRUST_300001_SM_1000_NS12placeholders2_2E[1];
.global .align 1 .b8 _ZN34_INTERNAL_78cf1323_4_k_cu_dce3f8766thrust24THRUST_300001_SM_1000_NS12placeholders2_3E[1];
.global .align 1 .b8 _ZN34_INTERNAL_78cf1323_4_k_cu_dce3f8766thrust24THRUST_300001_SM_1000_NS12placeholders2_4E[1];
.global .align 1 .b8 _ZN34_INTERNAL_78cf1323_4_k_cu_dce3f8766thrust24THRUST_300001_SM_1000_NS12placeholders2_5E[1];
.global .align 1 .b8 _ZN34_INTERNAL_78cf1323_4_k_cu_dce3f8766thrust24THRUST_300001_SM_1000_NS12placeholders2_6E[1];
.global .align 1 .b8 _ZN34_INTERNAL_78cf1323_4_k_cu_dce3f8766thrust24THRUST_300001_SM_1000_NS12placeholders2_7E[1];
.global .align 1 .b8 _ZN34_INTERNAL_78cf1323_4_k_cu_dce3f8766thrust24THRUST_300001_SM_1000_NS12placeholders2_8E[1];
.global .align 1 .b8 _ZN34_INTERNAL_78cf1323_4_k_cu_dce3f8766thrust24THRUST_300001_SM_1000_NS12placeholders2_9E[1];
.global .align 1 .b8 _ZN34_INTERNAL_78cf1323_4_k_cu_dce3f8766thrust24THRUST_300001_SM_1000_NS12placeholders3_10E[1];
.global .align 1 .b8 $str[36] = {68, 32, 100, 101, 110, 111, 109, 32, 105, 115, 32, 122, 101, 114, 111, 33, 33, 33, 33, 33, 33, 33, 33, 33, 33, 33, 33, 33, 33, 33, 33, 33, 33, 33, 10};

.visible .entry _Z15decisionKernel1PfS_S_fffi(
	.param .u64 .ptr .align 1 _Z15decisionKernel1PfS_S_fffi_param_0,
	.param .u64 .ptr .align 1 _Z15decisionKernel1PfS_S_fffi_param_1,
	.param .u64 .ptr .align 1 _Z15decisionKernel1PfS_S_fffi_param_2,
	.param .f32 _Z15decisionKernel1PfS_S_fffi_param_3,
	.param .f32 _Z15decisionKernel1PfS_S_fffi_param_4,
	.param .f32 _Z15decisionKernel1PfS_S_fffi_param_5,
	.param .u32 _Z15decisionKernel1PfS_S_fffi_param_6
)
{
	.reg .pred 	%p<16>;
	.reg .b32 	%r<52>;
	.reg .b32 	%f<59>;
	.reg .b64 	%rd<33>;
	// demoted variable
	.shared .align 4 .b8 _ZZ15decisionKernel1PfS_S_fffiE3u_s[2048];
	ld.param.u64 	%rd4, [_Z15decisionKernel1PfS_S_fffi_param_0];
	ld.param.u64 	%rd5, [_Z15decisionKernel1PfS_S_fffi_param_1];
	ld.param.u64 	%rd6, [_Z15decisionKernel1PfS_S_fffi_param_2];
	ld.param.f32 	%f22, [_Z15decisionKernel1PfS_S_fffi_param_3];
	ld.param.f32 	%f23, [_Z15decisionKernel1PfS_S_fffi_param_4];
	ld.param.f32 	%f24, [_Z15decisionKernel1PfS_S_fffi_param_5];
	ld.param.u32 	%r14, [_Z15decisionKernel1PfS_S_fffi_param_6];
	cvta.to.global.u64 	%rd1, %rd6;
	cvta.to.global.u64 	%rd2, %rd5;
	cvta.to.global.u64 	%rd3, %rd4;
	mov.u32 	%r1, %tid.x;
	mov.u32 	%r2, %tid.y;
	mov.u32 	%r3, %tid.z;
	mov.u32 	%r15, %ntid.x;
	mov.u32 	%r16, %ctaid.x;
	mad.lo.s32 	%r4, %r15, %r16, %r1;
	mov.u32 	%r17, %ntid.y;
	mov.u32 	%r18, %ctaid.y;
	mad.lo.s32 	%r19, %r17, %r18, %r2;
	mov.u32 	%r20, %ntid.z;
	mov.u32 	%r21, %ctaid.z;
	mad.lo.s32 	%r22, %r20, %r21, %r3;
	add.s32 	%r7, %r14, 2;
	max.s32 	%r23, %r4, %r19;
	shl.b32 	%r24, %r1, 8;
	mov.u32 	%r25, _ZZ15decisionKernel1PfS_S_fffiE3u_s;
	add.s32 	%r26, %r25, %r24;
	shl.b32 	%r27, %r2, 5;
	add.s32 	%r28, %r26, %r27;
	shl.b32 	%r29, %r3, 2;
	add.s32 	%r8, %r28, %r29;
	max.s32 	%r30, %r23, %r22;
	setp.ge.s32 	%p1, %r30, %r7;
	@%p1 bra 	$L__BB0_2;
	mad.lo.s32 	%r31, %r7, %r22, %r19;
	mad.lo.s32 	%r32, %r31, %r7, %r4;
	mul.wide.s32 	%rd7, %r32, 4;
	add.s64 	%rd8, %rd3, %rd7;
	ld.global.f32 	%f25, [%rd8];
	st.shared.f32 	[%r8], %f25;
$L__BB0_2:
	bar.sync 	0;
	setp.lt.s32 	%p2, %r4, 1;
	setp.gt.s32 	%p3, %r4, %r14;
	or.pred  	%p4, %p2, %p3;
	@%p4 bra 	$L__BB0_20;
	setp.eq.s32 	%p5, %r19, 0;
	setp.gt.s32 	%p6, %r19, %r14;
	or.pred  	%p7, %p5, %p6;
	add.s32 	%r33, %r22, -1;
	setp.ge.u32 	%p8, %r33, %r14;
	or.pred  	%p9, %p7, %p8;
	@%p9 bra 	$L__BB0_20;
	setp.lt.u32 	%p10, %r1, 7;
	@%p10 bra 	$L__BB0_6;
	mad.lo.s32 	%r34, %r7, %r22, %r19;
	mul.lo.s32 	%r35, %r34, %r7;
	cvt.u64.u32 	%rd9, %r35;
	cvt.u64.u32 	%rd10, %r4;
	add.s64 	%rd11, %rd10, %rd9;
	shl.b64 	%rd12, %rd11, 2;
	add.s64 	%rd13, %rd3, %rd12;
	ld.global.f32 	%f50, [%rd13+4];
	bra.uni 	$L__BB0_7;
$L__BB0_6:
	ld.shared.f32 	%f50, [%r8+256];
	setp.eq.s32 	%p11, %r1, 0;
	@%p11 bra 	$L__BB0_8;
$L__BB0_7:
	ld.shared.f32 	%f52, [%r8+-256];
	bra.uni 	$L__BB0_9;
$L__BB0_8:
	mad.lo.s32 	%r36, %r7, %r22, %r19;
	mad.lo.s32 	%r37, %r36, %r7, %r4;
	add.s32 	%r38, %r37, -1;
	mul.wide.u32 	%rd14, %r38, 4;
	add.s64 	%rd15, %rd3, %rd14;
	ld.global.f32 	%f52, [%rd15];
$L__BB0_9:
	mov.f32 	%f26, 0f3F000000;
	div.rn.f32 	%f27, %f26, %f22;
	sub.f32 	%f28, %f50, %f52;
	mul.f32 	%f29, %f27, %f28;
	mul.lo.s32 	%r9, %r7, %r22;
	add.s32 	%r10, %r9, %r19;
	mad.lo.s32 	%r11, %r10, %r7, %r4;
	mul.wide.u32 	%rd16, %r11, 4;
	add.s64 	%rd17, %rd2, %rd16;
	st.global.f32 	[%rd17], %f29;
	abs.f32 	%f30, %f50;
	abs.f32 	%f31, %f52;
	add.f32 	%f32, %f30, %f31;
	mul.f32 	%f33, %f27, %f32;
	add.s64 	%rd18, %rd1, %rd16;
	st.global.f32 	[%rd18], %f33;
	setp.lt.u32 	%p12, %r2, 7;
	@%p12 bra 	$L__BB0_11;
	add.s32 	%r39, %r11, %r7;
	mul.wide.u32 	%rd19, %r39, 4;
	add.s64 	%rd20, %rd3, %rd19;
	ld.global.f32 	%f53, [%rd20];
	bra.uni 	$L__BB0_12;
$L__BB0_11:
	ld.shared.f32 	%f53, [%r8+32];
	setp.eq.s32 	%p13, %r2, 0;
	@%p13 bra 	$L__BB0_13;
$L__BB0_12:
	ld.shared.f32 	%f55, [%r8+-32];
	bra.uni 	$L__BB0_14;
$L__BB0_13:
	add.s32 	%r40, %r10, -1;
	mad.lo.s32 	%r41, %r40, %r7, %r4;
	mul.wide.u32 	%rd21, %r41, 4;
	add.s64 	%rd22, %rd3, %rd21;
	ld.global.f32 	%f55, [%rd22];
$L__BB0_14:
	mov.f32 	%f34, 0f3F000000;
	div.rn.f32 	%f35, %f34, %f23;
	sub.f32 	%f36, %f53, %f55;
	mul.f32 	%f37, %f35, %f36;
	add.s32 	%r12, %r7, %r22;
	mad.lo.s32 	%r42, %r12, %r7, %r19;
	mad.lo.s32 	%r43, %r42, %r7, %r4;
	mul.wide.u32 	%rd23, %r43, 4;
	add.s64 	%rd24, %rd2, %rd23;
	st.global.f32 	[%rd24], %f37;
	abs.f32 	%f38, %f53;
	abs.f32 	%f39, %f55;
	add.f32 	%f40, %f38, %f39;
	mul.f32 	%f41, %f35, %f40;
	add.s64 	%rd25, %rd1, %rd23;
	st.global.f32 	[%rd25], %f41;
	setp.lt.u32 	%p14, %r3, 7;
	@%p14 bra 	$L__BB0_16;
	add.s32 	%r44, %r10, %r7;
	mad.lo.s32 	%r45, %r44, %r7, %r4;
	mul.wide.u32 	%rd26, %r45, 4;
	add.s64 	%rd27, %rd3, %rd26;
	ld.global.f32 	%f56, [%rd27];
	bra.uni 	$L__BB0_17;
$L__BB0_16:
	ld.shared.f32 	%f56, [%r8+4];
	setp.eq.s32 	%p15, %r3, 0;
	@%p15 bra 	$L__BB0_18;
$L__BB0_17:
	ld.shared.f32 	%f58, [%r8+-4];
	bra.uni 	$L__BB0_19;
$L__BB0_18:
	sub.s32 	%r46, %r9, %r7;
	add.s32 	%r47, %r46, %r19;
	mad.lo.s32 	%r48, %r47, %r7, %r4;
	mul.wide.u32 	%rd28, %r48, 4;
	add.s64 	%rd29, %rd3, %rd28;
	ld.global.f32 	%f58, [%rd29];
$L__BB0_19:
	mov.f32 	%f42, 0f3F000000;
	div.rn.f32 	%f43, %f42, %f24;
	sub.f32 	%f44, %f56, %f58;
	mul.f32 	%f45, %f43, %f44;
	add.s32 	%r49, %r12, %r7;
	mad.lo.s32 	%r50, %r49, %r7, %r19;
	mad.lo.s32 	%r51, %r50, %r7, %r4;
	mul.wide.u32 	%rd30, %r51, 4;
	add.s64 	%rd31, %rd2, %rd30;
	st.global.f32 	[%rd31], %f45;
	abs.f32 	%f46, %f56;
	abs.f32 	%f47, %f58;
	add.f32 	%f48, %f46, %f47;
	mul.f32 	%f49, %f43, %f48;
	add.s64 	%rd32, %rd1, %rd30;
	st.global.f32 	[%rd32], %f49;
$L__BB0_20:
	ret;

}
	// .globl	_Z15decisionKernel2PfS_S_S_S_ffffi
.visible .entry _Z15decisionKernel2PfS_S_S_S_ffffi(
	.param .u64 .ptr .align 1 _Z15decisionKernel2PfS_S_S_S_ffffi_param_0,
	.param .u64 .ptr .align 1 _Z15decisionKernel2PfS_S_S_S_ffffi_param_1,
	.param .u64 .ptr .align 1 _Z15decisionKernel2PfS_S_S_S_ffffi_param_2,
	.param .u64 .ptr .align 1 _Z15decisionKernel2PfS_S_S_S_ffffi_param_3,
	.param .u64 .ptr .align 1 _Z15decisionKernel2PfS_S_S_S_ffffi_param_4,
	.param .f32 _Z15decisionKernel2PfS_S_S_S_ffffi_param_5,
	.param .f32 _Z15decisionKernel2PfS_S_S_S_ffffi_param_6,
	.param .f32 _Z15decisionKernel2PfS_S_S_S_ffffi_param_7,
	.param .f32 _Z15decisionKernel2PfS_S_S_S_ffffi_param_8,
	.param .u32 _Z15decisionKernel2PfS_S_S_S_ffffi_param_9
)
{
	.reg .pred 	%p<196>;
	.reg .b32 	%r<343>;
	.reg .b32 	%f<171>;
	.reg .b64 	%rd<186>;
	.reg .b64 	%fd<341>;

	ld.param.u32 	%r27, [_Z15decisionKernel2PfS_S_S_S_ffffi_param_9];
	mov.u32 	%r28, %tid.x;
	mov.u32 	%r29, %tid.y;
	mov.u32 	%r30, %tid.z;
	mov.u32 	%r31, %ntid.x;
	mov.u32 	%r32, %ctaid.x;
	mad.lo.s32 	%r33, %r31, %r32, %r28;
	add.s32 	%r34, %r33, 1;
	mov.u32 	%r35, %ntid.y;
	mov.u32 	%r36, %ctaid.y;
	mad.lo.s32 	%r1, %r35, %r36, %r29;
	add.s32 	%r2, %r1, 1;
	mov.u32 	%r37, %ntid.z;
	mov.u32 	%r38, %ctaid.z;
	mad.lo.s32 	%r3, %r37, %r38, %r30;
	add.s32 	%r4, %r3, 1;
	bar.sync 	0;
	setp.lt.s32 	%p2, %r34, 2;
	setp.ge.s32 	%p3, %r34, %r27;
	or.pred  	%p4, %p2, %p3;
	@%p4 bra 	$L__BB1_98;
	ld.param.u32 	%r340, [_Z15decisionKernel2PfS_S_S_S_ffffi_param_9];
	setp.eq.s32 	%p5, %r1, 0;
	setp.ge.s32 	%p6, %r2, %r340;
	or.pred  	%p7, %p5, %p6;
	@%p7 bra 	$L__BB1_98;
	ld.param.u32 	%r341, [_Z15decisionKernel2PfS_S_S_S_ffffi_param_9];
	setp.eq.s32 	%p8, %r3, 0;
	setp.ge.u32 	%p9, %r4, %r341;
	or.pred  	%p10, %p8, %p9;
	@%p10 bra 	$L__BB1_98;
	ld.param.u32 	%r342, [_Z15decisionKernel2PfS_S_S_S_ffffi_param_9];
	ld.param.f32 	%f169, [_Z15decisionKernel2PfS_S_S_S_ffffi_param_8];
	ld.param.f32 	%f168, [_Z15decisionKernel2PfS_S_S_S_ffffi_param_7];
	ld.param.f32 	%f167, [_Z15decisionKernel2PfS_S_S_S_ffffi_param_6];
	ld.param.u64 	%rd184, [_Z15decisionKernel2PfS_S_S_S_ffffi_param_2];
	ld.param.u64 	%rd183, [_Z15decisionKernel2PfS_S_S_S_ffffi_param_1];
	ld.param.u64 	%rd182, [_Z15decisionKernel2PfS_S_S_S_ffffi_param_0];
	cvta.to.global.u64 	%rd6, %rd184;
	cvta.to.global.u64 	%rd7, %rd183;
	cvta.to.global.u64 	%rd8, %rd182;
	mov.f32 	%f52, 0f3F000000;
	div.rn.f32 	%f53, %f52, %f167;
	div.rn.f32 	%f54, %f52, %f168;
	div.rn.f32 	%f55, %f52, %f169;
	add.s32 	%r39, %r342, -2;
	add.s32 	%r40, %r1, -1;
	add.s32 	%r41, %r3, -1;
	add.s32 	%r42, %r342, 2;
	mad.lo.s32 	%r43, %r42, %r3, %r42;
	add.s32 	%r44, %r1, 1;
	add.s32 	%r45, %r43, %r44;
	mul.lo.s32 	%r46, %r45, %r42;
	cvt.u64.u32 	%rd9, %r46;
	mov.u32 	%r47, %ntid.x;
	mov.u32 	%r48, %ctaid.x;
	mov.u32 	%r49, %tid.x;
	mad.lo.s32 	%r50, %r47, %r48, %r49;
	cvt.u64.u32 	%rd10, %r50;
	add.s64 	%rd11, %rd10, %rd9;
	shl.b64 	%rd12, %rd11, 2;
	add.s64 	%rd13, %rd8, %rd12;
	ld.global.f32 	%f56, [%rd13+8];
	add.s32 	%r51, %r46, %r50;
	mul.wide.u32 	%rd14, %r51, 4;
	add.s64 	%rd15, %rd8, %rd14;
	ld.global.f32 	%f57, [%rd15];
	add.s64 	%rd16, %rd7, %rd12;
	ld.global.f32 	%f58, [%rd16+8];
	add.s64 	%rd17, %rd7, %rd14;
	ld.global.f32 	%f59, [%rd17];
	sub.f32 	%f60, %f56, %f57;
	mul.f32 	%f1, %f53, %f60;
	abs.f32 	%f61, %f56;
	abs.f32 	%f62, %f57;
	add.f32 	%f63, %f61, %f62;
	mul.f32 	%f2, %f53, %f63;
	add.f32 	%f64, %f58, %f59;
	mul.f32 	%f3, %f53, %f64;
	mad.lo.s32 	%r52, %r41, %r39, %r40;
	mul.lo.s32 	%r53, %r52, %r39;
	cvt.s64.s32 	%rd18, %r53;
	add.s64 	%rd1, %rd18, %rd10;
	shl.b64 	%rd19, %rd1, 2;
	add.s64 	%rd20, %rd6, %rd19;
	st.global.f32 	[%rd20+-4], %f1;
	mul.lo.s32 	%r54, %r39, 9;
	add.s32 	%r55, %r54, %r41;
	mad.lo.s32 	%r56, %r55, %r39, %r40;
	mul.lo.s32 	%r57, %r56, %r39;
	cvt.s64.s32 	%rd21, %r57;
	add.s64 	%rd22, %rd21, %rd10;
	shl.b64 	%rd23, %rd22, 2;
	add.s64 	%rd24, %rd6, %rd23;
	st.global.f32 	[%rd24+-4], %f2;
	add.s32 	%r58, %r55, %r54;
	mad.lo.s32 	%r59, %r58, %r39, %r40;
	mul.lo.s32 	%r60, %r59, %r39;
	cvt.s64.s32 	%rd25, %r60;
	add.s64 	%rd26, %rd25, %rd10;
	shl.b64 	%rd27, %rd26, 2;
	add.s64 	%rd28, %rd6, %rd27;
	st.global.f32 	[%rd28+-4], %f3;
	add.s32 	%r61, %r46, %r42;
	add.s32 	%r62, %r50, 1;
	add.s32 	%r63, %r61, %r62;
	mul.wide.u32 	%rd29, %r63, 4;
	add.s64 	%rd30, %rd8, %rd29;
	ld.global.f32 	%f65, [%rd30];
	add.s32 	%r64, %r43, %r1;
	mad.lo.s32 	%r65, %r64, %r42, %r62;
	mul.wide.u32 	%rd31, %r65, 4;
	add.s64 	%rd32, %rd8, %rd31;
	ld.global.f32 	%f66, [%rd32];
	add.s64 	%rd33, %rd7, %rd29;
	ld.global.f32 	%f67, [%rd33];
	add.s64 	%rd34, %rd7, %rd31;
	ld.global.f32 	%f68, [%rd34];
	sub.f32 	%f69, %f65, %f66;
	mul.f32 	%f4, %f54, %f69;
	abs.f32 	%f70, %f65;
	abs.f32 	%f71, %f66;
	add.f32 	%f72, %f70, %f71;
	mul.f32 	%f5, %f54, %f72;
	add.f32 	%f73, %f67, %f68;
	mul.f32 	%f6, %f54, %f73;
	mul.lo.s32 	%r66, %r39, -17;
	add.s32 	%r67, %r58, %r66;
	mad.lo.s32 	%r68, %r67, %r39, %r40;
	mul.lo.s32 	%r69, %r68, %r39;
	cvt.s64.s32 	%rd35, %r69;
	add.s64 	%rd36, %rd35, %rd10;
	shl.b64 	%rd37, %rd36, 2;
	add.s64 	%rd38, %rd6, %rd37;
	st.global.f32 	[%rd38+-4], %f4;
	add.s32 	%r70, %r67, %r54;
	mad.lo.s32 	%r71, %r70, %r39, %r40;
	mul.lo.s32 	%r72, %r71, %r39;
	cvt.s64.s32 	%rd39, %r72;
	add.s64 	%rd40, %rd39, %rd10;
	shl.b64 	%rd41, %rd40, 2;
	add.s64 	%rd42, %rd6, %rd41;
	st.global.f32 	[%rd42+-4], %f5;
	add.s32 	%r73, %r70, %r54;
	mad.lo.s32 	%r74, %r73, %r39, %r40;
	mul.lo.s32 	%r75, %r74, %r39;
	cvt.s64.s32 	%rd43, %r75;
	add.s64 	%rd44, %rd43, %rd10;
	shl.b64 	%rd45, %rd44, 2;
	add.s64 	%rd46, %rd6, %rd45;
	st.global.f32 	[%rd46+-4], %f6;
	add.s32 	%r76, %r43, %r42;
	add.s32 	%r77, %r45, %r42;
	mad.lo.s32 	%r78, %r77, %r42, %r62;
	mul.wide.u32 	%rd47, %r78, 4;
	add.s64 	%rd48, %rd8, %rd47;
	ld.global.f32 	%f74, [%rd48];
	shl.b32 	%r79, %r42, 1;
	sub.s32 	%r80, %r76, %r79;
	add.s32 	%r81, %r80, %r44;
	mad.lo.s32 	%r82, %r81, %r42, %r62;
	mul.wide.u32 	%rd49, %r82, 4;
	add.s64 	%rd50, %rd8, %rd49;
	ld.global.f32 	%f75, [%rd50];
	add.s64 	%rd51, %rd7, %rd47;
	ld.global.f32 	%f76, [%rd51];
	add.s64 	%rd52, %rd7, %rd49;
	ld.global.f32 	%f77, [%rd52];
	sub.f32 	%f78, %f74, %f75;
	mul.f32 	%f7, %f55, %f78;
	abs.f32 	%f79, %f74;
	abs.f32 	%f80, %f75;
	add.f32 	%f81, %f79, %f80;
	mul.f32 	%f8, %f55, %f81;
	add.f32 	%f82, %f76, %f77;
	mul.f32 	%f9, %f55, %f82;
	add.s32 	%r83, %r73, %r66;
	mad.lo.s32 	%r84, %r83, %r39, %r40;
	mul.lo.s32 	%r85, %r84, %r39;
	cvt.s64.s32 	%rd53, %r85;
	add.s64 	%rd54, %rd53, %rd10;
	shl.b64 	%rd55, %rd54, 2;
	add.s64 	%rd56, %rd6, %rd55;
	st.global.f32 	[%rd56+-4], %f7;
	add.s32 	%r86, %r83, %r54;
	mad.lo.s32 	%r87, %r86, %r39, %r40;
	mul.lo.s32 	%r88, %r87, %r39;
	cvt.s64.s32 	%rd57, %r88;
	add.s64 	%rd58, %rd57, %rd10;
	shl.b64 	%rd59, %rd58, 2;
	add.s64 	%rd60, %rd6, %rd59;
	st.global.f32 	[%rd60+-4], %f8;
	add.s32 	%r89, %r86, %r54;
	mad.lo.s32 	%r90, %r89, %r39, %r40;
	mul.lo.s32 	%r91, %r90, %r39;
	cvt.s64.s32 	%rd61, %r91;
	add.s64 	%rd62, %rd61, %rd10;
	shl.b64 	%rd63, %rd62, 2;
	add.s64 	%rd64, %rd6, %rd63;
	st.global.f32 	[%rd64+-4], %f9;
	add.s32 	%r92, %r42, %r3;
	add.s32 	%r93, %r92, 1;
	mul.lo.s32 	%r94, %r92, %r42;
	add.s32 	%r95, %r94, %r42;
	add.s32 	%r96, %r95, %r44;
	mul.lo.s32 	%r97, %r96, %r42;
	cvt.u64.u32 	%rd65, %r97;
	add.s64 	%rd66, %rd10, %rd65;
	shl.b64 	%rd67, %rd66, 2;
	add.s64 	%rd68, %rd8, %rd67;
	ld.global.f32 	%f83, [%rd68+8];
	add.s32 	%r98, %r97, %r50;
	mul.wide.u32 	%rd69, %r98, 4;
	add.s64 	%rd70, %rd8, %rd69;
	ld.global.f32 	%f84, [%rd70];
	add.s64 	%rd71, %rd7, %rd67;
	ld.global.f32 	%f85, [%rd71+8];
	add.s64 	%rd72, %rd7, %rd69;
	ld.global.f32 	%f86, [%rd72];
	sub.f32 	%f87, %f83, %f84;
	mul.f32 	%f10, %f53, %f87;
	abs.f32 	%f88, %f83;
	abs.f32 	%f89, %f84;
	add.f32 	%f90, %f88, %f89;
	mul.f32 	%f11, %f53, %f90;
	add.f32 	%f91, %f85, %f86;
	mul.f32 	%f12, %f53, %f91;
	add.s32 	%r99, %r89, %r66;
	mad.lo.s32 	%r100, %r99, %r39, %r40;
	mul.lo.s32 	%r101, %r100, %r39;
	cvt.s64.s32 	%rd73, %r101;
	add.s64 	%rd74, %rd73, %rd10;
	shl.b64 	%rd75, %rd74, 2;
	add.s64 	%rd76, %rd6, %rd75;
	st.global.f32 	[%rd76+-4], %f10;
	add.s32 	%r102, %r99, %r54;
	mad.lo.s32 	%r103, %r102, %r39, %r40;
	mul.lo.s32 	%r104, %r103, %r39;
	cvt.s64.s32 	%rd77, %r104;
	add.s64 	%rd78, %rd77, %rd10;
	shl.b64 	%rd79, %rd78, 2;
	add.s64 	%rd80, %rd6, %rd79;
	st.global.f32 	[%rd80+-4], %f11;
	add.s32 	%r105, %r102, %r54;
	mad.lo.s32 	%r106, %r105, %r39, %r40;
	mul.lo.s32 	%r107, %r106, %r39;
	cvt.s64.s32 	%rd81, %r107;
	add.s64 	%rd82, %rd81, %rd10;
	shl.b64 	%rd83, %rd82, 2;
	add.s64 	%rd84, %rd6, %rd83;
	st.global.f32 	[%rd84+-4], %f12;
	add.s32 	%r108, %r97, %r42;
	add.s32 	%r109, %r108, %r62;
	mul.wide.u32 	%rd85, %r109, 4;
	add.s64 	%rd86, %rd8, %rd85;
	ld.global.f32 	%f92, [%rd86];
	add.s32 	%r110, %r95, %r1;
	mad.lo.s32 	%r111, %r110, %r42, %r62;
	mul.wide.u32 	%rd87, %r111, 4;
	add.s64 	%rd88, %rd8, %rd87;
	ld.global.f32 	%f93, [%rd88];
	add.s64 	%rd89, %rd7, %rd85;
	ld.global.f32 	%f94, [%rd89];
	add.s64 	%rd90, %rd7, %rd87;
	ld.global.f32 	%f95, [%rd90];
	sub.f32 	%f96, %f92, %f93;
	mul.f32 	%f13, %f54, %f96;
	abs.f32 	%f97, %f92;
	abs.f32 	%f98, %f93;
	add.f32 	%f99, %f97, %f98;
	mul.f32 	%f14, %f54, %f99;
	add.f32 	%f100, %f94, %f95;
	mul.f32 	%f15, %f54, %f100;
	add.s32 	%r112, %r105, %r66;
	mad.lo.s32 	%r113, %r112, %r39, %r40;
	mul.lo.s32 	%r114, %r113, %r39;
	cvt.s64.s32 	%rd91, %r114;
	add.s64 	%rd92, %rd91, %rd10;
	shl.b64 	%rd93, %rd92, 2;
	add.s64 	%rd94, %rd6, %rd93;
	st.global.f32 	[%rd94+-4], %f13;
	add.s32 	%r115, %r112, %r54;
	mad.lo.s32 	%r116, %r115, %r39, %r40;
	mul.lo.s32 	%r117, %r116, %r39;
	cvt.s64.s32 	%rd95, %r117;
	add.s64 	%rd96, %rd95, %rd10;
	shl.b64 	%rd97, %rd96, 2;
	add.s64 	%rd98, %rd6, %rd97;
	st.global.f32 	[%rd98+-4], %f14;
	add.s32 	%r118, %r115, %r54;
	mad.lo.s32 	%r119, %r118, %r39, %r40;
	mul.lo.s32 	%r120, %r119, %r39;
	cvt.s64.s32 	%rd99, %r120;
	add.s64 	%rd100, %rd99, %rd10;
	shl.b64 	%rd101, %rd100, 2;
	add.s64 	%rd102, %rd6, %rd101;
	st.global.f32 	[%rd102+-4], %f15;
	add.s32 	%r121, %r96, %r42;
	mad.lo.s32 	%r122, %r121, %r42, %r62;
	mul.wide.u32 	%rd103, %r122, 4;
	add.s64 	%rd104, %rd8, %rd103;
	ld.global.f32 	%f101, [%rd104];
	add.s32 	%r123, %r94, %r44;
	mad.lo.s32 	%r124, %r123, %r42, %r62;
	mul.wide.u32 	%rd105, %r124, 4;
	add.s64 	%rd106, %rd8, %rd105;
	ld.global.f32 	%f102, [%rd106];
	add.s64 	%rd107, %rd7, %rd103;
	ld.global.f32 	%f103, [%rd107];
	add.s64 	%rd108, %rd7, %rd105;
	ld.global.f32 	%f104, [%rd108];
	sub.f32 	%f105, %f101, %f102;
	mul.f32 	%f16, %f55, %f105;
	abs.f32 	%f106, %f101;
	abs.f32 	%f107, %f102;
	add.f32 	%f108, %f106, %f107;
	mul.f32 	%f17, %f55, %f108;
	add.f32 	%f109, %f103, %f104;
	mul.f32 	%f18, %f55, %f109;
	add.s32 	%r125, %r118, %r66;
	mad.lo.s32 	%r126, %r125, %r39, %r40;
	mul.lo.s32 	%r127, %r126, %r39;
	cvt.s64.s32 	%rd109, %r127;
	add.s64 	%rd110, %rd109, %rd10;
	shl.b64 	%rd111, %rd110, 2;
	add.s64 	%rd112, %rd6, %rd111;
	st.global.f32 	[%rd112+-4], %f16;
	add.s32 	%r128, %r125, %r54;
	mad.lo.s32 	%r129, %r128, %r39, %r40;
	mul.lo.s32 	%r130, %r129, %r39;
	cvt.s64.s32 	%rd113, %r130;
	add.s64 	%rd114, %rd113, %rd10;
	shl.b64 	%rd115, %rd114, 2;
	add.s64 	%rd116, %rd6, %rd115;
	st.global.f32 	[%rd116+-4], %f17;
	add.s32 	%r131, %r128, %r54;
	mad.lo.s32 	%r132, %r131, %r39, %r40;
	mul.lo.s32 	%r133, %r132, %r39;
	cvt.s64.s32 	%rd117, %r133;
	add.s64 	%rd118, %rd117, %rd10;
	shl.b64 	%rd119, %rd118, 2;
	add.s64 	%rd120, %rd6, %rd119;
	st.global.f32 	[%rd120+-4], %f18;
	add.s32 	%r134, %r93, %r42;
	mul.lo.s32 	%r135, %r134, %r42;
	add.s32 	%r136, %r135, %r44;
	mul.lo.s32 	%r137, %r136, %r42;
	cvt.u64.u32 	%rd121, %r137;
	add.s64 	%rd122, %rd10, %rd121;
	shl.b64 	%rd123, %rd122, 2;
	add.s64 	%rd124, %rd8, %rd123;
	ld.global.f32 	%f110, [%rd124+8];
	add.s32 	%r138, %r137, %r50;
	mul.wide.u32 	%rd125, %r138, 4;
	add.s64 	%rd126, %rd8, %rd125;
	ld.global.f32 	%f111, [%rd126];
	add.s64 	%rd127, %rd7, %rd123;
	ld.global.f32 	%f112, [%rd127+8];
	add.s64 	%rd128, %rd7, %rd125;
	ld.global.f32 	%f113, [%rd128];
	sub.f32 	%f114, %f110, %f111;
	mul.f32 	%f19, %f53, %f114;
	abs.f32 	%f115, %f110;
	abs.f32 	%f116, %f111;
	add.f32 	%f117, %f115, %f116;
	mul.f32 	%f20, %f53, %f117;
	add.f32 	%f118, %f112, %f113;
	mul.f32 	%f21, %f53, %f118;
	add.s32 	%r139, %r131, %r66;
	mad.lo.s32 	%r140, %r139, %r39, %r40;
	mul.lo.s32 	%r141, %r140, %r39;
	cvt.s64.s32 	%rd129, %r141;
	add.s64 	%rd130, %rd129, %rd10;
	shl.b64 	%rd131, %rd130, 2;
	add.s64 	%rd132, %rd6, %rd131;
	st.global.f32 	[%rd132+-4], %f19;
	add.s32 	%r142, %r139, %r54;
	mad.lo.s32 	%r143, %r142, %r39, %r40;
	mul.lo.s32 	%r144, %r143, %r39;
	cvt.s64.s32 	%rd133, %r144;
	add.s64 	%rd134, %rd133, %rd10;
	shl.b64 	%rd135, %rd134, 2;
	add.s64 	%rd136, %rd6, %rd135;
	st.global.f32 	[%rd136+-4], %f20;
	add.s32 	%r145, %r142, %r54;
	mad.lo.s32 	%r146, %r145, %r39, %r40;
	mul.lo.s32 	%r147, %r146, %r39;
	cvt.s64.s32 	%rd137, %r147;
	add.s64 	%rd138, %rd137, %rd10;
	shl.b64 	%rd139, %rd138, 2;
	add.s64 	%rd140, %rd6, %rd139;
	st.global.f32 	[%rd140+-4], %f21;
	add.s32 	%r148, %r137, %r42;
	add.s32 	%r149, %r148, %r62;
	mul.wide.u32 	%rd141, %r149, 4;
	add.s64 	%rd142, %rd8, %rd141;
	ld.global.f32 	%f119, [%rd142];
	add.s32 	%r150, %r135, %r1;
	mad.lo.s32 	%r151, %r150, %r42, %r62;
	mul.wide.u32 	%rd143, %r151, 4;
	add.s64 	%rd144, %rd8, %rd143;
	ld.global.f32 	%f120, [%rd144];
	add.s64 	%rd145, %rd7, %rd141;
	ld.global.f32 	%f121, [%rd145];
	add.s64 	%rd146, %rd7, %rd143;
	ld.global.f32 	%f122, [%rd146];
	sub.f32 	%f123, %f119, %f120;
	mul.f32 	%f22, %f54, %f123;
	abs.f32 	%f124, %f119;
	abs.f32 	%f125, %f120;
	add.f32 	%f126, %f124, %f125;
	mul.f32 	%f23, %f54, %f126;
	add.f32 	%f127, %f121, %f122;
	mul.f32 	%f24, %f54, %f127;
	add.s32 	%r152, %r145, %r66;
	mad.lo.s32 	%r153, %r152, %r39, %r40;
	mul.lo.s32 	%r154, %r153, %r39;
	cvt.s64.s32 	%rd147, %r154;
	add.s64 	%rd148, %rd147, %rd10;
	shl.b64 	%rd149, %rd148, 2;
	add.s64 	%rd150, %rd6, %rd149;
	st.global.f32 	[%rd150+-4], %f22;
	add.s32 	%r155, %r152, %r54;
	mad.lo.s32 	%r156, %r155, %r39, %r40;
	mul.lo.s32 	%r157, %r156, %r39;
	cvt.s64.s32 	%rd151, %r157;
	add.s64 	%rd152, %rd151, %rd10;
	shl.b64 	%rd153, %rd152, 2;
	add.s64 	%rd154, %rd6, %rd153;
	st.global.f32 	[%rd154+-4], %f23;
	add.s32 	%r158, %r155, %r54;
	mad.lo.s32 	%r159, %r158, %r39, %r40;
	mul.lo.s32 	%r160, %r159, %r39;
	cvt.s64.s32 	%rd155, %r160;
	add.s64 	%rd156, %rd155, %rd10;
	shl.b64 	%rd157, %rd156, 2;
	add.s64 	%rd158, %rd6, %rd157;
	st.global.f32 	[%rd158+-4], %f24;
	add.s32 	%r161, %r136, %r42;
	mad.lo.s32 	%r162, %r161, %r42, %r62;
	mul.wide.u32 	%rd159, %r162, 4;
	add.s64 	%rd160, %rd8, %rd159;
	ld.global.f32 	%f128, [%rd160];
	add.s32 	%r163, %r92, %r42;
	mad.lo.s32 	%r164, %r163, %r42, %r44;
	mad.lo.s32 	%r165, %r164, %r42, %r62;
	mul.wide.u32 	%rd161, %r165, 4;
	add.s64 	%rd162, %rd8, %rd161;
	ld.global.f32 	%f129, [%rd162];
	add.s64 	%rd163, %rd7, %rd159;
	ld.global.f32 	%f130, [%rd163];
	add.s64 	%rd164, %rd7, %rd161;
	ld.global.f32 	%f131, [%rd164];
	sub.f32 	%f132, %f128, %f129;
	mul.f32 	%f25, %f55, %f132;
	abs.f32 	%f133, %f128;
	abs.f32 	%f134, %f129;
	add.f32 	%f135, %f133, %f134;
	mul.f32 	%f26, %f55, %f135;
	add.f32 	%f136, %f130, %f131;
	mul.f32 	%f27, %f55, %f136;
	add.s32 	%r166, %r158, %r66;
	mad.lo.s32 	%r167, %r166, %r39, %r40;
	mul.lo.s32 	%r168, %r167, %r39;
	cvt.s64.s32 	%rd165, %r168;
	add.s64 	%rd166, %rd165, %rd10;
	shl.b64 	%rd167, %rd166, 2;
	add.s64 	%rd168, %rd6, %rd167;
	st.global.f32 	[%rd168+-4], %f25;
	add.s32 	%r169, %r166, %r54;
	mad.lo.s32 	%r170, %r169, %r39, %r40;
	mul.lo.s32 	%r171, %r170, %r39;
	cvt.s64.s32 	%rd169, %r171;
	add.s64 	%rd170, %rd169, %rd10;
	shl.b64 	%rd171, %rd170, 2;
	add.s64 	%rd172, %rd6, %rd171;
	st.global.f32 	[%rd172+-4], %f26;
	add.s32 	%r172, %r169, %r54;
	mad.lo.s32 	%r173, %r172, %r39, %r40;
	mul.lo.s32 	%r174, %r173, %r39;
	cvt.s64.s32 	%rd173, %r174;
	add.s64 	%rd174, %rd173, %rd10;
	shl.b64 	%rd175, %rd174, 2;
	add.s64 	%rd176, %rd6, %rd175;
	st.global.f32 	[%rd176+-4], %f27;
	mov.f64 	%fd109, 0d4000000000000000;
	{
	.reg .b32 %temp; 
	mov.b64 	{%temp, %r5}, %fd109;
	}
	and.b32  	%r6, %r5, 2146435072;
	setp.eq.s32 	%p11, %r6, 1062207488;
	setp.lt.s32 	%p13, %r5, 0;
	selp.b32 	%r7, 0, 2146435072, %p13;
	and.b32  	%r175, %r5, 2147483647;
	setp.ne.s32 	%p14, %r175, 1071644672;
	and.pred  	%p1, %p11, %p14;
	or.b32  	%r8, %r7, -2147483648;
	cvt.f64.f32 	%fd1, %f1;
	{
	.reg .b32 %temp; 
	mov.b64 	{%temp, %r9}, %fd1;
	}
	abs.f64 	%fd2, %fd1;
	{ // callseq 0, 0
	.param .b64 param0;
	st.param.f64 	[param0], %fd2;
	.param .b64 retval0;
	call.uni (retval0), 
	__internal_accurate_pow, 
	(
	param0
	);
	ld.param.f64 	%fd110, [retval0];
	} // callseq 0
	setp.lt.s32 	%p15, %r9, 0;
	neg.f64 	%fd112, %fd110;
	selp.f64 	%fd113, %fd112, %fd110, %p11;
	selp.f64 	%fd114, %fd113, %fd110, %p15;
	setp.eq.f32 	%p16, %f1, 0f00000000;
	selp.b32 	%r176, %r9, 0, %p11;
	or.b32  	%r177, %r176, 2146435072;
	selp.b32 	%r178, %r177, %r176, %p13;
	mov.b32 	%r179, 0;
	mov.b64 	%fd115, {%r179, %r178};
	selp.f64 	%fd323, %fd115, %fd114, %p16;
	add.f64 	%fd116, %fd1, 0d4000000000000000;
	{
	.reg .b32 %temp; 
	mov.b64 	{%temp, %r180}, %fd116;
	}
	and.b32  	%r181, %r180, 2146435072;
	setp.ne.s32 	%p17, %r181, 2146435072;
	@%p17 bra 	$L__BB1_8;
	setp.num.f32 	%p18, %f1, %f1;
	@%p18 bra 	$L__BB1_6;
	mov.f64 	%fd117, 0d4000000000000000;
	add.rn.f64 	%fd323, %fd1, %fd117;
	bra.uni 	$L__BB1_8;
$L__BB1_6:
	setp.neu.f64 	%p19, %fd2, 0d7FF0000000000000;
	@%p19 bra 	$L__BB1_8;
	setp.lt.s32 	%p20, %r9, 0;
	selp.b32 	%r182, %r8, %r7, %p1;
	selp.b32 	%r183, %r182, %r7, %p20;
	mov.b32 	%r184, 0;
	mov.b64 	%fd323, {%r184, %r183};
$L__BB1_8:
	setp.lt.s32 	%p21, %r5, 0;
	setp.eq.s32 	%p22, %r6, 1062207488;
	setp.eq.f32 	%p24, %f1, 0f3F800000;
	add.f64 	%fd118, %fd323, 0d0000000000000000;
	cvt.rn.f32.f64 	%f137, %fd118;
	selp.f32 	%f28, 0f3F800000, %f137, %p24;
	cvt.f64.f32 	%fd7, %f2;
	{
	.reg .b32 %temp; 
	mov.b64 	{%temp, %r10}, %fd7;
	}
	abs.f64 	%fd8, %fd7;
	{ // callseq 1, 0
	.param .b64 param0;
	st.param.f64 	[param0], %fd8;
	.param .b64 retval0;
	call.uni (retval0), 
	__internal_accurate_pow, 
	(
	param0
	);
	ld.param.f64 	%fd119, [retval0];
	} // callseq 1
	setp.lt.s32 	%p25, %r10, 0;
	neg.f64 	%fd121, %fd119;
	selp.f64 	%fd122, %fd121, %fd119, %p22;
	selp.f64 	%fd123, %fd122, %fd119, %p25;
	setp.eq.f32 	%p26, %f2, 0f00000000;
	selp.b32 	%r185, %r10, 0, %p22;
	or.b32  	%r186, %r185, 2146435072;
	selp.b32 	%r187, %r186, %r185, %p21;
	mov.b32 	%r188, 0;
	mov.b64 	%fd124, {%r188, %r187};
	selp.f64 	%fd324, %fd124, %fd123, %p26;
	add.f64 	%fd125, %fd7, 0d4000000000000000;
	{
	.reg .b32 %temp; 
	mov.b64 	{%temp, %r189}, %fd125;
	}
	and.b32  	%r190, %r189, 2146435072;
	setp.ne.s32 	%p27, %r190, 2146435072;
	@%p27 bra 	$L__BB1_13;
	setp.num.f32 	%p28, %f2, %f2;
	@%p28 bra 	$L__BB1_11;
	mov.f64 	%fd126, 0d4000000000000000;
	add.rn.f64 	%fd324, %fd7, %fd126;
	bra.uni 	$L__BB1_13;
$L__BB1_11:
	setp.neu.f64 	%p29, %fd8, 0d7FF0000000000000;
	@%p29 bra 	$L__BB1_13;
	setp.lt.s32 	%p30, %r10, 0;
	selp.b32 	%r191, %r8, %r7, %p1;
	selp.b32 	%r192, %r191, %r7, %p30;
	mov.b32 	%r193, 0;
	mov.b64 	%fd324, {%r193, %r192};
$L__BB1_13:
	ld.param.f32 	%f158, [_Z15decisionKernel2PfS_S_S_S_ffffi_param_5];
	setp.lt.s32 	%p31, %r5, 0;
	setp.eq.s32 	%p32, %r6, 1062207488;
	setp.eq.f32 	%p34, %f2, 0f3F800000;
	add.f64 	%fd127, %fd324, 0d0000000000000000;
	selp.f64 	%fd128, 0d3FF0000000000000, %fd127, %p34;
	mul.f32 	%f138, %f158, %f3;
	fma.rn.f32 	%f139, %f158, %f3, %f138;
	cvt.f64.f32 	%fd129, %f139;
	add.f64 	%fd130, %fd128, %fd129;
	cvt.rn.f32.f64 	%f29, %fd130;
	cvt.f64.f32 	%fd13, %f4;
	{
	.reg .b32 %temp; 
	mov.b64 	{%temp, %r11}, %fd13;
	}
	abs.f64 	%fd14, %fd13;
	{ // callseq 2, 0
	.param .b64 param0;
	st.param.f64 	[param0], %fd14;
	.param .b64 retval0;
	call.uni (retval0), 
	__internal_accurate_pow, 
	(
	param0
	);
	ld.param.f64 	%fd131, [retval0];
	} // callseq 2
	setp.lt.s32 	%p35, %r11, 0;
	neg.f64 	%fd133, %fd131;
	selp.f64 	%fd134, %fd133, %fd131, %p32;
	selp.f64 	%fd135, %fd134, %fd131, %p35;
	setp.eq.f32 	%p36, %f4, 0f00000000;
	selp.b32 	%r194, %r11, 0, %p32;
	or.b32  	%r195, %r194, 2146435072;
	selp.b32 	%r196, %r195, %r194, %p31;
	mov.b32 	%r197, 0;
	mov.b64 	%fd136, {%r197, %r196};
	selp.f64 	%fd325, %fd136, %fd135, %p36;
	add.f64 	%fd137, %fd13, 0d4000000000000000;
	{
	.reg .b32 %temp; 
	mov.b64 	{%temp, %r198}, %fd137;
	}
	and.b32  	%r199, %r198, 2146435072;
	setp.ne.s32 	%p37, %r199, 2146435072;
	@%p37 bra 	$L__BB1_18;
	setp.nan.f32 	%p38, %f4, %f4;
	@%p38 bra 	$L__BB1_17;
	setp.neu.f64 	%p39, %fd14, 0d7FF0000000000000;
	@%p39 bra 	$L__BB1_18;
	setp.lt.s32 	%p40, %r11, 0;
	selp.b32 	%r200, %r8, %r7, %p1;
	selp.b32 	%r201, %r200, %r7, %p40;
	mov.b32 	%r202, 0;
	mov.b64 	%fd325, {%r202, %r201};
	bra.uni 	$L__BB1_18;
$L__BB1_17:
	mov.f64 	%fd138, 0d4000000000000000;
	add.rn.f64 	%fd325, %fd13, %fd138;
$L__BB1_18:
	setp.lt.s32 	%p41, %r5, 0;
	setp.eq.s32 	%p42, %r6, 1062207488;
	setp.eq.f32 	%p44, %f4, 0f3F800000;
	selp.f64 	%fd139, 0d3FF0000000000000, %fd325, %p44;
	cvt.f64.f32 	%fd140, %f28;
	add.f64 	%fd141, %fd139, %fd140;
	cvt.rn.f32.f64 	%f30, %fd141;
	cvt.f64.f32 	%fd19, %f5;
	{
	.reg .b32 %temp; 
	mov.b64 	{%temp, %r12}, %fd19;
	}
	abs.f64 	%fd20, %fd19;
	{ // callseq 3, 0
	.param .b64 param0;
	st.param.f64 	[param0], %fd20;
	.param .b64 retval0;
	call.uni (retval0), 
	__internal_accurate_pow, 
	(
	param0
	);
	ld.param.f64 	%fd142, [retval0];
	} // callseq 3
	setp.lt.s32 	%p45, %r12, 0;
	neg.f64 	%fd144, %fd142;
	selp.f64 	%fd145, %fd144, %fd142, %p42;
	selp.f64 	%fd146, %fd145, %fd142, %p45;
	setp.eq.f32 	%p46, %f5, 0f00000000;
	selp.b32 	%r203, %r12, 0, %p42;
	or.b32  	%r204, %r203, 2146435072;
	selp.b32 	%r205, %r204, %r203, %p41;
	mov.b32 	%r206, 0;
	mov.b64 	%fd147, {%r206, %r205};
	selp.f64 	%fd326, %fd147, %fd146, %p46;
	add.f64 	%fd148, %fd19, 0d4000000000000000;
	{
	.reg .b32 %temp; 
	mov.b64 	{%temp, %r207}, %fd148;
	}
	and.b32  	%r208, %r207, 2146435072;
	setp.ne.s32 	%p47, %r208, 2146435072;
	@%p47 bra 	$L__BB1_23;
	setp.nan.f32 	%p48, %f5, %f5;
	@%p48 bra 	$L__BB1_22;
	setp.neu.f64 	%p49, %fd20, 0d7FF0000000000000;
	@%p49 bra 	$L__BB1_23;
	setp.lt.s32 	%p50, %r12, 0;
	selp.b32 	%r209, %r8, %r7, %p1;
	selp.b32 	%r210, %r209, %r7, %p50;
	mov.b32 	%r211, 0;
	mov.b64 	%fd326, {%r211, %r210};
	bra.uni 	$L__BB1_23;
$L__BB1_22:
	mov.f64 	%fd149, 0d4000000000000000;
	add.rn.f64 	%fd326, %fd19, %fd149;
$L__BB1_23:
	ld.param.f32 	%f159, [_Z15decisionKernel2PfS_S_S_S_ffffi_param_5];
	setp.lt.s32 	%p51, %r5, 0;
	setp.eq.s32 	%p52, %r6, 1062207488;
	setp.eq.f32 	%p54, %f5, 0f3F800000;
	selp.f64 	%fd150, 0d3FF0000000000000, %fd326, %p54;
	cvt.f64.f32 	%fd151, %f29;
	add.f64 	%fd152, %fd150, %fd151;
	mul.f32 	%f140, %f159, %f6;
	fma.rn.f32 	%f141, %f159, %f6, %f140;
	cvt.f64.f32 	%fd153, %f141;
	add.f64 	%fd154, %fd152, %fd153;
	cvt.rn.f32.f64 	%f31, %fd154;
	cvt.f64.f32 	%fd25, %f7;
	{
	.reg .b32 %temp; 
	mov.b64 	{%temp, %r13}, %fd25;
	}
	abs.f64 	%fd26, %fd25;
	{ // callseq 4, 0
	.param .b64 param0;
	st.param.f64 	[param0], %fd26;
	.param .b64 retval0;
	call.uni (retval0), 
	__internal_accurate_pow, 
	(
	param0
	);
	ld.param.f64 	%fd155, [retval0];
	} // callseq 4
	setp.lt.s32 	%p55, %r13, 0;
	neg.f64 	%fd157, %fd155;
	selp.f64 	%fd158, %fd157, %fd155, %p52;
	selp.f64 	%fd159, %fd158, %fd155, %p55;
	setp.eq.f32 	%p56, %f7, 0f00000000;
	selp.b32 	%r212, %r13, 0, %p52;
	or.b32  	%r213, %r212, 2146435072;
	selp.b32 	%r214, %r213, %r212, %p51;
	mov.b32 	%r215, 0;
	mov.b64 	%fd160, {%r215, %r214};
	selp.f64 	%fd327, %fd160, %fd159, %p56;
	add.f64 	%fd161, %fd25, 0d4000000000000000;
	{
	.reg .b32 %temp; 
	mov.b64 	{%temp, %r216}, %fd161;
	}
	and.b32  	%r217, %r216, 2146435072;
	setp.ne.s32 	%p57, %r217, 2146435072;
	@%p57 bra 	$L__BB1_28;
	setp.nan.f32 	%p58, %f7, %f7;
	@%p58 bra 	$L__BB1_27;
	setp.neu.f64 	%p59, %fd26, 0d7FF0000000000000;
	@%p59 bra 	$L__BB1_28;
	setp.lt.s32 	%p60, %r13, 0;
	selp.b32 	%r218, %r8, %r7, %p1;
	selp.b32 	%r219, %r218, %r7, %p60;
	mov.b32 	%r220, 0;
	mov.b64 	%fd327, {%r220, %r219};
	bra.uni 	$L__BB1_28;
$L__BB1_27:
	mov.f64 	%fd162, 0d4000000000000000;
	add.rn.f64 	%fd327, %fd25, %fd162;
$L__BB1_28:
	setp.lt.s32 	%p61, %r5, 0;
	setp.eq.s32 	%p62, %r6, 1062207488;
	setp.eq.f32 	%p64, %f7, 0f3F800000;
	selp.f64 	%fd163, 0d3FF0000000000000, %fd327, %p64;
	cvt.f64.f32 	%fd164, %f30;
	add.f64 	%fd165, %fd163, %fd164;
	cvt.rn.f32.f64 	%f32, %fd165;
	cvt.f64.f32 	%fd31, %f8;
	{
	.reg .b32 %temp; 
	mov.b64 	{%temp, %r14}, %fd31;
	}
	abs.f64 	%fd32, %fd31;
	{ // callseq 5, 0
	.param .b64 param0;
	st.param.f64 	[param0], %fd32;
	.param .b64 retval0;
	call.uni (retval0), 
	__internal_accurate_pow, 
	(
	param0
	);
	ld.param.f64 	%fd166, [retval0];
	} // callseq 5
	setp.lt.s32 	%p65, %r14, 0;
	neg.f64 	%fd168, %fd166;
	selp.f64 	%fd169, %fd168, %fd166, %p62;
	selp.f64 	%fd170, %fd169, %fd166, %p65;
	setp.eq.f32 	%p66, %f8, 0f00000000;
	selp.b32 	%r221, %r14, 0, %p62;
	or.b32  	%r222, %r221, 2146435072;
	selp.b32 	%r223, %r222, %r221, %p61;
	mov.b32 	%r224, 0;
	mov.b64 	%fd171, {%r224, %r223};
	selp.f64 	%fd328, %fd171, %fd170, %p66;
	add.f64 	%fd172, %fd31, 0d4000000000000000;
	{
	.reg .b32 %temp; 
	mov.b64 	{%temp, %r225}, %fd172;
	}
	and.b32  	%r226, %r225, 2146435072;
	setp.ne.s32 	%p67, %r226, 2146435072;
	@%p67 bra 	$L__BB1_33;
	setp.nan.f32 	%p68, %f8, %f8;
	@%p68 bra 	$L__BB1_32;
	setp.neu.f64 	%p69, %fd32, 0d7FF0000000000000;
	@%p69 bra 	$L__BB1_33;
	setp.lt.s32 	%p70, %r14, 0;
	selp.b32 	%r227, %r8, %r7, %p1;
	selp.b32 	%r228, %r227, %r7, %p70;
	mov.b32 	%r229, 0;
	mov.b64 	%fd328, {%r229, %r228};
	bra.uni 	$L__BB1_33;
$L__BB1_32:
	mov.f64 	%fd173, 0d4000000000000000;
	add.rn.f64 	%fd328, %fd31, %fd173;
$L__BB1_33:
	ld.param.f32 	%f160, [_Z15decisionKernel2PfS_S_S_S_ffffi_param_5];
	setp.lt.s32 	%p71, %r5, 0;
	setp.eq.s32 	%p72, %r6, 1062207488;
	setp.eq.f32 	%p74, %f8, 0f3F800000;
	selp.f64 	%fd174, 0d3FF0000000000000, %fd328, %p74;
	cvt.f64.f32 	%fd175, %f31;
	add.f64 	%fd176, %fd174, %fd175;
	mul.f32 	%f142, %f160, %f9;
	fma.rn.f32 	%f143, %f160, %f9, %f142;
	cvt.f64.f32 	%fd177, %f143;
	add.f64 	%fd178, %fd176, %fd177;
	cvt.rn.f32.f64 	%f33, %fd178;
	cvt.f64.f32 	%fd37, %f10;
	{
	.reg .b32 %temp; 
	mov.b64 	{%temp, %r15}, %fd37;
	}
	abs.f64 	%fd38, %fd37;
	{ // callseq 6, 0
	.param .b64 param0;
	st.param.f64 	[param0], %fd38;
	.param .b64 retval0;
	call.uni (retval0), 
	__internal_accurate_pow, 
	(
	param0
	);
	ld.param.f64 	%fd179, [retval0];
	} // callseq 6
	setp.lt.s32 	%p75, %r15, 0;
	neg.f64 	%fd181, %fd179;
	selp.f64 	%fd182, %fd181, %fd179, %p72;
	selp.f64 	%fd183, %fd182, %fd179, %p75;
	setp.eq.f32 	%p76, %f10, 0f00000000;
	selp.b32 	%r230, %r15, 0, %p72;
	or.b32  	%r231, %r230, 2146435072;
	selp.b32 	%r232, %r231, %r230, %p71;
	mov.b32 	%r233, 0;
	mov.b64 	%fd184, {%r233, %r232};
	selp.f64 	%fd329, %fd184, %fd183, %p76;
	add.f64 	%fd185, %fd37, 0d4000000000000000;
	{
	.reg .b32 %temp; 
	mov.b64 	{%temp, %r234}, %fd185;
	}
	and.b32  	%r235, %r234, 2146435072;
	setp.ne.s32 	%p77, %r235, 2146435072;
	@%p77 bra 	$L__BB1_38;
	setp.nan.f32 	%p78, %f10, %f10;
	@%p78 bra 	$L__BB1_37;
	setp.neu.f64 	%p79, %fd38, 0d7FF0000000000000;
	@%p79 bra 	$L__BB1_38;
	setp.lt.s32 	%p80, %r15, 0;
	selp.b32 	%r236, %r8, %r7, %p1;
	selp.b32 	%r237, %r236, %r7, %p80;
	mov.b32 	%r238, 0;
	mov.b64 	%fd329, {%r238, %r237};
	bra.uni 	$L__BB1_38;
$L__BB1_37:
	mov.f64 	%fd186, 0d4000000000000000;
	add.rn.f64 	%fd329, %fd37, %fd186;
$L__BB1_38:
	setp.lt.s32 	%p81, %r5, 0;
	setp.eq.s32 	%p82, %r6, 1062207488;
	setp.eq.f32 	%p84, %f10, 0f3F800000;
	selp.f64 	%fd187, 0d3FF0000000000000, %fd329, %p84;
	cvt.f64.f32 	%fd188, %f32;
	add.f64 	%fd189, %fd187, %fd188;
	cvt.rn.f32.f64 	%f34, %fd189;
	cvt.f64.f32 	%fd43, %f11;
	{
	.reg .b32 %temp; 
	mov.b64 	{%temp, %r16}, %fd43;
	}
	abs.f64 	%fd44, %fd43;
	{ // callseq 7, 0
	.param .b64 param0;
	st.param.f64 	[param0], %fd44;
	.param .b64 retval0;
	call.uni (retval0), 
	__internal_accurate_pow, 
	(
	param0
	);
	ld.param.f64 	%fd190, [retval0];
	} // callseq 7
	setp.lt.s32 	%p85, %r16, 0;
	neg.f64 	%fd192, %fd190;
	selp.f64 	%fd193, %fd192, %fd190, %p82;
	selp.f64 	%fd194, %fd193, %fd190, %p85;
	setp.eq.f32 	%p86, %f11, 0f00000000;
	selp.b32 	%r239, %r16, 0, %p82;
	or.b32  	%r240, %r239, 2146435072;
	selp.b32 	%r241, %r240, %r239, %p81;
	mov.b32 	%r242, 0;
	mov.b64 	%fd195, {%r242, %r241};
	selp.f64 	%fd330, %fd195, %fd194, %p86;
	add.f64 	%fd196, %fd43, 0d4000000000000000;
	{
	.reg .b32 %temp; 
	mov.b64 	{%temp, %r243}, %fd196;
	}
	and.b32  	%r244, %r243, 2146435072;
	setp.ne.s32 	%p87, %r244, 2146435072;
	@%p87 bra 	$L__BB1_43;
	setp.nan.f32 	%p88, %f11, %f11;
	@%p88 bra 	$L__BB1_42;
	setp.neu.f64 	%p89, %fd44, 0d7FF0000000000000;
	@%p89 bra 	$L__BB1_43;
	setp.lt.s32 	%p90, %r16, 0;
	selp.b32 	%r245, %r8, %r7, %p1;
	selp.b32 	%r246, %r245, %r7, %p90;
	mov.b32 	%r247, 0;
	mov.b64 	%fd330, {%r247, %r246};
	bra.uni 	$L__BB1_43;
$L__BB1_42:
	mov.f64 	%fd197, 0d4000000000000000;
	add.rn.f64 	%fd330, %fd43, %fd197;
$L__BB1_43:
	ld.param.f32 	%f161, [_Z15decisionKernel2PfS_S_S_S_ffffi_param_5];
	setp.lt.s32 	%p91, %r5, 0;
	setp.eq.s32 	%p92, %r6, 1062207488;
	setp.eq.f32 	%p94, %f11, 0f3F800000;
	selp.f64 	%fd198, 0d3FF0000000000000, %fd330, %p94;
	cvt.f64.f32 	%fd199, %f33;
	add.f64 	%fd200, %fd198, %fd199;
	mul.f32 	%f144, %f161, %f12;
	fma.rn.f32 	%f145, %f161, %f12, %f144;
	cvt.f64.f32 	%fd201, %f145;
	add.f64 	%fd202, %fd200, %fd201;
	cvt.rn.f32.f64 	%f35, %fd202;
	cvt.f64.f32 	%fd49, %f13;
	{
	.reg .b32 %temp; 
	mov.b64 	{%temp, %r17}, %fd49;
	}
	abs.f64 	%fd50, %fd49;
	{ // callseq 8, 0
	.param .b64 param0;
	st.param.f64 	[param0], %fd50;
	.param .b64 retval0;
	call.uni (retval0), 
	__internal_accurate_pow, 
	(
	param0
	);
	ld.param.f64 	%fd203, [retval0];
	} // callseq 8
	setp.lt.s32 	%p95, %r17, 0;
	neg.f64 	%fd205, %fd203;
	selp.f64 	%fd206, %fd205, %fd203, %p92;
	selp.f64 	%fd207, %fd206, %fd203, %p95;
	setp.eq.f32 	%p96, %f13, 0f00000000;
	selp.b32 	%r248, %r17, 0, %p92;
	or.b32  	%r249, %r248, 2146435072;
	selp.b32 	%r250, %r249, %r248, %p91;
	mov.b32 	%r251, 0;
	mov.b64 	%fd208, {%r251, %r250};
	selp.f64 	%fd331, %fd208, %fd207, %p96;
	add.f64 	%fd209, %fd49, 0d4000000000000000;
	{
	.reg .b32 %temp; 
	mov.b64 	{%temp, %r252}, %fd209;
	}
	and.b32  	%r253, %r252, 2146435072;
	setp.ne.s32 	%p97, %r253, 2146435072;
	@%p97 bra 	$L__BB1_48;
	setp.nan.f32 	%p98, %f13, %f13;
	@%p98 bra 	$L__BB1_47;
	setp.neu.f64 	%p99, %fd50, 0d7FF0000000000000;
	@%p99 bra 	$L__BB1_48;
	setp.lt.s32 	%p100, %r17, 0;
	selp.b32 	%r254, %r8, %r7, %p1;
	selp.b32 	%r255, %r254, %r7, %p100;
	mov.b32 	%r256, 0;
	mov.b64 	%fd331, {%r256, %r255};
	bra.uni 	$L__BB1_48;
$L__BB1_47:
	mov.f64 	%fd210, 0d4000000000000000;
	add.rn.f64 	%fd331, %fd49, %fd210;
$L__BB1_48:
	setp.lt.s32 	%p101, %r5, 0;
	setp.eq.s32 	%p102, %r6, 1062207488;
	setp.eq.f32 	%p104, %f13, 0f3F800000;
	selp.f64 	%fd211, 0d3FF0000000000000, %fd331, %p104;
	cvt.f64.f32 	%fd212, %f34;
	add.f64 	%fd213, %fd211, %fd212;
	cvt.rn.f32.f64 	%f36, %fd213;
	cvt.f64.f32 	%fd55, %f14;
	{
	.reg .b32 %temp; 
	mov.b64 	{%temp, %r18}, %fd55;
	}
	abs.f64 	%fd56, %fd55;
	{ // callseq 9, 0
	.param .b64 param0;
	st.param.f64 	[param0], %fd56;
	.param .b64 retval0;
	call.uni (retval0), 
	__internal_accurate_pow, 
	(
	param0
	);
	ld.param.f64 	%fd214, [retval0];
	} // callseq 9
	setp.lt.s32 	%p105, %r18, 0;
	neg.f64 	%fd216, %fd214;
	selp.f64 	%fd217, %fd216, %fd214, %p102;
	selp.f64 	%fd218, %fd217, %fd214, %p105;
	setp.eq.f32 	%p106, %f14, 0f00000000;
	selp.b32 	%r257, %r18, 0, %p102;
	or.b32  	%r258, %r257, 2146435072;
	selp.b32 	%r259, %r258, %r257, %p101;
	mov.b32 	%r260, 0;
	mov.b64 	%fd219, {%r260, %r259};
	selp.f64 	%fd332, %fd219, %fd218, %p106;
	add.f64 	%fd220, %fd55, 0d4000000000000000;
	{
	.reg .b32 %temp; 
	mov.b64 	{%temp, %r261}, %fd220;
	}
	and.b32  	%r262, %r261, 2146435072;
	setp.ne.s32 	%p107, %r262, 2146435072;
	@%p107 bra 	$L__BB1_53;
	setp.nan.f32 	%p108, %f14, %f14;
	@%p108 bra 	$L__BB1_52;
	setp.neu.f64 	%p109, %fd56, 0d7FF0000000000000;
	@%p109 bra 	$L__BB1_53;
	setp.lt.s32 	%p110, %r18, 0;
	selp.b32 	%r263, %r8, %r7, %p1;
	selp.b32 	%r264, %r263, %r7, %p110;
	mov.b32 	%r265, 0;
	mov.b64 	%fd332, {%r265, %r264};
	bra.uni 	$L__BB1_53;
$L__BB1_52:
	mov.f64 	%fd221, 0d4000000000000000;
	add.rn.f64 	%fd332, %fd55, %fd221;
$L__BB1_53:
	ld.param.f32 	%f162, [_Z15decisionKernel2PfS_S_S_S_ffffi_param_5];
	setp.lt.s32 	%p111, %r5, 0;
	setp.eq.s32 	%p112, %r6, 1062207488;
	setp.eq.f32 	%p114, %f14, 0f3F800000;
	selp.f64 	%fd222, 0d3FF0000000000000, %fd332, %p114;
	cvt.f64.f32 	%fd223, %f35;
	add.f64 	%fd224, %fd222, %fd223;
	mul.f32 	%f146, %f162, %f15;
	fma.rn.f32 	%f147, %f162, %f15, %f146;
	cvt.f64.f32 	%fd225, %f147;
	add.f64 	%fd226, %fd224, %fd225;
	cvt.rn.f32.f64 	%f37, %fd226;
	cvt.f64.f32 	%fd61, %f16;
	{
	.reg .b32 %temp; 
	mov.b64 	{%temp, %r19}, %fd61;
	}
	abs.f64 	%fd62, %fd61;
	{ // callseq 10, 0
	.param .b64 param0;
	st.param.f64 	[param0], %fd62;
	.param .b64 retval0;
	call.uni (retval0), 
	__internal_accurate_pow, 
	(
	param0
	);
	ld.param.f64 	%fd227, [retval0];
	} // callseq 10
	setp.lt.s32 	%p115, %r19, 0;
	neg.f64 	%fd229, %fd227;
	selp.f64 	%fd230, %fd229, %fd227, %p112;
	selp.f64 	%fd231, %fd230, %fd227, %p115;
	setp.eq.f32 	%p116, %f16, 0f00000000;
	selp.b32 	%r266, %r19, 0, %p112;
	or.b32  	%r267, %r266, 2146435072;
	selp.b32 	%r268, %r267, %r266, %p111;
	mov.b32 	%r269, 0;
	mov.b64 	%fd232, {%r269, %r268};
	selp.f64 	%fd333, %fd232, %fd231, %p116;
	add.f64 	%fd233, %fd61, 0d4000000000000000;
	{
	.reg .b32 %temp; 
	mov.b64 	{%temp, %r270}, %fd233;
	}
	and.b32  	%r271, %r270, 2146435072;
	setp.ne.s32 	%p117, %r271, 2146435072;
	@%p117 bra 	$L__BB1_58;
	setp.nan.f32 	%p118, %f16, %f16;
	@%p118 bra 	$L__BB1_57;
	setp.neu.f64 	%p119, %fd62, 0d7FF0000000000000;
	@%p119 bra 	$L__BB1_58;
	setp.lt.s32 	%p120, %r19, 0;
	selp.b32 	%r272, %r8, %r7, %p1;
	selp.b32 	%r273, %r272, %r7, %p120;
	mov.b32 	%r274, 0;
	mov.b64 	%fd333, {%r274, %r273};
	bra.uni 	$L__BB1_58;
$L__BB1_57:
	mov.f64 	%fd234, 0d4000000000000000;
	add.rn.f64 	%fd333, %fd61, %fd234;
$L__BB1_58:
	setp.lt.s32 	%p121, %r5, 0;
	setp.eq.s32 	%p122, %r6, 1062207488;
	setp.eq.f32 	%p124, %f16, 0f3F800000;
	selp.f64 	%fd235, 0d3FF0000000000000, %fd333, %p124;
	cvt.f64.f32 	%fd236, %f36;
	add.f64 	%fd237, %fd235, %fd236;
	cvt.rn.f32.f64 	%f38, %fd237;
	cvt.f64.f32 	%fd67, %f17;
	{
	.reg .b32 %temp; 
	mov.b64 	{%temp, %r20}, %fd67;
	}
	abs.f64 	%fd68, %fd67;
	{ // callseq 11, 0
	.param .b64 param0;
	st.param.f64 	[param0], %fd68;
	.param .b64 retval0;
	call.uni (retval0), 
	__internal_accurate_pow, 
	(
	param0
	);
	ld.param.f64 	%fd238, [retval0];
	} // callseq 11
	setp.lt.s32 	%p125, %r20, 0;
	neg.f64 	%fd240, %fd238;
	selp.f64 	%fd241, %fd240, %fd238, %p122;
	selp.f64 	%fd242, %fd241, %fd238, %p125;
	setp.eq.f32 	%p126, %f17, 0f00000000;
	selp.b32 	%r275, %r20, 0, %p122;
	or.b32  	%r276, %r275, 2146435072;
	selp.b32 	%r277, %r276, %r275, %p121;
	mov.b32 	%r278, 0;
	mov.b64 	%fd243, {%r278, %r277};
	selp.f64 	%fd334, %fd243, %fd242, %p126;
	add.f64 	%fd244, %fd67, 0d4000000000000000;
	{
	.reg .b32 %temp; 
	mov.b64 	{%temp, %r279}, %fd244;
	}
	and.b32  	%r280, %r279, 2146435072;
	setp.ne.s32 	%p127, %r280, 2146435072;
	@%p127 bra 	$L__BB1_63;
	setp.nan.f32 	%p128, %f17, %f17;
	@%p128 bra 	$L__BB1_62;
	setp.neu.f64 	%p129, %fd68, 0d7FF0000000000000;
	@%p129 bra 	$L__BB1_63;
	setp.lt.s32 	%p130, %r20, 0;
	selp.b32 	%r281, %r8, %r7, %p1;
	selp.b32 	%r282, %r281, %r7, %p130;
	mov.b32 	%r283, 0;
	mov.b64 	%fd334, {%r283, %r282};
	bra.uni 	$L__BB1_63;
$L__BB1_62:
	mov.f64 	%fd245, 0d4000000000000000;
	add.rn.f64 	%fd334, %fd67, %fd245;
$L__BB1_63:
	ld.param.f32 	%f163, [_Z15decisionKernel2PfS_S_S_S_ffffi_param_5];
	setp.lt.s32 	%p131, %r5, 0;
	setp.eq.s32 	%p132, %r6, 1062207488;
	setp.eq.f32 	%p134, %f17, 0f3F800000;
	selp.f64 	%fd246, 0d3FF0000000000000, %fd334, %p134;
	cvt.f64.f32 	%fd247, %f37;
	add.f64 	%fd248, %fd246, %fd247;
	mul.f32 	%f148, %f163, %f18;
	fma.rn.f32 	%f149, %f163, %f18, %f148;
	cvt.f64.f32 	%fd249, %f149;
	add.f64 	%fd250, %fd248, %fd249;
	cvt.rn.f32.f64 	%f39, %fd250;
	cvt.f64.f32 	%fd73, %f19;
	{
	.reg .b32 %temp; 
	mov.b64 	{%temp, %r21}, %fd73;
	}
	abs.f64 	%fd74, %fd73;
	{ // callseq 12, 0
	.param .b64 param0;
	st.param.f64 	[param0], %fd74;
	.param .b64 retval0;
	call.uni (retval0), 
	__internal_accurate_pow, 
	(
	param0
	);
	ld.param.f64 	%fd251, [retval0];
	} // callseq 12
	setp.lt.s32 	%p135, %r21, 0;
	neg.f64 	%fd253, %fd251;
	selp.f64 	%fd254, %fd253, %fd251, %p132;
	selp.f64 	%fd255, %fd254, %fd251, %p135;
	setp.eq.f32 	%p136, %f19, 0f00000000;
	selp.b32 	%r284, %r21, 0, %p132;
	or.b32  	%r285, %r284, 2146435072;
	selp.b32 	%r286, %r285, %r284, %p131;
	mov.b32 	%r287, 0;
	mov.b64 	%fd256, {%r287, %r286};
	selp.f64 	%fd335, %fd256, %fd255, %p136;
	add.f64 	%fd257, %fd73, 0d4000000000000000;
	{
	.reg .b32 %temp; 
	mov.b64 	{%temp, %r288}, %fd257;
	}
	and.b32  	%r289, %r288, 2146435072;
	setp.ne.s32 	%p137, %r289, 2146435072;
	@%p137 bra 	$L__BB1_68;
	setp.nan.f32 	%p138, %f19, %f19;
	@%p138 bra 	$L__BB1_67;
	setp.neu.f64 	%p139, %fd74, 0d7FF0000000000000;
	@%p139 bra 	$L__BB1_68;
	setp.lt.s32 	%p140, %r21, 0;
	selp.b32 	%r290, %r8, %r7, %p1;
	selp.b32 	%r291, %r290, %r7, %p140;
	mov.b32 	%r292, 0;
	mov.b64 	%fd335, {%r292, %r291};
	bra.uni 	$L__BB1_68;
$L__BB1_67:
	mov.f64 	%fd258, 0d4000000000000000;
	add.rn.f64 	%fd335, %fd73, %fd258;
$L__BB1_68:
	setp.lt.s32 	%p141, %r5, 0;
	setp.eq.s32 	%p142, %r6, 1062207488;
	setp.eq.f32 	%p144, %f19, 0f3F800000;
	selp.f64 	%fd259, 0d3FF0000000000000, %fd335, %p144;
	cvt.f64.f32 	%fd260, %f38;
	add.f64 	%fd261, %fd259, %fd260;
	cvt.rn.f32.f64 	%f40, %fd261;
	cvt.f64.f32 	%fd79, %f20;
	{
	.reg .b32 %temp; 
	mov.b64 	{%temp, %r22}, %fd79;
	}
	abs.f64 	%fd80, %fd79;
	{ // callseq 13, 0
	.param .b64 param0;
	st.param.f64 	[param0], %fd80;
	.param .b64 retval0;
	call.uni (retval0), 
	__internal_accurate_pow, 
	(
	param0
	);
	ld.param.f64 	%fd262, [retval0];
	} // callseq 13
	setp.lt.s32 	%p145, %r22, 0;
	neg.f64 	%fd264, %fd262;
	selp.f64 	%fd265, %fd264, %fd262, %p142;
	selp.f64 	%fd266, %fd265, %fd262, %p145;
	setp.eq.f32 	%p146, %f20, 0f00000000;
	selp.b32 	%r293, %r22, 0, %p142;
	or.b32  	%r294, %r293, 2146435072;
	selp.b32 	%r295, %r294, %r293, %p141;
	mov.b32 	%r296, 0;
	mov.b64 	%fd267, {%r296, %r295};
	selp.f64 	%fd336, %fd267, %fd266, %p146;
	add.f64 	%fd268, %fd79, 0d4000000000000000;
	{
	.reg .b32 %temp; 
	mov.b64 	{%temp, %r297}, %fd268;
	}
	and.b32  	%r298, %r297, 2146435072;
	setp.ne.s32 	%p147, %r298, 2146435072;
	@%p147 bra 	$L__BB1_73;
	setp.nan.f32 	%p148, %f20, %f20;
	@%p148 bra 	$L__BB1_72;
	setp.neu.f64 	%p149, %fd80, 0d7FF0000000000000;
	@%p149 bra 	$L__BB1_73;
	setp.lt.s32 	%p150, %r22, 0;
	selp.b32 	%r299, %r8, %r7, %p1;
	selp.b32 	%r300, %r299, %r7, %p150;
	mov.b32 	%r301, 0;
	mov.b64 	%fd336, {%r301, %r300};
	bra.uni 	$L__BB1_73;
$L__BB1_72:
	mov.f64 	%fd269, 0d4000000000000000;
	add.rn.f64 	%fd336, %fd79, %fd269;
$L__BB1_73:
	ld.param.f32 	%f164, [_Z15decisionKernel2PfS_S_S_S_ffffi_param_5];
	setp.lt.s32 	%p151, %r5, 0;
	setp.eq.s32 	%p152, %r6, 1062207488;
	setp.eq.f32 	%p154, %f20, 0f3F800000;
	selp.f64 	%fd270, 0d3FF0000000000000, %fd336, %p154;
	cvt.f64.f32 	%fd271, %f39;
	add.f64 	%fd272, %fd270, %fd271;
	mul.f32 	%f150, %f164, %f21;
	fma.rn.f32 	%f151, %f164, %f21, %f150;
	cvt.f64.f32 	%fd273, %f151;
	add.f64 	%fd274, %fd272, %fd273;
	cvt.rn.f32.f64 	%f41, %fd274;
	cvt.f64.f32 	%fd85, %f22;
	{
	.reg .b32 %temp; 
	mov.b64 	{%temp, %r23}, %fd85;
	}
	abs.f64 	%fd86, %fd85;
	{ // callseq 14, 0
	.param .b64 param0;
	st.param.f64 	[param0], %fd86;
	.param .b64 retval0;
	call.uni (retval0), 
	__internal_accurate_pow, 
	(
	param0
	);
	ld.param.f64 	%fd275, [retval0];
	} // callseq 14
	setp.lt.s32 	%p155, %r23, 0;
	neg.f64 	%fd277, %fd275;
	selp.f64 	%fd278, %fd277, %fd275, %p152;
	selp.f64 	%fd279, %fd278, %fd275, %p155;
	setp.eq.f32 	%p156, %f22, 0f00000000;
	selp.b32 	%r302, %r23, 0, %p152;
	or.b32  	%r303, %r302, 2146435072;
	selp.b32 	%r304, %r303, %r302, %p151;
	mov.b32 	%r305, 0;
	mov.b64 	%fd280, {%r305, %r304};
	selp.f64 	%fd337, %fd280, %fd279, %p156;
	add.f64 	%fd281, %fd85, 0d4000000000000000;
	{
	.reg .b32 %temp; 
	mov.b64 	{%temp, %r306}, %fd281;
	}
	and.b32  	%r307, %r306, 2146435072;
	setp.ne.s32 	%p157, %r307, 2146435072;
	@%p157 bra 	$L__BB1_78;
	setp.nan.f32 	%p158, %f22, %f22;
	@%p158 bra 	$L__BB1_77;
	setp.neu.f64 	%p159, %fd86, 0d7FF0000000000000;
	@%p159 bra 	$L__BB1_78;
	setp.lt.s32 	%p160, %r23, 0;
	selp.b32 	%r308, %r8, %r7, %p1;
	selp.b32 	%r309, %r308, %r7, %p160;
	mov.b32 	%r310, 0;
	mov.b64 	%fd337, {%r310, %r309};
	bra.uni 	$L__BB1_78;
$L__BB1_77:
	mov.f64 	%fd282, 0d4000000000000000;
	add.rn.f64 	%fd337, %fd85, %fd282;
$L__BB1_78:
	setp.lt.s32 	%p161, %r5, 0;
	setp.eq.s32 	%p162, %r6, 1062207488;
	setp.eq.f32 	%p164, %f22, 0f3F800000;
	selp.f64 	%fd283, 0d3FF0000000000000, %fd337, %p164;
	cvt.f64.f32 	%fd284, %f40;
	add.f64 	%fd285, %fd283, %fd284;
	cvt.rn.f32.f64 	%f42, %fd285;
	cvt.f64.f32 	%fd91, %f23;
	{
	.reg .b32 %temp; 
	mov.b64 	{%temp, %r24}, %fd91;
	}
	abs.f64 	%fd92, %fd91;
	{ // callseq 15, 0
	.param .b64 param0;
	st.param.f64 	[param0], %fd92;
	.param .b64 retval0;
	call.uni (retval0), 
	__internal_accurate_pow, 
	(
	param0
	);
	ld.param.f64 	%fd286, [retval0];
	} // callseq 15
	setp.lt.s32 	%p165, %r24, 0;
	neg.f64 	%fd288, %fd286;
	selp.f64 	%fd289, %fd288, %fd286, %p162;
	selp.f64 	%fd290, %fd289, %fd286, %p165;
	setp.eq.f32 	%p166, %f23, 0f00000000;
	selp.b32 	%r311, %r24, 0, %p162;
	or.b32  	%r312, %r311, 2146435072;
	selp.b32 	%r313, %r312, %r311, %p161;
	mov.b32 	%r314, 0;
	mov.b64 	%fd291, {%r314, %r313};
	selp.f64 	%fd338, %fd291, %fd290, %p166;
	add.f64 	%fd292, %fd91, 0d4000000000000000;
	{
	.reg .b32 %temp; 
	mov.b64 	{%temp, %r315}, %fd292;
	}
	and.b32  	%r316, %r315, 2146435072;
	setp.ne.s32 	%p167, %r316, 2146435072;
	@%p167 bra 	$L__BB1_83;
	setp.nan.f32 	%p168, %f23, %f23;
	@%p168 bra 	$L__BB1_82;
	setp.neu.f64 	%p169, %fd92, 0d7FF0000000000000;
	@%p169 bra 	$L__BB1_83;
	setp.lt.s32 	%p170, %r24, 0;
	selp.b32 	%r317, %r8, %r7, %p1;
	selp.b32 	%r318, %r317, %r7, %p170;
	mov.b32 	%r319, 0;
	mov.b64 	%fd338, {%r319, %r318};
	bra.uni 	$L__BB1_83;
$L__BB1_82:
	mov.f64 	%fd293, 0d4000000000000000;
	add.rn.f64 	%fd338, %fd91, %fd293;
$L__BB1_83:
	ld.param.f32 	%f165, [_Z15decisionKernel2PfS_S_S_S_ffffi_param_5];
	setp.lt.s32 	%p171, %r5, 0;
	setp.eq.s32 	%p172, %r6, 1062207488;
	setp.eq.f32 	%p174, %f23, 0f3F800000;
	selp.f64 	%fd294, 0d3FF0000000000000, %fd338, %p174;
	cvt.f64.f32 	%fd295, %f41;
	add.f64 	%fd296, %fd294, %fd295;
	mul.f32 	%f152, %f165, %f24;
	fma.rn.f32 	%f153, %f165, %f24, %f152;
	cvt.f64.f32 	%fd297, %f153;
	add.f64 	%fd298, %fd296, %fd297;
	cvt.rn.f32.f64 	%f43, %fd298;
	cvt.f64.f32 	%fd97, %f25;
	{
	.reg .b32 %temp; 
	mov.b64 	{%temp, %r25}, %fd97;
	}
	abs.f64 	%fd98, %fd97;
	{ // callseq 16, 0
	.param .b64 param0;
	st.param.f64 	[param0], %fd98;
	.param .b64 retval0;
	call.uni (retval0), 
	__internal_accurate_pow, 
	(
	param0
	);
	ld.param.f64 	%fd299, [retval0];
	} // callseq 16
	setp.lt.s32 	%p175, %r25, 0;
	neg.f64 	%fd301, %fd299;
	selp.f64 	%fd302, %fd301, %fd299, %p172;
	selp.f64 	%fd303, %fd302, %fd299, %p175;
	setp.eq.f32 	%p176, %f25, 0f00000000;
	selp.b32 	%r320, %r25, 0, %p172;
	or.b32  	%r321, %r320, 2146435072;
	selp.b32 	%r322, %r321, %r320, %p171;
	mov.b32 	%r323, 0;
	mov.b64 	%fd304, {%r323, %r322};
	selp.f64 	%fd339, %fd304, %fd303, %p176;
	add.f64 	%fd305, %fd97, 0d4000000000000000;
	{
	.reg .b32 %temp; 
	mov.b64 	{%temp, %r324}, %fd305;
	}
	and.b32  	%r325, %r324, 2146435072;
	setp.ne.s32 	%p177, %r325, 2146435072;
	@%p177 bra 	$L__BB1_88;
	setp.nan.f32 	%p178, %f25, %f25;
	@%p178 bra 	$L__BB1_87;
	setp.neu.f64 	%p179, %fd98, 0d7FF0000000000000;
	@%p179 bra 	$L__BB1_88;
	setp.lt.s32 	%p180, %r25, 0;
	selp.b32 	%r326, %r8, %r7, %p1;
	selp.b32 	%r327, %r326, %r7, %p180;
	mov.b32 	%r328, 0;
	mov.b64 	%fd339, {%r328, %r327};
	bra.uni 	$L__BB1_88;
$L__BB1_87:
	mov.f64 	%fd306, 0d4000000000000000;
	add.rn.f64 	%fd339, %fd97, %fd306;
$L__BB1_88:
	setp.lt.s32 	%p181, %r5, 0;
	setp.eq.s32 	%p182, %r6, 1062207488;
	setp.eq.f32 	%p184, %f25, 0f3F800000;
	selp.f64 	%fd307, 0d3FF0000000000000, %fd339, %p184;
	cvt.f64.f32 	%fd308, %f42;
	add.f64 	%fd309, %fd307, %fd308;
	cvt.rn.f32.f64 	%f44, %fd309;
	cvt.f64.f32 	%fd103, %f26;
	{
	.reg .b32 %temp; 
	mov.b64 	{%temp, %r26}, %fd103;
	}
	abs.f64 	%fd104, %fd103;
	{ // callseq 17, 0
	.param .b64 param0;
	st.param.f64 	[param0], %fd104;
	.param .b64 retval0;
	call.uni (retval0), 
	__internal_accurate_pow, 
	(
	param0
	);
	ld.param.f64 	%fd310, [retval0];
	} // callseq 17
	setp.lt.s32 	%p185, %r26, 0;
	neg.f64 	%fd312, %fd310;
	selp.f64 	%fd313, %fd312, %fd310, %p182;
	selp.f64 	%fd314, %fd313, %fd310, %p185;
	setp.eq.f32 	%p186, %f26, 0f00000000;
	selp.b32 	%r329, %r26, 0, %p182;
	or.b32  	%r330, %r329, 2146435072;
	selp.b32 	%r331, %r330, %r329, %p181;
	mov.b32 	%r332, 0;
	mov.b64 	%fd315, {%r332, %r331};
	selp.f64 	%fd340, %fd315, %fd314, %p186;
	add.f64 	%fd316, %fd103, 0d4000000000000000;
	{
	.reg .b32 %temp; 
	mov.b64 	{%temp, %r333}, %fd316;
	}
	and.b32  	%r334, %r333, 2146435072;
	setp.ne.s32 	%p187, %r334, 2146435072;
	@%p187 bra 	$L__BB1_93;
	setp.nan.f32 	%p188, %f26, %f26;
	@%p188 bra 	$L__BB1_92;
	setp.neu.f64 	%p189, %fd104, 0d7FF0000000000000;
	@%p189 bra 	$L__BB1_93;
	setp.lt.s32 	%p190, %r26, 0;
	selp.b32 	%r335, %r8, %r7, %p1;
	selp.b32 	%r336, %r335, %r7, %p190;
	mov.b32 	%r337, 0;
	mov.b64 	%fd340, {%r337, %r336};
	bra.uni 	$L__BB1_93;
$L__BB1_92:
	mov.f64 	%fd317, 0d4000000000000000;
	add.rn.f64 	%fd340, %fd103, %fd317;
$L__BB1_93:
	ld.param.f32 	%f166, [_Z15decisionKernel2PfS_S_S_S_ffffi_param_5];
	setp.eq.f32 	%p191, %f26, 0f3F800000;
	selp.f64 	%fd318, 0d3FF0000000000000, %fd340, %p191;
	cvt.f64.f32 	%fd319, %f43;
	add.f64 	%fd320, %fd318, %fd319;
	mul.f32 	%f154, %f166, %f27;
	fma.rn.f32 	%f155, %f166, %f27, %f154;
	cvt.f64.f32 	%fd321, %f155;
	add.f64 	%fd322, %fd320, %fd321;
	cvt.rn.f32.f64 	%f45, %fd322;
	setp.neu.f32 	%p192, %f45, 0f00000000;
	setp.eq.f32 	%p193, %f44, 0f00000000;
	or.pred  	%p194, %p192, %p193;
	@%p194 bra 	$L__BB1_95;
	mov.u64 	%rd177, $str;
	cvta.global.u64 	%rd178, %rd177;
	{ // callseq 18, 0
	.param .b64 param0;
	st.param.b64 	[param0], %rd178;
	.param .b64 param1;
	st.param.b64 	[param1], 0;
	.param .b32 retval0;
	call.uni (retval0), 
	vprintf, 
	(
	param0, 
	param1
	);
	ld.param.b32 	%r338, [retval0];
	} // callseq 18
	mov.f32 	%f170, 0f7F7FFFFF;
	bra.uni 	$L__BB1_97;
$L__BB1_95:
	setp.eq.f32 	%p195, %f45, 0f00000000;
	@%p195 bra 	$L__BB1_97;
	div.rn.f32 	%f170, %f44, %f45;
$L__BB1_97:
	ld.param.u64 	%rd185, [_Z15decisionKernel2PfS_S_S_S_ffffi_param_4];
	cvta.to.global.u64 	%rd179, %rd185;
	add.s64 	%rd181, %rd179, %rd19;
	st.global.f32 	[%rd181+-4], %f170;
$L__BB1_98:
	bar.sync 	0;
	ret;

}
	// .globl	_ZN3cub18CUB_300001_SM_10006detail11EmptyKernelIvEEvv
.visible .entry _ZN3cub18CUB_300001_SM_10006detail11EmptyKernelIvEEvv()
{


	ret;

}
	// .globl	_ZN3cub18CUB_300001_SM_10006detail6reduce28DeviceReduceSingleTileKernelINS2_10policy_hubIfjN4cuda3__47maximumIvEEE10Policy1000EPfSB_jS8_ffNS5_3std3__410__identityEEEvT0_T1_T2_T3_T4_T6_
.visible .entry _ZN3cub18CUB_300001_SM_10006detail6reduce28DeviceReduceSingleTileKernelINS2_10policy_hubIfjN4cuda3__47maximumIvEEE10Policy1000EPfSB_jS8_ffNS5_3std3__410__identityEEEvT0_T1_T2_T3_T4_T6_(
	.param .u64 .ptr .align 1 _ZN3cub18CUB_300001_SM_10006detail6reduce28DeviceReduceSingleTileKernelINS2_10policy_hubIfjN4cuda3__47maximumIvEEE10Policy1000EPfSB_jS8_ffNS5_3std3__410__identityEEEvT0_T1_T2_T3_T4_T6__param_0,
	.param .u64 .ptr .align 1 _ZN3cub18CUB_300001_SM_10006detail6reduce28DeviceReduceSingleTileKernelINS2_10policy_hubIfjN4cuda3__47maximumIvEEE10Policy1000EPfSB_jS8_ffNS5_3std3__410__identityEEEvT0_T1_T2_T3_T4_T6__param_1,
	.param .u32 _ZN3cub18CUB_300001_SM_10006detail6reduce28DeviceReduceSingleTileKernelINS2_10policy_hubIfjN4cuda3__47maximumIvEEE10Policy1000EPfSB_jS8_ffNS5_3std3__410__identityEEEvT0_T1_T2_T3_T4_T6__param_2,
	.param .align 1 .b8 _ZN3cub18CUB_300001_SM_10006detail6reduce28DeviceReduceSingleTileKernelINS2_10policy_hubIfjN4cuda3__47maximumIvEEE10Policy1000EPfSB_jS8_ffNS5_3std3__410__identityEEEvT0_T1_T2_T3_T4_T6__param_3[1],
	.param .f32 _ZN3cub18CUB_300001_SM_10006detail6reduce28DeviceReduceSingleTileKernelINS2_10policy_hubIfjN4cuda3__47maximumIvEEE10Policy1000EPfSB_jS8_ffNS5_3std3__410__identityEEEvT0_T1_T2_T3_T4_T6__param_4,
	.param .align 1 .b8 _ZN3cub18CUB_300001_SM_10006detail6reduce28DeviceReduceSingleTileKernelINS2_10policy_hubIfjN4cuda3__47maximumIvEEE10Policy1000EPfSB_jS8_ffNS5_3std3__410__identityEEEvT0_T1_T2_T3_T4_T6__param_5[1]
)
.maxntid 256
.minnctapersm 1
{
	.reg .pred 	%p<252>;
	.reg .b32 	%r<419>;
	.reg .b32 	%f<445>;
	.reg .b64 	%rd<122>;
	// demoted variable
	.shared .align 4 .b8 _ZZN3cub18CUB_300001_SM_10006detail6reduce28DeviceReduceSingleTileKernelINS2_10policy_hubIfjN4cuda3__47maximumIvEEE10Policy1000EPfSB_jS8_ffNS5_3std3__410__identityEEEvT0_T1_T2_T3_T4_T6_E12temp_storage[44];
	ld.param.u64 	%rd15, [_ZN3cub18CUB_300001_SM_10006detail6reduce28DeviceReduceSingleTileKernelINS2_10policy_hubIfjN4cuda3__47maximumIvEEE10Policy1000EPfSB_jS8_ffNS5_3std3__410__identityEEEvT0_T1_T2_T3_T4_T6__param_0];
	ld.param.u64 	%rd16, [_ZN3cub18CUB_300001_SM_10006detail6reduce28DeviceReduceSingleTileKernelINS2_10policy_hubIfjN4cuda3__47maximumIvEEE10Policy1000EPfSB_jS8_ffNS5_3std3__410__identityEEEvT0_T1_T2_T3_T4_T6__param_1];
	ld.param.u32 	%r70, [_ZN3cub18CUB_300001_SM_10006detail6reduce28DeviceReduceSingleTileKernelINS2_10policy_hubIfjN4cuda3__47maximumIvEEE10Policy1000EPfSB_jS8_ffNS5_3std3__410__identityEEEvT0_T1_T2_T3_T4_T6__param_2];
	ld.param.f32 	%f58, [_ZN3cub18CUB_300001_SM_10006detail6reduce28DeviceReduceSingleTileKernelINS2_10policy_hubIfjN4cuda3__47maximumIvEEE10Policy1000EPfSB_jS8_ffNS5_3std3__410__identityEEEvT0_T1_T2_T3_T4_T6__param_4];
	cvta.to.global.u64 	%rd1, %rd16;
	setp.ne.s32 	%p1, %r70, 0;
	@%p1 bra 	$L__BB3_3;
	mov.u32 	%r392, %tid.x;
	setp.ne.s32 	%p251, %r392, 0;
	@%p251 bra 	$L__BB3_76;
	st.global.f32 	[%rd1], %f58;
	bra.uni 	$L__BB3_76;
$L__BB3_3:
	and.b64  	%rd17, %rd15, 15;
	setp.ne.s64 	%p2, %rd17, 0;
	@%p2 bra 	$L__BB3_39;
	setp.gt.u32 	%p126, %r70, 4095;
	@%p126 bra 	$L__BB3_23;
	mov.u32 	%r1, %tid.x;
	setp.ge.u32 	%p191, %r1, %r70;
	mov.f32 	%f423, 0f00000000;
	mov.u32 	%r396, %r1;
	@%p191 bra 	$L__BB3_7;
	mul.wide.u32 	%rd110, %r1, 4;
	add.s64 	%rd109, %rd15, %rd110;
	// begin inline asm
	ld.global.nc.u32 %r312, [%rd109];
	// end inline asm
	mov.b32 	%f423, %r312;
	add.s32 	%r396, %r1, 256;
$L__BB3_7:
	setp.ge.u32 	%p192, %r396, %r70;
	@%p192 bra 	$L__BB3_14;
	not.b32 	%r313, %r396;
	add.s32 	%r4, %r70, %r313;
	and.b32  	%r314, %r4, 768;
	setp.eq.s32 	%p193, %r314, 768;
	@%p193 bra 	$L__BB3_11;
	mul.wide.u32 	%rd111, %r396, 4;
	add.s64 	%rd118, %rd15, %rd111;
	shr.u32 	%r315, %r4, 8;
	add.s32 	%r316, %r315, 1;
	and.b32  	%r317, %r316, 3;
	neg.s32 	%r394, %r317;
$L__BB3_10:
	.pragma "nounroll";
	// begin inline asm
	ld.global.nc.u32 %r318, [%rd118];
	// end inline asm
	mov.b32 	%f336, %r318;
	setp.lt.f32 	%p194, %f423, %f336;
	selp.f32 	%f423, %f336, %f423, %p194;
	add.s32 	%r396, %r396, 256;
	add.s64 	%rd118, %rd118, 1024;
	add.s32 	%r394, %r394, 1;
	setp.ne.s32 	%p195, %r394, 0;
	@%p195 bra 	$L__BB3_10;
$L__BB3_11:
	setp.lt.u32 	%p196, %r4, 768;
	@%p196 bra 	$L__BB3_14;
	mul.wide.u32 	%rd113, %r396, 4;
	add.s64 	%rd119, %rd15, %rd113;
$L__BB3_13:
	// begin inline asm
	ld.global.nc.u32 %r319, [%rd119];
	// end inline asm
	mov.b32 	%f337, %r319;
	setp.lt.f32 	%p197, %f423, %f337;
	selp.f32 	%f338, %f337, %f423, %p197;
	add.s64 	%rd115, %rd119, 1024;
	// begin inline asm
	ld.global.nc.u32 %r320, [%rd115];
	// end inline asm
	mov.b32 	%f339, %r320;
	setp.lt.f32 	%p198, %f338, %f339;
	selp.f32 	%f340, %f339, %f338, %p198;
	add.s64 	%rd116, %rd119, 2048;
	// begin inline asm
	ld.global.nc.u32 %r321, [%rd116];
	// end inline asm
	mov.b32 	%f341, %r321;
	setp.lt.f32 	%p199, %f340, %f341;
	selp.f32 	%f342, %f341, %f340, %p199;
	add.s64 	%rd117, %rd119, 3072;
	// begin inline asm
	ld.global.nc.u32 %r322, [%rd117];
	// end inline asm
	mov.b32 	%f343, %r322;
	setp.lt.f32 	%p200, %f342, %f343;
	selp.f32 	%f423, %f343, %f342, %p200;
	add.s32 	%r396, %r396, 1024;
	add.s64 	%rd119, %rd119, 4096;
	setp.lt.s32 	%p201, %r396, %r70;
	@%p201 bra 	$L__BB3_13;
$L__BB3_14:
	setp.lt.u32 	%p202, %r70, 256;
	@%p202 bra 	$L__BB3_19;
	// begin inline asm
	mov.u32 %r361, %laneid;
	// end inline asm
	mov.b32 	%r363, %f423;
	mov.b32 	%r364, 1;
	mov.b32 	%r385, 31;
	mov.b32 	%r386, -1;
	// begin inline asm
	shfl.sync.down.b32 %r362, %r363, %r364, %r385, %r386;
	// end inline asm
	mov.b32 	%f391, %r362;
	setp.gt.s32 	%p230, %r361, 30;
	setp.lt.f32 	%p231, %f423, %f391;
	selp.f32 	%f392, %f391, %f423, %p231;
	selp.f32 	%f393, %f423, %f392, %p230;
	mov.b32 	%r368, %f393;
	mov.b32 	%r369, 2;
	// begin inline asm
	shfl.sync.down.b32 %r367, %r368, %r369, %r385, %r386;
	// end inline asm
	mov.b32 	%f394, %r367;
	setp.gt.s32 	%p232, %r361, 29;
	setp.lt.f32 	%p233, %f393, %f394;
	selp.f32 	%f395, %f394, %f393, %p233;
	selp.f32 	%f396, %f393, %f395, %p232;
	mov.b32 	%r373, %f396;
	mov.b32 	%r374, 4;
	// begin inline asm
	shfl.sync.down.b32 %r372, %r373, %r374, %r385, %r386;
	// end inline asm
	mov.b32 	%f397, %r372;
	setp.gt.s32 	%p234, %r361, 27;
	setp.lt.f32 	%p235, %f396, %f397;
	selp.f32 	%f398, %f397, %f396, %p235;
	selp.f32 	%f399, %f396, %f398, %p234;
	mov.b32 	%r378, %f399;
	mov.b32 	%r379, 8;
	// begin inline asm
	shfl.sync.down.b32 %r377, %r378, %r379, %r385, %r386;
	// end inline asm
	mov.b32 	%f400, %r377;
	setp.gt.s32 	%p236, %r361, 23;
	setp.lt.f32 	%p237, %f399, %f400;
	selp.f32 	%f401, %f400, %f399, %p237;
	selp.f32 	%f402, %f399, %f401, %p236;
	mov.b32 	%r383, %f402;
	mov.b32 	%r384, 16;
	// begin inline asm
	shfl.sync.down.b32 %r382, %r383, %r384, %r385, %r386;
	// end inline asm
	mov.b32 	%f403, %r382;
	setp.gt.s32 	%p238, %r361, 15;
	setp.lt.f32 	%p239, %f402, %f403;
	selp.f32 	%f10, %f403, %f402, %p239;
	selp.f32 	%f444, %f402, %f10, %p238;
	setp.ne.s32 	%p240, %r361, 0;
	@%p240 bra 	$L__BB3_17;
	shr.u32 	%r387, %r1, 3;
	and.b32  	%r388, %r387, 124;
	mov.u32 	%r389, _ZZN3cub18CUB_300001_SM_10006detail6reduce28DeviceReduceSingleTileKernelINS2_10policy_hubIfjN4cuda3__47maximumIvEEE10Policy1000EPfSB_jS8_ffNS5_3std3__410__identityEEEvT0_T1_T2_T3_T4_T6_E12temp_storage;
	add.s32 	%r390, %r389, %r388;
	st.shared.f32 	[%r390+8], %f10;
$L__BB3_17:
	bar.sync 	0;
	setp.ne.s32 	%p241, %r1, 0;
	@%p241 bra 	$L__BB3_74;
	ld.shared.f32 	%f404, [_ZZN3cub18CUB_300001_SM_10006detail6reduce28DeviceReduceSingleTileKernelINS2_10policy_hubIfjN4cuda3__47maximumIvEEE10Policy1000EPfSB_jS8_ffNS5_3std3__410__identityEEEvT0_T1_T2_T3_T4_T6_E12temp_storage+12];
	setp.lt.f32 	%p242, %f444, %f404;
	selp.f32 	%f405, %f404, %f444, %p242;
	ld.shared.f32 	%f406, [_ZZN3cub18CUB_300001_SM_10006detail6reduce28DeviceReduceSingleTileKernelINS2_10policy_hubIfjN4cuda3__47maximumIvEEE10Policy1000EPfSB_jS8_ffNS5_3std3__410__identityEEEvT0_T1_T2_T3_T4_T6_E12temp_storage+16];
	setp.lt.f32 	%p243, %f405, %f406;
	selp.f32 	%f407, %f406, %f405, %p243;
	ld.shared.f32 	%f408, [_ZZN3cub18CUB_300001_SM_10006detail6reduce28DeviceReduceSingleTileKernelINS2_10policy_hubIfjN4cuda3__47maximumIvEEE10Policy1000EPfSB_jS8_ffNS5_3std3__410__identityEEEvT0_T1_T2_T3_T4_T6_E12temp_storage+20];
	setp.lt.f32 	%p244, %f407, %f408;
	selp.f32 	%f409, %f408, %f407, %p244;
	ld.shared.f32 	%f410, [_ZZN3cub18CUB_300001_SM_10006detail6reduce28DeviceReduceSingleTileKernelINS2_10policy_hubIfjN4cuda3__47maximumIvEEE10Policy1000EPfSB_jS8_ffNS5_3std3__410__identityEEEvT0_T1_T2_T3_T4_T6_E12temp_storage+24];
	setp.lt.f32 	%p245, %f409, %f410;
	selp.f32 	%f411, %f410, %f409, %p245;
	ld.shared.f32 	%f412, [_ZZN3cub18CUB_300001_SM_10006detail6reduce28DeviceReduceSingleTileKernelINS2_10policy_hubIfjN4cuda3__47maximumIvEEE10Policy1000EPfSB_jS8_ffNS5_3std3__410__identityEEEvT0_T1_T2_T3_T4_T6_E12temp_storage+28];
	setp.lt.f32 	%p246, %f411, %f412;
	selp.f32 	%f413, %f412, %f411, %p246;
	ld.shared.f32 	%f414, [_ZZN3cub18CUB_300001_SM_10006detail6reduce28DeviceReduceSingleTileKernelINS2_10policy_hubIfjN4cuda3__47maximumIvEEE10Policy1000EPfSB_jS8_ffNS5_3std3__410__identityEEEvT0_T1_T2_T3_T4_T6_E12temp_storage+32];
	setp.lt.f32 	%p247, %f413, %f414;
	selp.f32 	%f415, %f414, %f413, %p247;
	ld.shared.f32 	%f416, [_ZZN3cub18CUB_300001_SM_10006detail6reduce28DeviceReduceSingleTileKernelINS2_10policy_hubIfjN4cuda3__47maximumIvEEE10Policy1000EPfSB_jS8_ffNS5_3std3__410__identityEEEvT0_T1_T2_T3_T4_T6_E12temp_storage+36];
	setp.lt.f32 	%p248, %f415, %f416;
	selp.f32 	%f444, %f416, %f415, %p248;
	bra.uni 	$L__BB3_74;
$L__BB3_19:
	// begin inline asm
	mov.u32 %r323, %laneid;
	// end inline asm
	and.b32  	%r349, %r1, 992;
	add.s32 	%r350, %r349, 32;
	setp.gt.u32 	%p203, %r350, %r70;
	not.b32 	%r351, %r349;
	add.s32 	%r352, %r70, %r351;
	selp.b32 	%r347, %r352, 31, %p203;
	mov.b32 	%r325, %f423;
	mov.b32 	%r326, 1;
	mov.b32 	%r348, -1;
	// begin inline asm
	shfl.sync.down.b32 %r324, %r325, %r326, %r347, %r348;
	// end inline asm
	mov.b32 	%f344, %r324;
	setp.lt.s32 	%p204, %r323, %r347;
	setp.lt.f32 	%p205, %f423, %f344;
	selp.f32 	%f345, %f344, %f423, %p205;
	selp.f32 	%f346, %f345, %f423, %p204;
	mov.b32 	%r330, %f346;
	mov.b32 	%r331, 2;
	// begin inline asm
	shfl.sync.down.b32 %r329, %r330, %r331, %r347, %r348;
	// end inline asm
	mov.b32 	%f347, %r329;
	add.s32 	%r353, %r323, 2;
	setp.gt.s32 	%p206, %r353, %r347;
	setp.lt.f32 	%p207, %f346, %f347;
	selp.f32 	%f348, %f347, %f346, %p207;
	selp.f32 	%f349, %f346, %f348, %p206;
	mov.b32 	%r335, %f349;
	mov.b32 	%r336, 4;
	// begin inline asm
	shfl.sync.down.b32 %r334, %r335, %r336, %r347, %r348;
	// end inline asm
	mov.b32 	%f350, %r334;
	add.s32 	%r354, %r323, 4;
	setp.gt.s32 	%p208, %r354, %r347;
	setp.lt.f32 	%p209, %f349, %f350;
	selp.f32 	%f351, %f350, %f349, %p209;
	selp.f32 	%f352, %f349, %f351, %p208;
	mov.b32 	%r340, %f352;
	mov.b32 	%r341, 8;
	// begin inline asm
	shfl.sync.down.b32 %r339, %r340, %r341, %r347, %r348;
	// end inline asm
	mov.b32 	%f353, %r339;
	add.s32 	%r355, %r323, 8;
	setp.gt.s32 	%p210, %r355, %r347;
	setp.lt.f32 	%p211, %f352, %f353;
	selp.f32 	%f354, %f353, %f352, %p211;
	selp.f32 	%f355, %f352, %f354, %p210;
	mov.b32 	%r345, %f355;
	mov.b32 	%r346, 16;
	// begin inline asm
	shfl.sync.down.b32 %r344, %r345, %r346, %r347, %r348;
	// end inline asm
	mov.b32 	%f356, %r344;
	add.s32 	%r356, %r323, 16;
	setp.gt.s32 	%p212, %r356, %r347;
	setp.lt.f32 	%p213, %f355, %f356;
	selp.f32 	%f357, %f356, %f355, %p213;
	selp.f32 	%f444, %f355, %f357, %p212;
	setp.ne.s32 	%p214, %r323, 0;
	@%p214 bra 	$L__BB3_21;
	shr.u32 	%r357, %r1, 3;
	and.b32  	%r358, %r357, 124;
	mov.u32 	%r359, _ZZN3cub18CUB_300001_SM_10006detail6reduce28DeviceReduceSingleTileKernelINS2_10policy_hubIfjN4cuda3__47maximumIvEEE10Policy1000EPfSB_jS8_ffNS5_3std3__410__identityEEEvT0_T1_T2_T3_T4_T6_E12temp_storage;
	add.s32 	%r360, %r359, %r358;
	st.shared.f32 	[%r360+8], %f444;
$L__BB3_21:
	bar.sync 	0;
	setp.ne.s32 	%p215, %r1, 0;
	@%p215 bra 	$L__BB3_74;
	setp.gt.u32 	%p216, %r70, 32;
	ld.shared.f32 	%f358, [_ZZN3cub18CUB_300001_SM_10006detail6reduce28DeviceReduceSingleTileKernelINS2_10policy_hubIfjN4cuda3__47maximumIvEEE10Policy1000EPfSB_jS8_ffNS5_3std3__410__identityEEEvT0_T1_T2_T3_T4_T6_E12temp_storage+12];
	setp.lt.f32 	%p217, %f444, %f358;
	selp.f32 	%f360, %f358, %f444, %p217;
	selp.f32 	%f361, %f360, %f444, %p216;
	setp.gt.u32 	%p218, %r70, 64;
	ld.shared.f32 	%f363, [_ZZN3cub18CUB_300001_SM_10006detail6reduce28DeviceReduceSingleTileKernelINS2_10policy_hubIfjN4cuda3__47maximumIvEEE10Policy1000EPfSB_jS8_ffNS5_3std3__410__identityEEEvT0_T1_T2_T3_T4_T6_E12temp_storage+16];
	setp.lt.f32 	%p219, %f361, %f363;
	selp.f32 	%f365, %f363, %f361, %p219;
	selp.f32 	%f366, %f365, %f361, %p218;
	setp.gt.u32 	%p220, %r70, 96;
	ld.shared.f32 	%f368, [_ZZN3cub18CUB_300001_SM_10006detail6reduce28DeviceReduceSingleTileKernelINS2_10policy_hubIfjN4cuda3__47maximumIvEEE10Policy1000EPfSB_jS8_ffNS5_3std3__410__identityEEEvT0_T1_T2_T3_T4_T6_E12temp_storage+20];
	setp.lt.f32 	%p221, %f366, %f368;
	selp.f32 	%f370, %f368, %f366, %p221;
	selp.f32 	%f371, %f370, %f366, %p220;
	setp.gt.u32 	%p222, %r70, 128;
	ld.shared.f32 	%f373, [_ZZN3cub18CUB_300001_SM_10006detail6reduce28DeviceReduceSingleTileKernelINS2_10policy_hubIfjN4cuda3__47maximumIvEEE10Policy1000EPfSB_jS8_ffNS5_3std3__410__identityEEEvT0_T1_T2_T3_T4_T6_E12temp_storage+24];
	setp.lt.f32 	%p223, %f371, %f373;
	selp.f32 	%f375, %f373, %f371, %p223;
	selp.f32 	%f376, %f375, %f371, %p222;
	setp.gt.u32 	%p224, %r70, 160;
	ld.shared.f32 	%f378, [_ZZN3cub18CUB_300001_SM_10006detail6reduce28DeviceReduceSingleTileKernelINS2_10policy_hubIfjN4cuda3__47maximumIvEEE10Policy1000EPfSB_jS8_ffNS5_3std3__410__identityEEEvT0_T1_T2_T3_T4_T6_E12temp_storage+28];
	setp.lt.f32 	%p225, %f376, %f378;
	selp.f32 	%f380, %f378, %f376, %p225;
	selp.f32 	%f381, %f380, %f376, %p224;
	setp.gt.u32 	%p226, %r70, 192;
	ld.shared.f32 	%f383, [_ZZN3cub18CUB_300001_SM_10006detail6reduce28DeviceReduceSingleTileKernelINS2_10policy_hubIfjN4cuda3__47maximumIvEEE10Policy1000EPfSB_jS8_ffNS5_3std3__410__identityEEEvT0_T1_T2_T3_T4_T6_E12temp_storage+32];
	setp.lt.f32 	%p227, %f381, %f383;
	selp.f32 	%f385, %f383, %f381, %p227;
	selp.f32 	%f386, %f385, %f381, %p226;
	setp.gt.u32 	%p228, %r70, 224;
	ld.shared.f32 	%f388, [_ZZN3cub18CUB_300001_SM_10006detail6reduce28DeviceReduceSingleTileKernelINS2_10policy_hubIfjN4cuda3__47maximumIvEEE10Policy1000EPfSB_jS8_ffNS5_3std3__410__identityEEEvT0_T1_T2_T3_T4_T6_E12temp_storage+36];
	setp.lt.f32 	%p229, %f386, %f388;
	selp.f32 	%f390, %f388, %f386, %p229;
	selp.f32 	%f444, %f390, %f386, %p228;
	bra.uni 	$L__BB3_74;
$L__BB3_23:
	mov.u32 	%r13, %tid.x;
	shl.b32 	%r14, %r13, 2;
	mul.wide.u32 	%rd85, %r14, 4;
	add.s64 	%rd75, %rd15, %rd85;
	// begin inline asm
	ld.global.nc.v2.u64 {%rd73, %rd74}, [%rd75];
	// end inline asm
	mov.b64 	{%r232, %r233}, %rd74;
	mov.b64 	{%r234, %r235}, %rd73;
	mov.b32 	%f238, %r235;
	mov.b32 	%f239, %r234;
	mov.b32 	%f240, %r233;
	mov.b32 	%f241, %r232;
	add.s64 	%rd78, %rd75, 4096;
	// begin inline asm
	ld.global.nc.v2.u64 {%rd76, %rd77}, [%rd78];
	// end inline asm
	mov.b64 	{%r236, %r237}, %rd77;
	mov.b64 	{%r238, %r239}, %rd76;
	mov.b32 	%f242, %r239;
	mov.b32 	%f243, %r238;
	mov.b32 	%f244, %r237;
	mov.b32 	%f245, %r236;
	add.s64 	%rd81, %rd75, 8192;
	// begin inline asm
	ld.global.nc.v2.u64 {%rd79, %rd80}, [%rd81];
	// end inline asm
	mov.b64 	{%r240, %r241}, %rd80;
	mov.b64 	{%r242, %r243}, %rd79;
	mov.b32 	%f246, %r243;
	mov.b32 	%f247, %r242;
	mov.b32 	%f248, %r241;
	mov.b32 	%f249, %r240;
	add.s64 	%rd84, %rd75, 12288;
	// begin inline asm
	ld.global.nc.v2.u64 {%rd82, %rd83}, [%rd84];
	// end inline asm
	mov.b64 	{%r244, %r245}, %rd83;
	mov.b64 	{%r246, %r247}, %rd82;
	mov.b32 	%f250, %r247;
	mov.b32 	%f251, %r246;
	mov.b32 	%f252, %r245;
	mov.b32 	%f253, %r244;
	setp.lt.f32 	%p127, %f239, %f238;
	selp.f32 	%f254, %f238, %f239, %p127;
	setp.lt.f32 	%p128, %f241, %f240;
	selp.f32 	%f255, %f240, %f241, %p128;
	setp.lt.f32 	%p129, %f243, %f242;
	selp.f32 	%f256, %f242, %f243, %p129;
	setp.lt.f32 	%p130, %f245, %f244;
	selp.f32 	%f257, %f244, %f245, %p130;
	setp.lt.f32 	%p131, %f247, %f246;
	selp.f32 	%f258, %f246, %f247, %p131;
	setp.lt.f32 	%p132, %f249, %f248;
	selp.f32 	%f259, %f248, %f249, %p132;
	setp.lt.f32 	%p133, %f251, %f250;
	selp.f32 	%f260, %f250, %f251, %p133;
	setp.lt.f32 	%p134, %f253, %f252;
	selp.f32 	%f261, %f252, %f253, %p134;
	setp.lt.f32 	%p135, %f254, %f255;
	selp.f32 	%f262, %f255, %f254, %p135;
	setp.lt.f32 	%p136, %f256, %f257;
	selp.f32 	%f263, %f257, %f256, %p136;
	setp.lt.f32 	%p137, %f258, %f259;
	selp.f32 	%f264, %f259, %f258, %p137;
	setp.lt.f32 	%p138, %f260, %f261;
	selp.f32 	%f265, %f261, %f260, %p138;
	setp.lt.f32 	%p139, %f262, %f263;
	selp.f32 	%f266, %f263, %f262, %p139;
	setp.lt.f32 	%p140, %f264, %f265;
	selp.f32 	%f267, %f265, %f264, %p140;
	setp.lt.f32 	%p141, %f266, %f267;
	selp.f32 	%f430, %f267, %f266, %p141;
	add.s32 	%r15, %r70, -4096;
	setp.lt.u32 	%p142, %r15, 4096;
	mov.b32 	%r399, 4096;
	@%p142 bra 	$L__BB3_27;
	mov.b32 	%r399, 4096;
$L__BB3_25:
	add.s32 	%r249, %r399, %r14;
	mul.wide.u32 	%rd98, %r249, 4;
	add.s64 	%rd88, %rd15, %rd98;
	// begin inline asm
	ld.global.nc.v2.u64 {%rd86, %rd87}, [%rd88];
	// end inline asm
	mov.b64 	{%r250, %r251}, %rd87;
	mov.b64 	{%r252, %r253}, %rd86;
	mov.b32 	%f268, %r253;
	mov.b32 	%f269, %r252;
	mov.b32 	%f270, %r251;
	mov.b32 	%f271, %r250;
	add.s64 	%rd91, %rd88, 4096;
	// begin inline asm
	ld.global.nc.v2.u64 {%rd89, %rd90}, [%rd91];
	// end inline asm
	mov.b64 	{%r254, %r255}, %rd90;
	mov.b64 	{%r256, %r257}, %rd89;
	mov.b32 	%f272, %r257;
	mov.b32 	%f273, %r256;
	mov.b32 	%f274, %r255;
	mov.b32 	%f275, %r254;
	add.s64 	%rd94, %rd88, 8192;
	// begin inline asm
	ld.global.nc.v2.u64 {%rd92, %rd93}, [%rd94];
	// end inline asm
	mov.b64 	{%r258, %r259}, %rd93;
	mov.b64 	{%r260, %r261}, %rd92;
	mov.b32 	%f276, %r261;
	mov.b32 	%f277, %r260;
	mov.b32 	%f278, %r259;
	mov.b32 	%f279, %r258;
	add.s64 	%rd97, %rd88, 12288;
	// begin inline asm
	ld.global.nc.v2.u64 {%rd95, %rd96}, [%rd97];
	// end inline asm
	mov.b64 	{%r262, %r263}, %rd96;
	mov.b64 	{%r264, %r265}, %rd95;
	mov.b32 	%f280, %r265;
	mov.b32 	%f281, %r264;
	mov.b32 	%f282, %r263;
	mov.b32 	%f283, %r262;
	setp.lt.f32 	%p143, %f430, %f269;
	selp.f32 	%f284, %f269, %f430, %p143;
	setp.lt.f32 	%p144, %f268, %f271;
	selp.f32 	%f285, %f271, %f268, %p144;
	setp.lt.f32 	%p145, %f270, %f273;
	selp.f32 	%f286, %f273, %f270, %p145;
	setp.lt.f32 	%p146, %f272, %f275;
	selp.f32 	%f287, %f275, %f272, %p146;
	setp.lt.f32 	%p147, %f274, %f277;
	selp.f32 	%f288, %f277, %f274, %p147;
	setp.lt.f32 	%p148, %f276, %f279;
	selp.f32 	%f289, %f279, %f276, %p148;
	setp.lt.f32 	%p149, %f278, %f281;
	selp.f32 	%f290, %f281, %f278, %p149;
	setp.lt.f32 	%p150, %f280, %f283;
	selp.f32 	%f291, %f283, %f280, %p150;
	setp.lt.f32 	%p151, %f284, %f285;
	selp.f32 	%f292, %f285, %f284, %p151;
	setp.lt.f32 	%p152, %f286, %f287;
	selp.f32 	%f293, %f287, %f286, %p152;
	setp.lt.f32 	%p153, %f288, %f289;
	selp.f32 	%f294, %f289, %f288, %p153;
	setp.lt.f32 	%p154, %f290, %f291;
	selp.f32 	%f295, %f291, %f290, %p154;
	setp.lt.f32 	%p155, %f292, %f293;
	selp.f32 	%f296, %f293, %f292, %p155;
	setp.lt.f32 	%p156, %f294, %f295;
	selp.f32 	%f297, %f295, %f294, %p156;
	setp.lt.f32 	%p157, %f296, %f297;
	selp.f32 	%f298, %f297, %f296, %p157;
	setp.lt.f32 	%p158, %f298, %f282;
	selp.f32 	%f430, %f282, %f298, %p158;
	sub.s32 	%r266, %r70, %r399;
	setp.lt.u32 	%p159, %r266, 4096;
	@%p159 bra 	$L__BB3_35;
	add.s32 	%r399, %r399, 4096;
	setp.le.u32 	%p160, %r399, %r15;
	@%p160 bra 	$L__BB3_25;
$L__BB3_27:
	setp.le.u32 	%p161, %r70, %r399;
	@%p161 bra 	$L__BB3_35;
	sub.s32 	%r19, %r70, %r399;
	setp.ge.s32 	%p162, %r13, %r19;
	@%p162 bra 	$L__BB3_35;
	not.b32 	%r267, %r13;
	add.s32 	%r268, %r70, %r267;
	sub.s32 	%r20, %r268, %r399;
	and.b32  	%r269, %r20, 768;
	setp.eq.s32 	%p163, %r269, 768;
	mov.u32 	%r403, %r13;
	@%p163 bra 	$L__BB3_32;
	add.s32 	%r401, %r13, %r399;
	shr.u32 	%r270, %r20, 8;
	add.s32 	%r271, %r270, 1;
	and.b32  	%r272, %r271, 3;
	neg.s32 	%r400, %r272;
	mov.u32 	%r403, %r13;
$L__BB3_31:
	.pragma "nounroll";
	mul.wide.u32 	%rd100, %r401, 4;
	add.s64 	%rd99, %rd15, %rd100;
	// begin inline asm
	ld.global.nc.u32 %r273, [%rd99];
	// end inline asm
	mov.b32 	%f300, %r273;
	setp.lt.f32 	%p164, %f430, %f300;
	selp.f32 	%f430, %f300, %f430, %p164;
	add.s32 	%r403, %r403, 256;
	add.s32 	%r401, %r401, 256;
	add.s32 	%r400, %r400, 1;
	setp.ne.s32 	%p165, %r400, 0;
	@%p165 bra 	$L__BB3_31;
$L__BB3_32:
	setp.lt.u32 	%p166, %r20, 768;
	@%p166 bra 	$L__BB3_35;
	add.s32 	%r405, %r403, 512;
	add.s32 	%r404, %r403, %r399;
$L__BB3_34:
	mul.wide.u32 	%rd105, %r404, 4;
	add.s64 	%rd101, %rd15, %rd105;
	// begin inline asm
	ld.global.nc.u32 %r274, [%rd101];
	// end inline asm
	mov.b32 	%f301, %r274;
	setp.lt.f32 	%p167, %f430, %f301;
	selp.f32 	%f302, %f301, %f430, %p167;
	add.s32 	%r278, %r404, 256;
	mul.wide.u32 	%rd106, %r278, 4;
	add.s64 	%rd102, %rd15, %rd106;
	// begin inline asm
	ld.global.nc.u32 %r275, [%rd102];
	// end inline asm
	mov.b32 	%f303, %r275;
	setp.lt.f32 	%p168, %f302, %f303;
	selp.f32 	%f304, %f303, %f302, %p168;
	add.s32 	%r279, %r404, 512;
	mul.wide.u32 	%rd107, %r279, 4;
	add.s64 	%rd103, %rd15, %rd107;
	// begin inline asm
	ld.global.nc.u32 %r276, [%rd103];
	// end inline asm
	mov.b32 	%f305, %r276;
	setp.lt.f32 	%p169, %f304, %f305;
	selp.f32 	%f306, %f305, %f304, %p169;
	add.s32 	%r280, %r404, 768;
	mul.wide.u32 	%rd108, %r280, 4;
	add.s64 	%rd104, %rd15, %rd108;
	// begin inline asm
	ld.global.nc.u32 %r277, [%rd104];
	// end inline asm
	mov.b32 	%f307, %r277;
	setp.lt.f32 	%p170, %f306, %f307;
	selp.f32 	%f430, %f307, %f306, %p170;
	add.s32 	%r34, %r405, 1024;
	add.s32 	%r281, %r405, 512;
	add.s32 	%r404, %r404, 1024;
	setp.lt.s32 	%p171, %r281, %r19;
	mov.u32 	%r405, %r34;
	@%p171 bra 	$L__BB3_34;
$L__BB3_35:
	// begin inline asm
	mov.u32 %r282, %laneid;
	// end inline asm
	mov.b32 	%r284, %f430;
	mov.b32 	%r285, 1;
	mov.b32 	%r306, 31;
	mov.b32 	%r307, -1;
	// begin inline asm
	shfl.sync.down.b32 %r283, %r284, %r285, %r306, %r307;
	// end inline asm
	mov.b32 	%f308, %r283;
	setp.gt.s32 	%p172, %r282, 30;
	setp.lt.f32 	%p173, %f430, %f308;
	selp.f32 	%f309, %f308, %f430, %p173;
	selp.f32 	%f310, %f430, %f309, %p172;
	mov.b32 	%r289, %f310;
	mov.b32 	%r290, 2;
	// begin inline asm
	shfl.sync.down.b32 %r288, %r289, %r290, %r306, %r307;
	// end inline asm
	mov.b32 	%f311, %r288;
	setp.gt.s32 	%p174, %r282, 29;
	setp.lt.f32 	%p175, %f310, %f311;
	selp.f32 	%f312, %f311, %f310, %p175;
	selp.f32 	%f313, %f310, %f312, %p174;
	mov.b32 	%r294, %f313;
	mov.b32 	%r295, 4;
	// begin inline asm
	shfl.sync.down.b32 %r293, %r294, %r295, %r306, %r307;
	// end inline asm
	mov.b32 	%f314, %r293;
	setp.gt.s32 	%p176, %r282, 27;
	setp.lt.f32 	%p177, %f313, %f314;
	selp.f32 	%f315, %f314, %f313, %p177;
	selp.f32 	%f316, %f313, %f315, %p176;
	mov.b32 	%r299, %f316;
	mov.b32 	%r300, 8;
	// begin inline asm
	shfl.sync.down.b32 %r298, %r299, %r300, %r306, %r307;
	// end inline asm
	mov.b32 	%f317, %r298;
	setp.gt.s32 	%p178, %r282, 23;
	setp.lt.f32 	%p179, %f316, %f317;
	selp.f32 	%f318, %f317, %f316, %p179;
	selp.f32 	%f319, %f316, %f318, %p178;
	mov.b32 	%r304, %f319;
	mov.b32 	%r305, 16;
	// begin inline asm
	shfl.sync.down.b32 %r303, %r304, %r305, %r306, %r307;
	// end inline asm
	mov.b32 	%f320, %r303;
	setp.gt.s32 	%p180, %r282, 15;
	setp.lt.f32 	%p181, %f319, %f320;
	selp.f32 	%f26, %f320, %f319, %p181;
	selp.f32 	%f444, %f319, %f26, %p180;
	setp.ne.s32 	%p182, %r282, 0;
	@%p182 bra 	$L__BB3_37;
	shr.u32 	%r308, %r13, 3;
	and.b32  	%r309, %r308, 124;
	mov.u32 	%r310, _ZZN3cub18CUB_300001_SM_10006detail6reduce28DeviceReduceSingleTileKernelINS2_10policy_hubIfjN4cuda3__47maximumIvEEE10Policy1000EPfSB_jS8_ffNS5_3std3__410__identityEEEvT0_T1_T2_T3_T4_T6_E12temp_storage;
	add.s32 	%r311, %r310, %r309;
	st.shared.f32 	[%r311+8], %f26;
$L__BB3_37:
	bar.sync 	0;
	setp.ne.s32 	%p183, %r13, 0;
	@%p183 bra 	$L__BB3_74;
	ld.shared.f32 	%f321, [_ZZN3cub18CUB_300001_SM_10006detail6reduce28DeviceReduceSingleTileKernelINS2_10policy_hubIfjN4cuda3__47maximumIvEEE10Policy1000EPfSB_jS8_ffNS5_3std3__410__identityEEEvT0_T1_T2_T3_T4_T6_E12temp_storage+12];
	setp.lt.f32 	%p184, %f444, %f321;
	selp.f32 	%f322, %f321, %f444, %p184;
	ld.shared.f32 	%f323, [_ZZN3cub18CUB_300001_SM_10006detail6reduce28DeviceReduceSingleTileKernelINS2_10policy_hubIfjN4cuda3__47maximumIvEEE10Policy1000EPfSB_jS8_ffNS5_3std3__410__identityEEEvT0_T1_T2_T3_T4_T6_E12temp_storage+16];
	setp.lt.f32 	%p185, %f322, %f323;
	selp.f32 	%f324, %f323, %f322, %p185;
	ld.shared.f32 	%f325, [_ZZN3cub18CUB_300001_SM_10006detail6reduce28DeviceReduceSingleTileKernelINS2_10policy_hubIfjN4cuda3__47maximumIvEEE10Policy1000EPfSB_jS8_ffNS5_3std3__410__identityEEEvT0_T1_T2_T3_T4_T6_E12temp_storage+20];
	setp.lt.f32 	%p186, %f324, %f325;
	selp.f32 	%f326, %f325, %f324, %p186;
	ld.shared.f32 	%f327, [_ZZN3cub18CUB_300001_SM_10006detail6reduce28DeviceReduceSingleTileKernelINS2_10policy_hubIfjN4cuda3__47maximumIvEEE10Policy1000EPfSB_jS8_ffNS5_3std3__410__identityEEEvT0_T1_T2_T3_T4_T6_E12temp_storage+24];
	setp.lt.f32 	%p187, %f326, %f327;
	selp.f32 	%f328, %f327, %f326, %p187;
	ld.shared.f32 	%f329, [_ZZN3cub18CUB_300001_SM_10006detail6reduce28DeviceReduceSingleTileKernelINS2_10policy_hubIfjN4cuda3__47maximumIvEEE10Policy1000EPfSB_jS8_ffNS5_3std3__410__identityEEEvT0_T1_T2_T3_T4_T6_E12temp_storage+28];
	setp.lt.f32 	%p188, %f328, %f329;
	selp.f32 	%f330, %f329, %f328, %p188;
	ld.shared.f32 	%f331, [_ZZN3cub18CUB_300001_SM_10006detail6reduce28DeviceReduceSingleTileKernelINS2_10policy_hubIfjN4cuda3__47maximumIvEEE10Policy1000EPfSB_jS8_ffNS5_3std3__410__identityEEEvT0_T1_T2_T3_T4_T6_E12temp_storage+32];
	setp.lt.f32 	%p189, %f330, %f331;
	selp.f32 	%f332, %f331, %f330, %p189;
	ld.shared.f32 	%f333, [_ZZN3cub18CUB_300001_SM_10006detail6reduce28DeviceReduceSingleTileKernelINS2_10policy_hubIfjN4cuda3__47maximumIvEEE10Policy1000EPfSB_jS8_ffNS5_3std3__410__identityEEEvT0_T1_T2_T3_T4_T6_E12temp_storage+36];
	setp.lt.f32 	%p190, %f332, %f333;
	selp.f32 	%f444, %f333, %f332, %p190;
	bra.uni 	$L__BB3_74;
$L__BB3_39:
	setp.gt.u32 	%p3, %r70, 4095;
	@%p3 bra 	$L__BB3_58;
	mov.u32 	%r36, %tid.x;
	setp.ge.u32 	%p68, %r36, %r70;
	mov.f32 	%f436, 0f00000000;
	mov.u32 	%r409, %r36;
	@%p68 bra 	$L__BB3_42;
	mul.wide.u32 	%rd65, %r36, 4;
	add.s64 	%rd64, %rd15, %rd65;
	// begin inline asm
	ld.global.nc.u32 %r152, [%rd64];
	// end inline asm
	mov.b32 	%f436, %r152;
	add.s32 	%r409, %r36, 256;
$L__BB3_42:
	setp.ge.u32 	%p69, %r409, %r70;
	@%p69 bra 	$L__BB3_49;
	not.b32 	%r153, %r409;
	add.s32 	%r39, %r70, %r153;
	and.b32  	%r154, %r39, 768;
	setp.eq.s32 	%p70, %r154, 768;
	@%p70 bra 	$L__BB3_46;
	mul.wide.u32 	%rd66, %r409, 4;
	add.s64 	%rd120, %rd15, %rd66;
	shr.u32 	%r155, %r39, 8;
	add.s32 	%r156, %r155, 1;
	and.b32  	%r157, %r156, 3;
	neg.s32 	%r407, %r157;
$L__BB3_45:
	.pragma "nounroll";
	// begin inline asm
	ld.global.nc.u32 %r158, [%rd120];
	// end inline asm
	mov.b32 	%f157, %r158;
	setp.lt.f32 	%p71, %f436, %f157;
	selp.f32 	%f436, %f157, %f436, %p71;
	add.s32 	%r409, %r409, 256;
	add.s64 	%rd120, %rd120, 1024;
	add.s32 	%r407, %r407, 1;
	setp.ne.s32 	%p72, %r407, 0;
	@%p72 bra 	$L__BB3_45;
$L__BB3_46:
	setp.lt.u32 	%p73, %r39, 768;
	@%p73 bra 	$L__BB3_49;
	mul.wide.u32 	%rd68, %r409, 4;
	add.s64 	%rd121, %rd15, %rd68;
$L__BB3_48:
	// begin inline asm
	ld.global.nc.u32 %r159, [%rd121];
	// end inline asm
	mov.b32 	%f158, %r159;
	setp.lt.f32 	%p74, %f436, %f158;
	selp.f32 	%f159, %f158, %f436, %p74;
	add.s64 	%rd70, %rd121, 1024;
	// begin inline asm
	ld.global.nc.u32 %r160, [%rd70];
	// end inline asm
	mov.b32 	%f160, %r160;
	setp.lt.f32 	%p75, %f159, %f160;
	selp.f32 	%f161, %f160, %f159, %p75;
	add.s64 	%rd71, %rd121, 2048;
	// begin inline asm
	ld.global.nc.u32 %r161, [%rd71];
	// end inline asm
	mov.b32 	%f162, %r161;
	setp.lt.f32 	%p76, %f161, %f162;
	selp.f32 	%f163, %f162, %f161, %p76;
	add.s64 	%rd72, %rd121, 3072;
	// begin inline asm
	ld.global.nc.u32 %r162, [%rd72];
	// end inline asm
	mov.b32 	%f164, %r162;
	setp.lt.f32 	%p77, %f163, %f164;
	selp.f32 	%f436, %f164, %f163, %p77;
	add.s32 	%r409, %r409, 1024;
	add.s64 	%rd121, %rd121, 4096;
	setp.lt.s32 	%p78, %r409, %r70;
	@%p78 bra 	$L__BB3_48;
$L__BB3_49:
	setp.lt.u32 	%p79, %r70, 256;
	@%p79 bra 	$L__BB3_54;
	// begin inline asm
	mov.u32 %r201, %laneid;
	// end inline asm
	mov.b32 	%r203, %f436;
	mov.b32 	%r204, 1;
	mov.b32 	%r225, 31;
	mov.b32 	%r226, -1;
	// begin inline asm
	shfl.sync.down.b32 %r202, %r203, %r204, %r225, %r226;
	// end inline asm
	mov.b32 	%f212, %r202;
	setp.gt.s32 	%p107, %r201, 30;
	setp.lt.f32 	%p108, %f436, %f212;
	selp.f32 	%f213, %f212, %f436, %p108;
	selp.f32 	%f214, %f436, %f213, %p107;
	mov.b32 	%r208, %f214;
	mov.b32 	%r209, 2;
	// begin inline asm
	shfl.sync.down.b32 %r207, %r208, %r209, %r225, %r226;
	// end inline asm
	mov.b32 	%f215, %r207;
	setp.gt.s32 	%p109, %r201, 29;
	setp.lt.f32 	%p110, %f214, %f215;
	selp.f32 	%f216, %f215, %f214, %p110;
	selp.f32 	%f217, %f214, %f216, %p109;
	mov.b32 	%r213, %f217;
	mov.b32 	%r214, 4;
	// begin inline asm
	shfl.sync.down.b32 %r212, %r213, %r214, %r225, %r226;
	// end inline asm
	mov.b32 	%f218, %r212;
	setp.gt.s32 	%p111, %r201, 27;
	setp.lt.f32 	%p112, %f217, %f218;
	selp.f32 	%f219, %f218, %f217, %p112;
	selp.f32 	%f220, %f217, %f219, %p111;
	mov.b32 	%r218, %f220;
	mov.b32 	%r219, 8;
	// begin inline asm
	shfl.sync.down.b32 %r217, %r218, %r219, %r225, %r226;
	// end inline asm
	mov.b32 	%f221, %r217;
	setp.gt.s32 	%p113, %r201, 23;
	setp.lt.f32 	%p114, %f220, %f221;
	selp.f32 	%f222, %f221, %f220, %p114;
	selp.f32 	%f223, %f220, %f222, %p113;
	mov.b32 	%r223, %f223;
	mov.b32 	%r224, 16;
	// begin inline asm
	shfl.sync.down.b32 %r222, %r223, %r224, %r225, %r226;
	// end inline asm
	mov.b32 	%f224, %r222;
	setp.gt.s32 	%p115, %r201, 15;
	setp.lt.f32 	%p116, %f223, %f224;
	selp.f32 	%f38, %f224, %f223, %p116;
	selp.f32 	%f444, %f223, %f38, %p115;
	setp.ne.s32 	%p117, %r201, 0;
	@%p117 bra 	$L__BB3_52;
	shr.u32 	%r227, %r36, 3;
	and.b32  	%r228, %r227, 124;
	mov.u32 	%r229, _ZZN3cub18CUB_300001_SM_10006detail6reduce28DeviceReduceSingleTileKernelINS2_10policy_hubIfjN4cuda3__47maximumIvEEE10Policy1000EPfSB_jS8_ffNS5_3std3__410__identityEEEvT0_T1_T2_T3_T4_T6_E12temp_storage;
	add.s32 	%r230, %r229, %r228;
	st.shared.f32 	[%r230+8], %f38;
$L__BB3_52:
	bar.sync 	0;
	setp.ne.s32 	%p118, %r36, 0;
	@%p118 bra 	$L__BB3_74;
	ld.shared.f32 	%f225, [_ZZN3cub18CUB_300001_SM_10006detail6reduce28DeviceReduceSingleTileKernelINS2_10policy_hubIfjN4cuda3__47maximumIvEEE10Policy1000EPfSB_jS8_ffNS5_3std3__410__identityEEEvT0_T1_T2_T3_T4_T6_E12temp_storage+12];
	setp.lt.f32 	%p119, %f444, %f225;
	selp.f32 	%f226, %f225, %f444, %p119;
	ld.shared.f32 	%f227, [_ZZN3cub18CUB_300001_SM_10006detail6reduce28DeviceReduceSingleTileKernelINS2_10policy_hubIfjN4cuda3__47maximumIvEEE10Policy1000EPfSB_jS8_ffNS5_3std3__410__identityEEEvT0_T1_T2_T3_T4_T6_E12temp_storage+16];
	setp.lt.f32 	%p120, %f226, %f227;
	selp.f32 	%f228, %f227, %f226, %p120;
	ld.shared.f32 	%f229, [_ZZN3cub18CUB_300001_SM_10006detail6reduce28DeviceReduceSingleTileKernelINS2_10policy_hubIfjN4cuda3__47maximumIvEEE10Policy1000EPfSB_jS8_ffNS5_3std3__410__identityEEEvT0_T1_T2_T3_T4_T6_E12temp_storage+20];
	setp.lt.f32 	%p121, %f228, %f229;
	selp.f32 	%f230, %f229, %f228, %p121;
	ld.shared.f32 	%f231, [_ZZN3cub18CUB_300001_SM_10006detail6reduce28DeviceReduceSingleTileKernelINS2_10policy_hubIfjN4cuda3__47maximumIvEEE10Policy1000EPfSB_jS8_ffNS5_3std3__410__identityEEEvT0_T1_T2_T3_T4_T6_E12temp_storage+24];
	setp.lt.f32 	%p122, %f230, %f231;
	selp.f32 	%f232, %f231, %f230, %p122;
	ld.shared.f32 	%f233, [_ZZN3cub18CUB_300001_SM_10006detail6reduce28DeviceReduceSingleTileKernelINS2_10policy_hubIfjN4cuda3__47maximumIvEEE10Policy1000EPfSB_jS8_ffNS5_3std3__410__identityEEEvT0_T1_T2_T3_T4_T6_E12temp_storage+28];
	setp.lt.f32 	%p123, %f232, %f233;
	selp.f32 	%f234, %f233, %f232, %p123;
	ld.shared.f32 	%f235, [_ZZN3cub18CUB_300001_SM_10006detail6reduce28DeviceReduceSingleTileKernelINS2_10policy_hubIfjN4cuda3__47maximumIvEEE10Policy1000EPfSB_jS8_ffNS5_3std3__410__identityEEEvT0_T1_T2_T3_T4_T6_E12temp_storage+32];
	setp.lt.f32 	%p124, %f234, %f235;
	selp.f32 	%f236, %f235, %f234, %p124;
	ld.shared.f32 	%f237, [_ZZN3cub18CUB_300001_SM_10006detail6reduce28DeviceReduceSingleTileKernelINS2_10policy_hubIfjN4cuda3__47maximumIvEEE10Policy1000EPfSB_jS8_ffNS5_3std3__410__identityEEEvT0_T1_T2_T3_T4_T6_E12temp_storage+36];
	setp.lt.f32 	%p125, %f236, %f237;
	selp.f32 	%f444, %f237, %f236, %p125;
	bra.uni 	$L__BB3_74;
$L__BB3_54:
	// begin inline asm
	mov.u32 %r163, %laneid;
	// end inline asm
	and.b32  	%r189, %r36, 992;
	add.s32 	%r190, %r189, 32;
	setp.gt.u32 	%p80, %r190, %r70;
	not.b32 	%r191, %r189;
	add.s32 	%r192, %r70, %r191;
	selp.b32 	%r187, %r192, 31, %p80;
	mov.b32 	%r165, %f436;
	mov.b32 	%r166, 1;
	mov.b32 	%r188, -1;
	// begin inline asm
	shfl.sync.down.b32 %r164, %r165, %r166, %r187, %r188;
	// end inline asm
	mov.b32 	%f165, %r164;
	setp.lt.s32 	%p81, %r163, %r187;
	setp.lt.f32 	%p82, %f436, %f165;
	selp.f32 	%f166, %f165, %f436, %p82;
	selp.f32 	%f167, %f166, %f436, %p81;
	mov.b32 	%r170, %f167;
	mov.b32 	%r171, 2;
	// begin inline asm
	shfl.sync.down.b32 %r169, %r170, %r171, %r187, %r188;
	// end inline asm
	mov.b32 	%f168, %r169;
	add.s32 	%r193, %r163, 2;
	setp.gt.s32 	%p83, %r193, %r187;
	setp.lt.f32 	%p84, %f167, %f168;
	selp.f32 	%f169, %f168, %f167, %p84;
	selp.f32 	%f170, %f167, %f169, %p83;
	mov.b32 	%r175, %f170;
	mov.b32 	%r176, 4;
	// begin inline asm
	shfl.sync.down.b32 %r174, %r175, %r176, %r187, %r188;
	// end inline asm
	mov.b32 	%f171, %r174;
	add.s32 	%r194, %r163, 4;
	setp.gt.s32 	%p85, %r194, %r187;
	setp.lt.f32 	%p86, %f170, %f171;
	selp.f32 	%f172, %f171, %f170, %p86;
	selp.f32 	%f173, %f170, %f172, %p85;
	mov.b32 	%r180, %f173;
	mov.b32 	%r181, 8;
	// begin inline asm
	shfl.sync.down.b32 %r179, %r180, %r181, %r187, %r188;
	// end inline asm
	mov.b32 	%f174, %r179;
	add.s32 	%r195, %r163, 8;
	setp.gt.s32 	%p87, %r195, %r187;
	setp.lt.f32 	%p88, %f173, %f174;
	selp.f32 	%f175, %f174, %f173, %p88;
	selp.f32 	%f176, %f173, %f175, %p87;
	mov.b32 	%r185, %f176;
	mov.b32 	%r186, 16;
	// begin inline asm
	shfl.sync.down.b32 %r184, %r185, %r186, %r187, %r188;
	// end inline asm
	mov.b32 	%f177, %r184;
	add.s32 	%r196, %r163, 16;
	setp.gt.s32 	%p89, %r196, %r187;
	setp.lt.f32 	%p90, %f176, %f177;
	selp.f32 	%f178, %f177, %f176, %p90;
	selp.f32 	%f444, %f176, %f178, %p89;
	setp.ne.s32 	%p91, %r163, 0;
	@%p91 bra 	$L__BB3_56;
	shr.u32 	%r197, %r36, 3;
	and.b32  	%r198, %r197, 124;
	mov.u32 	%r199, _ZZN3cub18CUB_300001_SM_10006detail6reduce28DeviceReduceSingleTileKernelINS2_10policy_hubIfjN4cuda3__47maximumIvEEE10Policy1000EPfSB_jS8_ffNS5_3std3__410__identityEEEvT0_T1_T2_T3_T4_T6_E12temp_storage;
	add.s32 	%r200, %r199, %r198;
	st.shared.f32 	[%r200+8], %f444;
$L__BB3_56:
	bar.sync 	0;
	setp.ne.s32 	%p92, %r36, 0;
	@%p92 bra 	$L__BB3_74;
	setp.gt.u32 	%p93, %r70, 32;
	ld.shared.f32 	%f179, [_ZZN3cub18CUB_300001_SM_10006detail6reduce28DeviceReduceSingleTileKernelINS2_10policy_hubIfjN4cuda3__47maximumIvEEE10Policy1000EPfSB_jS8_ffNS5_3std3__410__identityEEEvT0_T1_T2_T3_T4_T6_E12temp_storage+12];
	setp.lt.f32 	%p94, %f444, %f179;
	selp.f32 	%f181, %f179, %f444, %p94;
	selp.f32 	%f182, %f181, %f444, %p93;
	setp.gt.u32 	%p95, %r70, 64;
	ld.shared.f32 	%f184, [_ZZN3cub18CUB_300001_SM_10006detail6reduce28DeviceReduceSingleTileKernelINS2_10policy_hubIfjN4cuda3__47maximumIvEEE10Policy1000EPfSB_jS8_ffNS5_3std3__410__identityEEEvT0_T1_T2_T3_T4_T6_E12temp_storage+16];
	setp.lt.f32 	%p96, %f182, %f184;
	selp.f32 	%f186, %f184, %f182, %p96;
	selp.f32 	%f187, %f186, %f182, %p95;
	setp.gt.u32 	%p97, %r70, 96;
	ld.shared.f32 	%f189, [_ZZN3cub18CUB_300001_SM_10006detail6reduce28DeviceReduceSingleTileKernelINS2_10policy_hubIfjN4cuda3__47maximumIvEEE10Policy1000EPfSB_jS8_ffNS5_3std3__410__identityEEEvT0_T1_T2_T3_T4_T6_E12temp_storage+20];
	setp.lt.f32 	%p98, %f187, %f189;
	selp.f32 	%f191, %f189, %f187, %p98;
	selp.f32 	%f192, %f191, %f187, %p97;
	setp.gt.u32 	%p99, %r70, 128;
	ld.shared.f32 	%f194, [_ZZN3cub18CUB_300001_SM_10006detail6reduce28DeviceReduceSingleTileKernelINS2_10policy_hubIfjN4cuda3__47maximumIvEEE10Policy1000EPfSB_jS8_ffNS5_3std3__410__identityEEEvT0_T1_T2_T3_T4_T6_E12temp_storage+24];
	setp.lt.f32 	%p100, %f192, %f194;
	selp.f32 	%f196, %f194, %f192, %p100;
	selp.f32 	%f197, %f196, %f192, %p99;
	setp.gt.u32 	%p101, %r70, 160;
	ld.shared.f32 	%f199, [_ZZN3cub18CUB_300001_SM_10006detail6reduce28DeviceReduceSingleTileKernelINS2_10policy_hubIfjN4cuda3__47maximumIvEEE10Policy1000EPfSB_jS8_ffNS5_3std3__410__identityEEEvT0_T1_T2_T3_T4_T6_E12temp_storage+28];
	setp.lt.f32 	%p102, %f197, %f199;
	selp.f32 	%f201, %f199, %f197, %p102;
	selp.f32 	%f202, %f201, %f197, %p101;
	setp.gt.u32 	%p103, %r70, 192;
	ld.shared.f32 	%f204, [_ZZN3cub18CUB_300001_SM_10006detail6reduce28DeviceReduceSingleTileKernelINS2_10policy_hubIfjN4cuda3__47maximumIvEEE10Policy1000EPfSB_jS8_ffNS5_3std3__410__identityEEEvT0_T1_T2_T3_T4_T6_E12temp_storage+32];
	setp.lt.f32 	%p104, %f202, %f204;
	selp.f32 	%f206, %f204, %f202, %p104;
	selp.f32 	%f207, %f206, %f202, %p103;
	setp.gt.u32 	%p105, %r70, 224;
	ld.shared.f32 	%f209, [_ZZN3cub18CUB_300001_SM_10006detail6reduce28DeviceReduceSingleTileKernelINS2_10policy_hubIfjN4cuda3__47maximumIvEEE10Policy1000EPfSB_jS8_ffNS5_3std3__410__identityEEEvT0_T1_T2_T3_T4_T6_E12temp_storage+36];
	setp.lt.f32 	%p106, %f207, %f209;
	selp.f32 	%f211, %f209, %f207, %p106;
	selp.f32 	%f444, %f211, %f207, %p105;
	bra.uni 	$L__BB3_74;
$L__BB3_58:
	mov.u32 	%r48, %tid.x;
	mul.wide.u32 	%rd34, %r48, 4;
	add.s64 	%rd18, %rd15, %rd34;
	// begin inline asm
	ld.global.nc.u32 %r71, [%rd18];
	// end inline asm
	mov.b32 	%f59, %r71;
	add.s64 	%rd19, %rd18, 1024;
	// begin inline asm
	ld.global.nc.u32 %r72, [%rd19];
	// end inline asm
	mov.b32 	%f60, %r72;
	add.s64 	%rd20, %rd18, 2048;
	// begin inline asm
	ld.global.nc.u32 %r73, [%rd20];
	// end inline asm
	mov.b32 	%f61, %r73;
	add.s64 	%rd21, %rd18, 3072;
	// begin inline asm
	ld.global.nc.u32 %r74, [%rd21];
	// end inline asm
	mov.b32 	%f62, %r74;
	add.s64 	%rd22, %rd18, 4096;
	// begin inline asm
	ld.global.nc.u32 %r75, [%rd22];
	// end inline asm
	mov.b32 	%f63, %r75;
	add.s64 	%rd23, %rd18, 5120;
	// begin inline asm
	ld.global.nc.u32 %r76, [%rd23];
	// end inline asm
	mov.b32 	%f64, %r76;
	add.s64 	%rd24, %rd18, 6144;
	// begin inline asm
	ld.global.nc.u32 %r77, [%rd24];
	// end inline asm
	mov.b32 	%f65, %r77;
	add.s64 	%rd25, %rd18, 7168;
	// begin inline asm
	ld.global.nc.u32 %r78, [%rd25];
	// end inline asm
	mov.b32 	%f66, %r78;
	add.s64 	%rd26, %rd18, 8192;
	// begin inline asm
	ld.global.nc.u32 %r79, [%rd26];
	// end inline asm
	mov.b32 	%f67, %r79;
	add.s64 	%rd27, %rd18, 9216;
	// begin inline asm
	ld.global.nc.u32 %r80, [%rd27];
	// end inline asm
	mov.b32 	%f68, %r80;
	add.s64 	%rd28, %rd18, 10240;
	// begin inline asm
	ld.global.nc.u32 %r81, [%rd28];
	// end inline asm
	mov.b32 	%f69, %r81;
	add.s64 	%rd29, %rd18, 11264;
	// begin inline asm
	ld.global.nc.u32 %r82, [%rd29];
	// end inline asm
	mov.b32 	%f70, %r82;
	add.s64 	%rd30, %rd18, 12288;
	// begin inline asm
	ld.global.nc.u32 %r83, [%rd30];
	// end inline asm
	mov.b32 	%f71, %r83;
	add.s64 	%rd31, %rd18, 13312;
	// begin inline asm
	ld.global.nc.u32 %r84, [%rd31];
	// end inline asm
	mov.b32 	%f72, %r84;
	add.s64 	%rd32, %rd18, 14336;
	// begin inline asm
	ld.global.nc.u32 %r85, [%rd32];
	// end inline asm
	mov.b32 	%f73, %r85;
	add.s64 	%rd33, %rd18, 15360;
	// begin inline asm
	ld.global.nc.u32 %r86, [%rd33];
	// end inline asm
	mov.b32 	%f74, %r86;
	setp.lt.f32 	%p4, %f59, %f60;
	selp.f32 	%f75, %f60, %f59, %p4;
	setp.lt.f32 	%p5, %f61, %f62;
	selp.f32 	%f76, %f62, %f61, %p5;
	setp.lt.f32 	%p6, %f63, %f64;
	selp.f32 	%f77, %f64, %f63, %p6;
	setp.lt.f32 	%p7, %f65, %f66;
	selp.f32 	%f78, %f66, %f65, %p7;
	setp.lt.f32 	%p8, %f67, %f68;
	selp.f32 	%f79, %f68, %f67, %p8;
	setp.lt.f32 	%p9, %f69, %f70;
	selp.f32 	%f80, %f70, %f69, %p9;
	setp.lt.f32 	%p10, %f71, %f72;
	selp.f32 	%f81, %f72, %f71, %p10;
	setp.lt.f32 	%p11, %f73, %f74;
	selp.f32 	%f82, %f74, %f73, %p11;
	setp.lt.f32 	%p12, %f75, %f76;
	selp.f32 	%f83, %f76, %f75, %p12;
	setp.lt.f32 	%p13, %f77, %f78;
	selp.f32 	%f84, %f78, %f77, %p13;
	setp.lt.f32 	%p14, %f79, %f80;
	selp.f32 	%f85, %f80, %f79, %p14;
	setp.lt.f32 	%p15, %f81, %f82;
	selp.f32 	%f86, %f82, %f81, %p15;
	setp.lt.f32 	%p16, %f83, %f84;
	selp.f32 	%f87, %f84, %f83, %p16;
	setp.lt.f32 	%p17, %f85, %f86;
	selp.f32 	%f88, %f86, %f85, %p17;
	setp.lt.f32 	%p18, %f87, %f88;
	selp.f32 	%f443, %f88, %f87, %p18;
	add.s32 	%r49, %r70, -4096;
	setp.lt.u32 	%p19, %r49, 4096;
	mov.b32 	%r412, 4096;
	@%p19 bra 	$L__BB3_62;
	mov.b32 	%r412, 4096;
$L__BB3_60:
	add.s32 	%r105, %r48, %r412;
	mul.wide.u32 	%rd51, %r105, 4;
	add.s64 	%rd35, %rd15, %rd51;
	// begin inline asm
	ld.global.nc.u32 %r89, [%rd35];
	// end inline asm
	mov.b32 	%f89, %r89;
	mul.wide.u32 	%rd52, %r412, 4;
	add.s64 	%rd53, %rd18, %rd52;
	add.s64 	%rd36, %rd53, 1024;
	// begin inline asm
	ld.global.nc.u32 %r90, [%rd36];
	// end inline asm
	mov.b32 	%f90, %r90;
	add.s64 	%rd37, %rd53, 2048;
	// begin inline asm
	ld.global.nc.u32 %r91, [%rd37];
	// end inline asm
	mov.b32 	%f91, %r91;
	add.s64 	%rd38, %rd53, 3072;
	// begin inline asm
	ld.global.nc.u32 %r92, [%rd38];
	// end inline asm
	mov.b32 	%f92, %r92;
	add.s64 	%rd39, %rd53, 4096;
	// begin inline asm
	ld.global.nc.u32 %r93, [%rd39];
	// end inline asm
	mov.b32 	%f93, %r93;
	add.s64 	%rd40, %rd53, 5120;
	// begin inline asm
	ld.global.nc.u32 %r94, [%rd40];
	// end inline asm
	mov.b32 	%f94, %r94;
	add.s64 	%rd41, %rd53, 6144;
	// begin inline asm
	ld.global.nc.u32 %r95, [%rd41];
	// end inline asm
	mov.b32 	%f95, %r95;
	add.s64 	%rd42, %rd53, 7168;
	// begin inline asm
	ld.global.nc.u32 %r96, [%rd42];
	// end inline asm
	mov.b32 	%f96, %r96;
	add.s64 	%rd43, %rd53, 8192;
	// begin inline asm
	ld.global.nc.u32 %r97, [%rd43];
	// end inline asm
	mov.b32 	%f97, %r97;
	add.s64 	%rd44, %rd53, 9216;
	// begin inline asm
	ld.global.nc.u32 %r98, [%rd44];
	// end inline asm
	mov.b32 	%f98, %r98;
	add.s64 	%rd45, %rd53, 10240;
	// begin inline asm
	ld.global.nc.u32 %r99, [%rd45];
	// end inline asm
	mov.b32 	%f99, %r99;
	add.s64 	%rd46, %rd53, 11264;
	// begin inline asm
	ld.global.nc.u32 %r100, [%rd46];
	// end inline asm
	mov.b32 	%f100, %r100;
	add.s64 	%rd47, %rd53, 12288;
	// begin inline asm
	ld.global.nc.u32 %r101, [%rd47];
	// end inline asm
	mov.b32 	%f101, %r101;
	add.s64 	%rd48, %rd53, 13312;
	// begin inline asm
	ld.global.nc.u32 %r102, [%rd48];
	// end inline asm
	mov.b32 	%f102, %r102;
	add.s64 	%rd49, %rd53, 14336;
	// begin inline asm
	ld.global.nc.u32 %r103, [%rd49];
	// end inline asm
	mov.b32 	%f103, %r103;
	add.s64 	%rd50, %rd53, 15360;
	// begin inline asm
	ld.global.nc.u32 %r104, [%rd50];
	// end inline asm
	mov.b32 	%f104, %r104;
	setp.lt.f32 	%p20, %f443, %f89;
	selp.f32 	%f105, %f89, %f443, %p20;
	setp.lt.f32 	%p21, %f90, %f91;
	selp.f32 	%f106, %f91, %f90, %p21;
	setp.lt.f32 	%p22, %f92, %f93;
	selp.f32 	%f107, %f93, %f92, %p22;
	setp.lt.f32 	%p23, %f94, %f95;
	selp.f32 	%f108, %f95, %f94, %p23;
	setp.lt.f32 	%p24, %f96, %f97;
	selp.f32 	%f109, %f97, %f96, %p24;
	setp.lt.f32 	%p25, %f98, %f99;
	selp.f32 	%f110, %f99, %f98, %p25;
	setp.lt.f32 	%p26, %f100, %f101;
	selp.f32 	%f111, %f101, %f100, %p26;
	setp.lt.f32 	%p27, %f102, %f103;
	selp.f32 	%f112, %f103, %f102, %p27;
	setp.lt.f32 	%p28, %f105, %f106;
	selp.f32 	%f113, %f106, %f105, %p28;
	setp.lt.f32 	%p29, %f107, %f108;
	selp.f32 	%f114, %f108, %f107, %p29;
	setp.lt.f32 	%p30, %f109, %f110;
	selp.f32 	%f115, %f110, %f109, %p30;
	setp.lt.f32 	%p31, %f111, %f112;
	selp.f32 	%f116, %f112, %f111, %p31;
	setp.lt.f32 	%p32, %f113, %f114;
	selp.f32 	%f117, %f114, %f113, %p32;
	setp.lt.f32 	%p33, %f115, %f116;
	selp.f32 	%f118, %f116, %f115, %p33;
	setp.lt.f32 	%p34, %f117, %f118;
	selp.f32 	%f119, %f118, %f117, %p34;
	setp.lt.f32 	%p35, %f119, %f104;
	selp.f32 	%f443, %f104, %f119, %p35;
	sub.s32 	%r106, %r70, %r412;
	setp.lt.u32 	%p36, %r106, 4096;
	@%p36 bra 	$L__BB3_70;
	add.s32 	%r412, %r412, 4096;
	setp.le.u32 	%p37, %r412, %r49;
	@%p37 bra 	$L__BB3_60;
$L__BB3_62:
	setp.le.u32 	%p38, %r70, %r412;
	@%p38 bra 	$L__BB3_70;
	sub.s32 	%r53, %r70, %r412;
	setp.ge.s32 	%p39, %r48, %r53;
	@%p39 bra 	$L__BB3_70;
	not.b32 	%r107, %r48;
	add.s32 	%r108, %r70, %r107;
	sub.s32 	%r54, %r108, %r412;
	and.b32  	%r109, %r54, 768;
	setp.eq.s32 	%p40, %r109, 768;
	mov.u32 	%r416, %r48;
	@%p40 bra 	$L__BB3_67;
	add.s32 	%r414, %r48, %r412;
	shr.u32 	%r110, %r54, 8;
	add.s32 	%r111, %r110, 1;
	and.b32  	%r112, %r111, 3;
	neg.s32 	%r413, %r112;
	mov.u32 	%r416, %r48;
$L__BB3_66:
	.pragma "nounroll";
	mul.wide.u32 	%rd55, %r414, 4;
	add.s64 	%rd54, %rd15, %rd55;
	// begin inline asm
	ld.global.nc.u32 %r113, [%rd54];
	// end inline asm
	mov.b32 	%f121, %r113;
	setp.lt.f32 	%p41, %f443, %f121;
	selp.f32 	%f443, %f121, %f443, %p41;
	add.s32 	%r416, %r416, 256;
	add.s32 	%r414, %r414, 256;
	add.s32 	%r413, %r413, 1;
	setp.ne.s32 	%p42, %r413, 0;
	@%p42 bra 	$L__BB3_66;
$L__BB3_67:
	setp.lt.u32 	%p43, %r54, 768;
	@%p43 bra 	$L__BB3_70;
	add.s32 	%r418, %r416, 512;
	add.s32 	%r417, %r416, %r412;
$L__BB3_69:
	mul.wide.u32 	%rd60, %r417, 4;
	add.s64 	%rd56, %rd15, %rd60;
	// begin inline asm
	ld.global.nc.u32 %r114, [%rd56];
	// end inline asm
	mov.b32 	%f122, %r114;
	setp.lt.f32 	%p44, %f443, %f122;
	selp.f32 	%f123, %f122, %f443, %p44;
	add.s32 	%r118, %r417, 256;
	mul.wide.u32 	%rd61, %r118, 4;
	add.s64 	%rd57, %rd15, %rd61;
	// begin inline asm
	ld.global.nc.u32 %r115, [%rd57];
	// end inline asm
	mov.b32 	%f124, %r115;
	setp.lt.f32 	%p45, %f123, %f124;
	selp.f32 	%f125, %f124, %f123, %p45;
	add.s32 	%r119, %r417, 512;
	mul.wide.u32 	%rd62, %r119, 4;
	add.s64 	%rd58, %rd15, %rd62;
	// begin inline asm
	ld.global.nc.u32 %r116, [%rd58];
	// end inline asm
	mov.b32 	%f126, %r116;
	setp.lt.f32 	%p46, %f125, %f126;
	selp.f32 	%f127, %f126, %f125, %p46;
	add.s32 	%r120, %r417, 768;
	mul.wide.u32 	%rd63, %r120, 4;
	add.s64 	%rd59, %rd15, %rd63;
	// begin inline asm
	ld.global.nc.u32 %r117, [%rd59];
	// end inline asm
	mov.b32 	%f128, %r117;
	setp.lt.f32 	%p47, %f127, %f128;
	selp.f32 	%f443, %f128, %f127, %p47;
	add.s32 	%r68, %r418, 1024;
	add.s32 	%r121, %r418, 512;
	add.s32 	%r417, %r417, 1024;
	setp.lt.s32 	%p48, %r121, %r53;
	mov.u32 	%r418, %r68;
	@%p48 bra 	$L__BB3_69;
$L__BB3_70:
	// begin inline asm
	mov.u32 %r122, %laneid;
	// end inline asm
	mov.b32 	%r124, %f443;
	mov.b32 	%r125, 1;
	mov.b32 	%r146, 31;
	mov.b32 	%r147, -1;
	// begin inline asm
	shfl.sync.down.b32 %r123, %r124, %r125, %r146, %r147;
	// end inline asm
	mov.b32 	%f129, %r123;
	setp.gt.s32 	%p49, %r122, 30;
	setp.lt.f32 	%p50, %f443, %f129;
	selp.f32 	%f130, %f129, %f443, %p50;
	selp.f32 	%f131, %f443, %f130, %p49;
	mov.b32 	%r129, %f131;
	mov.b32 	%r130, 2;
	// begin inline asm
	shfl.sync.down.b32 %r128, %r129, %r130, %r146, %r147;
	// end inline asm
	mov.b32 	%f132, %r128;
	setp.gt.s32 	%p51, %r122, 29;
	setp.lt.f32 	%p52, %f131, %f132;
	selp.f32 	%f133, %f132, %f131, %p52;
	selp.f32 	%f134, %f131, %f133, %p51;
	mov.b32 	%r134, %f134;
	mov.b32 	%r135, 4;
	// begin inline asm
	shfl.sync.down.b32 %r133, %r134, %r135, %r146, %r147;
	// end inline asm
	mov.b32 	%f135, %r133;
	setp.gt.s32 	%p53, %r122, 27;
	setp.lt.f32 	%p54, %f134, %f135;
	selp.f32 	%f136, %f135, %f134, %p54;
	selp.f32 	%f137, %f134, %f136, %p53;
	mov.b32 	%r139, %f137;
	mov.b32 	%r140, 8;
	// begin inline asm
	shfl.sync.down.b32 %r138, %r139, %r140, %r146, %r147;
	// end inline asm
	mov.b32 	%f138, %r138;
	setp.gt.s32 	%p55, %r122, 23;
	setp.lt.f32 	%p56, %f137, %f138;
	selp.f32 	%f139, %f138, %f137, %p56;
	selp.f32 	%f140, %f137, %f139, %p55;
	mov.b32 	%r144, %f140;
	mov.b32 	%r145, 16;
	// begin inline asm
	shfl.sync.down.b32 %r143, %r144, %r145, %r146, %r147;
	// end inline asm
	mov.b32 	%f141, %r143;
	setp.gt.s32 	%p57, %r122, 15;
	setp.lt.f32 	%p58, %f140, %f141;
	selp.f32 	%f54, %f141, %f140, %p58;
	selp.f32 	%f444, %f140, %f54, %p57;
	setp.ne.s32 	%p59, %r122, 0;
	@%p59 bra 	$L__BB3_72;
	shr.u32 	%r148, %r48, 3;
	and.b32  	%r149, %r148, 124;
	mov.u32 	%r150, _ZZN3cub18CUB_300001_SM_10006detail6reduce28DeviceReduceSingleTileKernelINS2_10policy_hubIfjN4cuda3__47maximumIvEEE10Policy1000EPfSB_jS8_ffNS5_3std3__410__identityEEEvT0_T1_T2_T3_T4_T6_E12temp_storage;
	add.s32 	%r151, %r150, %r149;
	st.shared.f32 	[%r151+8], %f54;
$L__BB3_72:
	bar.sync 	0;
	setp.ne.s32 	%p60, %r48, 0;
	@%p60 bra 	$L__BB3_74;
	ld.shared.f32 	%f142, [_ZZN3cub18CUB_300001_SM_10006detail6reduce28DeviceReduceSingleTileKernelINS2_10policy_hubIfjN4cuda3__47maximumIvEEE10Policy1000EPfSB_jS8_ffNS5_3std3__410__identityEEEvT0_T1_T2_T3_T4_T6_E12temp_storage+12];
	setp.lt.f32 	%p61, %f444, %f142;
	selp.f32 	%f143, %f142, %f444, %p61;
	ld.shared.f32 	%f144, [_ZZN3cub18CUB_300001_SM_10006detail6reduce28DeviceReduceSingleTileKernelINS2_10policy_hubIfjN4cuda3__47maximumIvEEE10Policy1000EPfSB_jS8_ffNS5_3std3__410__identityEEEvT0_T1_T2_T3_T4_T6_E12temp_storage+16];
	setp.lt.f32 	%p62, %f143, %f144;
	selp.f32 	%f145, %f144, %f143, %p62;
	ld.shared.f32 	%f146, [_ZZN3cub18CUB_300001_SM_10006detail6reduce28DeviceReduceSingleTileKernelINS2_10policy_hubIfjN4cuda3__47maximumIvEEE10Policy1000EPfSB_jS8_ffNS5_3std3__410__identityEEEvT0_T1_T2_T3_T4_T6_E12temp_storage+20];
	setp.lt.f32 	%p63, %f145, %f146;
	selp.f32 	%f147, %f146, %f145, %p63;
	ld.shared.f32 	%f148, [_ZZN3cub18CUB_300001_SM_10006detail6reduce28DeviceReduceSingleTileKernelINS2_10policy_hubIfjN4cuda3__47maximumIvEEE10Policy1000EPfSB_jS8_ffNS5_3std3__410__identityEEEvT0_T1_T2_T3_T4_T6_E12temp_storage+24];
	setp.lt.f32 	%p64, %f147, %f148;
	selp.f32 	%f149, %f148, %f147, %p64;
	ld.shared.f32 	%f150, [_ZZN3cub18CUB_300001_SM_10006detail6reduce28DeviceReduceSingleTileKernelINS2_10policy_hubIfjN4cuda3__47maximumIvEEE10Policy1000EPfSB_jS8_ffNS5_3std3__410__identityEEEvT0_T1_T2_T3_T4_T6_E12temp_storage+28];
	setp.lt.f32 	%p65, %f149, %f150;
	selp.f32 	%f151, %f150, %f149, %p65;
	ld.shared.f32 	%f152, [_ZZN3cub18CUB_300001_SM_10006detail6reduce28DeviceReduceSingleTileKernelINS2_10policy_hubIfjN4cuda3__47maximumIvEEE10Policy1000EPfSB_jS8_ffNS5_3std3__410__identityEEEvT0_T1_T2_T3_T4_T6_E12temp_storage+32];
	setp.lt.f32 	%p66, %f151, %f152;
	selp.f32 	%f153, %f152, %f151, %p66;
	ld.shared.f32 	%f154, [_ZZN3cub18CUB_300001_SM_10006detail6reduce28DeviceReduceSingleTileKernelINS2_10policy_hubIfjN4cuda3__47maximumIvEEE10Policy1000EPfSB_jS8_ffNS5_3std3__410__identityEEEvT0_T1_T2_T3_T4_T6_E12temp_storage+36];
	setp.lt.f32 	%p67, %f153, %f154;
	selp.f32 	%f444, %f154, %f153, %p67;
$L__BB3_74:
	mov.u32 	%r391, %tid.x;
	setp.ne.s32 	%p249, %r391, 0;
	@%p249 bra 	$L__BB3_76;
	setp.lt.f32 	%p250, %f58, %f444;
	selp.f32 	%f417, %f444, %f58, %p250;
	st.global.f32 	[%rd1], %f417;
$L__BB3_76:
	ret;

}
	// .globl	_ZN3cub18CUB_300001_SM_10006detail6reduce18DeviceReduceKernelINS2_10policy_hubIfjN4cuda3__47maximumIvEEE10Policy1000EPfjS8_fNS5_3std3__410__identityEEEvT0_PT3_T1_NS0_13GridEvenShareISI_EET2_T4_
.visible .entry _ZN3cub18CUB_300001_SM_10006detail6reduce18DeviceReduceKernelINS2_10policy_hubIfjN4cuda3__47maximumIvEEE10Policy1000EPfjS8_fNS5_3std3__410__identityEEEvT0_PT3_T1_NS0_13GridEvenShareISI_EET2_T4_(
	.param .u64 .ptr .align 1 _ZN3cub18CUB_300001_SM_10006detail6reduce18DeviceReduceKernelINS2_10policy_hubIfjN4cuda3__47maximumIvEEE10Policy1000EPfjS8_fNS5_3std3__410__identityEEEvT0_PT3_T1_NS0_13GridEvenShareISI_EET2_T4__param_0,
	.param .u64 .ptr .align 1 _ZN3cub18CUB_300001_SM_10006detail6reduce18DeviceReduceKernelINS2_10policy_hubIfjN4cuda3__47maximumIvEEE10Policy1000EPfjS8_fNS5_3std3__410__identityEEEvT0_PT3_T1_NS0_13GridEvenShareISI_EET2_T4__param_1,
	.param .u32 _ZN3cub18CUB_300001_SM_10006detail6reduce18DeviceReduceKernelINS2_10policy_hubIfjN4cuda3__47maximumIvEEE10Policy1000EPfjS8_fNS5_3std3__410__identityEEEvT0_PT3_T1_NS0_13GridEvenShareISI_EET2_T4__param_2,
	.param .align 4 .b8 _ZN3cub18CUB_300001_SM_10006detail6reduce18DeviceReduceKernelINS2_10policy_hubIfjN4cuda3__47maximumIvEEE10Policy1000EPfjS8_fNS5_3std3__410__identityEEEvT0_PT3_T1_NS0_13GridEvenShareISI_EET2_T4__param_3[40],
	.param .align 1 .b8 _ZN3cub18CUB_300001_SM_10006detail6reduce18DeviceReduceKernelINS2_10policy_hubIfjN4cuda3__47maximumIvEEE10Policy1000EPfjS8_fNS5_3std3__410__identityEEEvT0_PT3_T1_NS0_13GridEvenShareISI_EET2_T4__param_4[1],
	.param .align 1 .b8 _ZN3cub18CUB_300001_SM_10006detail6reduce18DeviceReduceKernelINS2_10policy_hubIfjN4cuda3__47maximumIvEEE10Policy1000EPfjS8_fNS5_3std3__410__identityEEEvT0_PT3_T1_NS0_13GridEvenShareISI_EET2_T4__param_5[1]
)
.maxntid 256
{
	.reg .pred 	%p<249>;
	.reg .b32 	%r<478>;
	.reg .b32 	%f<439>;
	.reg .b64 	%rd<112>;
	// demoted variable
	.shared .align 4 .b8 _ZZN3cub18CUB_300001_SM_10006detail6reduce18DeviceReduceKernelINS2_10policy_hubIfjN4cuda3__47maximumIvEEE10Policy1000EPfjS8_fNS5_3std3__410__identityEEEvT0_PT3_T1_NS0_13GridEvenShareISI_EET2_T4_E12temp_storage[44];
	ld.param.u32 	%r1, [_ZN3cub18CUB_300001_SM_10006detail6reduce18DeviceReduceKernelINS2_10policy_hubIfjN4cuda3__47maximumIvEEE10Policy1000EPfjS8_fNS5_3std3__410__identityEEEvT0_PT3_T1_NS0_13GridEvenShareISI_EET2_T4__param_3+20];
	ld.param.u64 	%rd1, [_ZN3cub18CUB_300001_SM_10006detail6reduce18DeviceReduceKernelINS2_10policy_hubIfjN4cuda3__47maximumIvEEE10Policy1000EPfjS8_fNS5_3std3__410__identityEEEvT0_PT3_T1_NS0_13GridEvenShareISI_EET2_T4__param_0];
	ld.param.u32 	%r2, [_ZN3cub18CUB_300001_SM_10006detail6reduce18DeviceReduceKernelINS2_10policy_hubIfjN4cuda3__47maximumIvEEE10Policy1000EPfjS8_fNS5_3std3__410__identityEEEvT0_PT3_T1_NS0_13GridEvenShareISI_EET2_T4__param_3+24];
	mov.u32 	%r3, %ctaid.x;
	shl.b32 	%r4, %r2, 12;
	shl.b32 	%r5, %r3, 12;
	and.b64  	%rd3, %rd1, 15;
	setp.ne.s64 	%p1, %rd3, 0;
	@%p1 bra 	$L__BB4_36;
	sub.s32 	%r6, %r1, %r5;
	setp.gt.u32 	%p125, %r6, 4095;
	@%p125 bra 	$L__BB4_20;
	mov.u32 	%r7, %tid.x;
	setp.ge.u32 	%p190, %r7, %r6;
	mov.f32 	%f419, 0f00000000;
	mov.u32 	%r448, %r7;
	@%p190 bra 	$L__BB4_4;
	add.s32 	%r359, %r5, %r7;
	mul.wide.u32 	%rd97, %r359, 4;
	add.s64 	%rd96, %rd1, %rd97;
	// begin inline asm
	ld.global.nc.u32 %r358, [%rd96];
	// end inline asm
	mov.b32 	%f419, %r358;
	add.s32 	%r448, %r7, 256;
$L__BB4_4:
	setp.ge.u32 	%p191, %r448, %r6;
	@%p191 bra 	$L__BB4_11;
	not.b32 	%r360, %r448;
	add.s32 	%r10, %r1, %r360;
	and.b32  	%r361, %r10, 768;
	setp.eq.s32 	%p192, %r361, 768;
	@%p192 bra 	$L__BB4_8;
	add.s32 	%r446, %r448, %r5;
	shr.u32 	%r362, %r10, 8;
	add.s32 	%r363, %r362, 1;
	and.b32  	%r364, %r363, 3;
	neg.s32 	%r445, %r364;
$L__BB4_7:
	.pragma "nounroll";
	mul.wide.u32 	%rd99, %r446, 4;
	add.s64 	%rd98, %rd1, %rd99;
	// begin inline asm
	ld.global.nc.u32 %r365, [%rd98];
	// end inline asm
	mov.b32 	%f333, %r365;
	setp.lt.f32 	%p193, %f419, %f333;
	selp.f32 	%f419, %f333, %f419, %p193;
	add.s32 	%r448, %r448, 256;
	add.s32 	%r446, %r446, 256;
	add.s32 	%r445, %r445, 1;
	setp.ne.s32 	%p194, %r445, 0;
	@%p194 bra 	$L__BB4_7;
$L__BB4_8:
	sub.s32 	%r366, %r10, %r5;
	setp.lt.u32 	%p195, %r366, 768;
	@%p195 bra 	$L__BB4_11;
	add.s32 	%r450, %r448, 512;
	add.s32 	%r449, %r448, %r5;
$L__BB4_10:
	mul.wide.u32 	%rd104, %r449, 4;
	add.s64 	%rd100, %rd1, %rd104;
	// begin inline asm
	ld.global.nc.u32 %r367, [%rd100];
	// end inline asm
	mov.b32 	%f334, %r367;
	setp.lt.f32 	%p196, %f419, %f334;
	selp.f32 	%f335, %f334, %f419, %p196;
	add.s32 	%r371, %r449, 256;
	mul.wide.u32 	%rd105, %r371, 4;
	add.s64 	%rd101, %rd1, %rd105;
	// begin inline asm
	ld.global.nc.u32 %r368, [%rd101];
	// end inline asm
	mov.b32 	%f336, %r368;
	setp.lt.f32 	%p197, %f335, %f336;
	selp.f32 	%f337, %f336, %f335, %p197;
	add.s32 	%r372, %r449, 512;
	mul.wide.u32 	%rd106, %r372, 4;
	add.s64 	%rd102, %rd1, %rd106;
	// begin inline asm
	ld.global.nc.u32 %r369, [%rd102];
	// end inline asm
	mov.b32 	%f338, %r369;
	setp.lt.f32 	%p198, %f337, %f338;
	selp.f32 	%f339, %f338, %f337, %p198;
	add.s32 	%r373, %r449, 768;
	mul.wide.u32 	%rd107, %r373, 4;
	add.s64 	%rd103, %rd1, %rd107;
	// begin inline asm
	ld.global.nc.u32 %r370, [%rd103];
	// end inline asm
	mov.b32 	%f340, %r370;
	setp.lt.f32 	%p199, %f339, %f340;
	selp.f32 	%f419, %f340, %f339, %p199;
	add.s32 	%r24, %r450, 1024;
	add.s32 	%r374, %r450, 512;
	add.s32 	%r449, %r449, 1024;
	setp.lt.s32 	%p200, %r374, %r6;
	mov.u32 	%r450, %r24;
	@%p200 bra 	$L__BB4_10;
$L__BB4_11:
	setp.lt.u32 	%p201, %r6, 256;
	@%p201 bra 	$L__BB4_16;
	// begin inline asm
	mov.u32 %r413, %laneid;
	// end inline asm
	mov.b32 	%r415, %f419;
	mov.b32 	%r416, 1;
	mov.b32 	%r437, 31;
	mov.b32 	%r438, -1;
	// begin inline asm
	shfl.sync.down.b32 %r414, %r415, %r416, %r437, %r438;
	// end inline asm
	mov.b32 	%f388, %r414;
	setp.gt.s32 	%p229, %r413, 30;
	setp.lt.f32 	%p230, %f419, %f388;
	selp.f32 	%f389, %f388, %f419, %p230;
	selp.f32 	%f390, %f419, %f389, %p229;
	mov.b32 	%r420, %f390;
	mov.b32 	%r421, 2;
	// begin inline asm
	shfl.sync.down.b32 %r419, %r420, %r421, %r437, %r438;
	// end inline asm
	mov.b32 	%f391, %r419;
	setp.gt.s32 	%p231, %r413, 29;
	setp.lt.f32 	%p232, %f390, %f391;
	selp.f32 	%f392, %f391, %f390, %p232;
	selp.f32 	%f393, %f390, %f392, %p231;
	mov.b32 	%r425, %f393;
	mov.b32 	%r426, 4;
	// begin inline asm
	shfl.sync.down.b32 %r424, %r425, %r426, %r437, %r438;
	// end inline asm
	mov.b32 	%f394, %r424;
	setp.gt.s32 	%p233, %r413, 27;
	setp.lt.f32 	%p234, %f393, %f394;
	selp.f32 	%f395, %f394, %f393, %p234;
	selp.f32 	%f396, %f393, %f395, %p233;
	mov.b32 	%r430, %f396;
	mov.b32 	%r431, 8;
	// begin inline asm
	shfl.sync.down.b32 %r429, %r430, %r431, %r437, %r438;
	// end inline asm
	mov.b32 	%f397, %r429;
	setp.gt.s32 	%p235, %r413, 23;
	setp.lt.f32 	%p236, %f396, %f397;
	selp.f32 	%f398, %f397, %f396, %p236;
	selp.f32 	%f399, %f396, %f398, %p235;
	mov.b32 	%r435, %f399;
	mov.b32 	%r436, 16;
	// begin inline asm
	shfl.sync.down.b32 %r434, %r435, %r436, %r437, %r438;
	// end inline asm
	mov.b32 	%f400, %r434;
	setp.gt.s32 	%p237, %r413, 15;
	setp.lt.f32 	%p238, %f399, %f400;
	selp.f32 	%f10, %f400, %f399, %p238;
	selp.f32 	%f438, %f399, %f10, %p237;
	setp.ne.s32 	%p239, %r413, 0;
	@%p239 bra 	$L__BB4_14;
	shr.u32 	%r439, %r7, 3;
	and.b32  	%r440, %r439, 124;
	mov.u32 	%r441, _ZZN3cub18CUB_300001_SM_10006detail6reduce18DeviceReduceKernelINS2_10policy_hubIfjN4cuda3__47maximumIvEEE10Policy1000EPfjS8_fNS5_3std3__410__identityEEEvT0_PT3_T1_NS0_13GridEvenShareISI_EET2_T4_E12temp_storage;
	add.s32 	%r442, %r441, %r440;
	st.shared.f32 	[%r442+8], %f10;
$L__BB4_14:
	bar.sync 	0;
	setp.ne.s32 	%p240, %r7, 0;
	@%p240 bra 	$L__BB4_71;
	ld.shared.f32 	%f401, [_ZZN3cub18CUB_300001_SM_10006detail6reduce18DeviceReduceKernelINS2_10policy_hubIfjN4cuda3__47maximumIvEEE10Policy1000EPfjS8_fNS5_3std3__410__identityEEEvT0_PT3_T1_NS0_13GridEvenShareISI_EET2_T4_E12temp_storage+12];
	setp.lt.f32 	%p241, %f438, %f401;
	selp.f32 	%f402, %f401, %f438, %p241;
	ld.shared.f32 	%f403, [_ZZN3cub18CUB_300001_SM_10006detail6reduce18DeviceReduceKernelINS2_10policy_hubIfjN4cuda3__47maximumIvEEE10Policy1000EPfjS8_fNS5_3std3__410__identityEEEvT0_PT3_T1_NS0_13GridEvenShareISI_EET2_T4_E12temp_storage+16];
	setp.lt.f32 	%p242, %f402, %f403;
	selp.f32 	%f404, %f403, %f402, %p242;
	ld.shared.f32 	%f405, [_ZZN3cub18CUB_300001_SM_10006detail6reduce18DeviceReduceKernelINS2_10policy_hubIfjN4cuda3__47maximumIvEEE10Policy1000EPfjS8_fNS5_3std3__410__identityEEEvT0_PT3_T1_NS0_13GridEvenShareISI_EET2_T4_E12temp_storage+20];
	setp.lt.f32 	%p243, %f404, %f405;
	selp.f32 	%f406, %f405, %f404, %p243;
	ld.shared.f32 	%f407, [_ZZN3cub18CUB_300001_SM_10006detail6reduce18DeviceReduceKernelINS2_10policy_hubIfjN4cuda3__47maximumIvEEE10Policy1000EPfjS8_fNS5_3std3__410__identityEEEvT0_PT3_T1_NS0_13GridEvenShareISI_EET2_T4_E12temp_storage+24];
	setp.lt.f32 	%p244, %f406, %f407;
	selp.f32 	%f408, %f407, %f406, %p244;
	ld.shared.f32 	%f409, [_ZZN3cub18CUB_300001_SM_10006detail6reduce18DeviceReduceKernelINS2_10policy_hubIfjN4cuda3__47maximumIvEEE10Policy1000EPfjS8_fNS5_3std3__410__identityEEEvT0_PT3_T1_NS0_13GridEvenShareISI_EET2_T4_E12temp_storage+28];
	setp.lt.f32 	%p245, %f408, %f409;
	selp.f32 	%f410, %f409, %f408, %p245;
	ld.shared.f32 	%f411, [_ZZN3cub18CUB_300001_SM_10006detail6reduce18DeviceReduceKernelINS2_10policy_hubIfjN4cuda3__47maximumIvEEE10Policy1000EPfjS8_fNS5_3std3__410__identityEEEvT0_PT3_T1_NS0_13GridEvenShareISI_EET2_T4_E12temp_storage+32];
	setp.lt.f32 	%p246, %f410, %f411;
	selp.f32 	%f412, %f411, %f410, %p246;
	ld.shared.f32 	%f413, [_ZZN3cub18CUB_300001_SM_10006detail6reduce18DeviceReduceKernelINS2_10policy_hubIfjN4cuda3__47maximumIvEEE10Policy1000EPfjS8_fNS5_3std3__410__identityEEEvT0_PT3_T1_NS0_13GridEvenShareISI_EET2_T4_E12temp_storage+36];
	setp.lt.f32 	%p247, %f412, %f413;
	selp.f32 	%f438, %f413, %f412, %p247;
	bra.uni 	$L__BB4_71;
$L__BB4_16:
	// begin inline asm
	mov.u32 %r375, %laneid;
	// end inline asm
	and.b32  	%r401, %r7, 992;
	add.s32 	%r402, %r401, 32;
	setp.gt.u32 	%p202, %r402, %r6;
	not.b32 	%r403, %r401;
	add.s32 	%r404, %r6, %r403;
	selp.b32 	%r399, %r404, 31, %p202;
	mov.b32 	%r377, %f419;
	mov.b32 	%r378, 1;
	mov.b32 	%r400, -1;
	// begin inline asm
	shfl.sync.down.b32 %r376, %r377, %r378, %r399, %r400;
	// end inline asm
	mov.b32 	%f341, %r376;
	setp.lt.s32 	%p203, %r375, %r399;
	setp.lt.f32 	%p204, %f419, %f341;
	selp.f32 	%f342, %f341, %f419, %p204;
	selp.f32 	%f343, %f342, %f419, %p203;
	mov.b32 	%r382, %f343;
	mov.b32 	%r383, 2;
	// begin inline asm
	shfl.sync.down.b32 %r381, %r382, %r383, %r399, %r400;
	// end inline asm
	mov.b32 	%f344, %r381;
	add.s32 	%r405, %r375, 2;
	setp.gt.s32 	%p205, %r405, %r399;
	setp.lt.f32 	%p206, %f343, %f344;
	selp.f32 	%f345, %f344, %f343, %p206;
	selp.f32 	%f346, %f343, %f345, %p205;
	mov.b32 	%r387, %f346;
	mov.b32 	%r388, 4;
	// begin inline asm
	shfl.sync.down.b32 %r386, %r387, %r388, %r399, %r400;
	// end inline asm
	mov.b32 	%f347, %r386;
	add.s32 	%r406, %r375, 4;
	setp.gt.s32 	%p207, %r406, %r399;
	setp.lt.f32 	%p208, %f346, %f347;
	selp.f32 	%f348, %f347, %f346, %p208;
	selp.f32 	%f349, %f346, %f348, %p207;
	mov.b32 	%r392, %f349;
	mov.b32 	%r393, 8;
	// begin inline asm
	shfl.sync.down.b32 %r391, %r392, %r393, %r399, %r400;
	// end inline asm
	mov.b32 	%f350, %r391;
	add.s32 	%r407, %r375, 8;
	setp.gt.s32 	%p209, %r407, %r399;
	setp.lt.f32 	%p210, %f349, %f350;
	selp.f32 	%f351, %f350, %f349, %p210;
	selp.f32 	%f352, %f349, %f351, %p209;
	mov.b32 	%r397, %f352;
	mov.b32 	%r398, 16;
	// begin inline asm
	shfl.sync.down.b32 %r396, %r397, %r398, %r399, %r400;
	// end inline asm
	mov.b32 	%f353, %r396;
	add.s32 	%r408, %r375, 16;
	setp.gt.s32 	%p211, %r408, %r399;
	setp.lt.f32 	%p212, %f352, %f353;
	selp.f32 	%f354, %f353, %f352, %p212;
	selp.f32 	%f438, %f352, %f354, %p211;
	setp.ne.s32 	%p213, %r375, 0;
	@%p213 bra 	$L__BB4_18;
	shr.u32 	%r409, %r7, 3;
	and.b32  	%r410, %r409, 124;
	mov.u32 	%r411, _ZZN3cub18CUB_300001_SM_10006detail6reduce18DeviceReduceKernelINS2_10policy_hubIfjN4cuda3__47maximumIvEEE10Policy1000EPfjS8_fNS5_3std3__410__identityEEEvT0_PT3_T1_NS0_13GridEvenShareISI_EET2_T4_E12temp_storage;
	add.s32 	%r412, %r411, %r410;
	st.shared.f32 	[%r412+8], %f438;
$L__BB4_18:
	bar.sync 	0;
	setp.ne.s32 	%p214, %r7, 0;
	@%p214 bra 	$L__BB4_71;
	setp.gt.u32 	%p215, %r6, 32;
	ld.shared.f32 	%f355, [_ZZN3cub18CUB_300001_SM_10006detail6reduce18DeviceReduceKernelINS2_10policy_hubIfjN4cuda3__47maximumIvEEE10Policy1000EPfjS8_fNS5_3std3__410__identityEEEvT0_PT3_T1_NS0_13GridEvenShareISI_EET2_T4_E12temp_storage+12];
	setp.lt.f32 	%p216, %f438, %f355;
	selp.f32 	%f357, %f355, %f438, %p216;
	selp.f32 	%f358, %f357, %f438, %p215;
	setp.gt.u32 	%p217, %r6, 64;
	ld.shared.f32 	%f360, [_ZZN3cub18CUB_300001_SM_10006detail6reduce18DeviceReduceKernelINS2_10policy_hubIfjN4cuda3__47maximumIvEEE10Policy1000EPfjS8_fNS5_3std3__410__identityEEEvT0_PT3_T1_NS0_13GridEvenShareISI_EET2_T4_E12temp_storage+16];
	setp.lt.f32 	%p218, %f358, %f360;
	selp.f32 	%f362, %f360, %f358, %p218;
	selp.f32 	%f363, %f362, %f358, %p217;
	setp.gt.u32 	%p219, %r6, 96;
	ld.shared.f32 	%f365, [_ZZN3cub18CUB_300001_SM_10006detail6reduce18DeviceReduceKernelINS2_10policy_hubIfjN4cuda3__47maximumIvEEE10Policy1000EPfjS8_fNS5_3std3__410__identityEEEvT0_PT3_T1_NS0_13GridEvenShareISI_EET2_T4_E12temp_storage+20];
	setp.lt.f32 	%p220, %f363, %f365;
	selp.f32 	%f367, %f365, %f363, %p220;
	selp.f32 	%f368, %f367, %f363, %p219;
	setp.gt.u32 	%p221, %r6, 128;
	ld.shared.f32 	%f370, [_ZZN3cub18CUB_300001_SM_10006detail6reduce18DeviceReduceKernelINS2_10policy_hubIfjN4cuda3__47maximumIvEEE10Policy1000EPfjS8_fNS5_3std3__410__identityEEEvT0_PT3_T1_NS0_13GridEvenShareISI_EET2_T4_E12temp_storage+24];
	setp.lt.f32 	%p222, %f368, %f370;
	selp.f32 	%f372, %f370, %f368, %p222;
	selp.f32 	%f373, %f372, %f368, %p221;
	setp.gt.u32 	%p223, %r6, 160;
	ld.shared.f32 	%f375, [_ZZN3cub18CUB_300001_SM_10006detail6reduce18DeviceReduceKernelINS2_10policy_hubIfjN4cuda3__47maximumIvEEE10Policy1000EPfjS8_fNS5_3std3__410__identityEEEvT0_PT3_T1_NS0_13GridEvenShareISI_EET2_T4_E12temp_storage+28];
	setp.lt.f32 	%p224, %f373, %f375;
	selp.f32 	%f377, %f375, %f373, %p224;
	selp.f32 	%f378, %f377, %f373, %p223;
	setp.gt.u32 	%p225, %r6, 192;
	ld.shared.f32 	%f380, [_ZZN3cub18CUB_300001_SM_10006detail6reduce18DeviceReduceKernelINS2_10policy_hubIfjN4cuda3__47maximumIvEEE10Policy1000EPfjS8_fNS5_3std3__410__identityEEEvT0_PT3_T1_NS0_13GridEvenShareISI_EET2_T4_E12temp_storage+32];
	setp.lt.f32 	%p226, %f378, %f380;
	selp.f32 	%f382, %f380, %f378, %p226;
	selp.f32 	%f383, %f382, %f378, %p225;
	setp.gt.u32 	%p227, %r6, 224;
	ld.shared.f32 	%f385, [_ZZN3cub18CUB_300001_SM_10006detail6reduce18DeviceReduceKernelINS2_10policy_hubIfjN4cuda3__47maximumIvEEE10Policy1000EPfjS8_fNS5_3std3__410__identityEEEvT0_PT3_T1_NS0_13GridEvenShareISI_EET2_T4_E12temp_storage+36];
	setp.lt.f32 	%p228, %f383, %f385;
	selp.f32 	%f387, %f385, %f383, %p228;
	selp.f32 	%f438, %f387, %f383, %p227;
	bra.uni 	$L__BB4_71;
$L__BB4_20:
	mov.u32 	%r26, %tid.x;
	shl.b32 	%r27, %r26, 2;
	add.s32 	%r274, %r5, %r27;
	mul.wide.u32 	%rd72, %r274, 4;
	add.s64 	%rd62, %rd1, %rd72;
	// begin inline asm
	ld.global.nc.v2.u64 {%rd60, %rd61}, [%rd62];
	// end inline asm
	mov.b64 	{%r275, %r276}, %rd61;
	mov.b64 	{%r277, %r278}, %rd60;
	mov.b32 	%f235, %r278;
	mov.b32 	%f236, %r277;
	mov.b32 	%f237, %r276;
	mov.b32 	%f238, %r275;
	add.s64 	%rd65, %rd62, 4096;
	// begin inline asm
	ld.global.nc.v2.u64 {%rd63, %rd64}, [%rd65];
	// end inline asm
	mov.b64 	{%r279, %r280}, %rd64;
	mov.b64 	{%r281, %r282}, %rd63;
	mov.b32 	%f239, %r282;
	mov.b32 	%f240, %r281;
	mov.b32 	%f241, %r280;
	mov.b32 	%f242, %r279;
	add.s64 	%rd68, %rd62, 8192;
	// begin inline asm
	ld.global.nc.v2.u64 {%rd66, %rd67}, [%rd68];
	// end inline asm
	mov.b64 	{%r283, %r284}, %rd67;
	mov.b64 	{%r285, %r286}, %rd66;
	mov.b32 	%f243, %r286;
	mov.b32 	%f244, %r285;
	mov.b32 	%f245, %r284;
	mov.b32 	%f246, %r283;
	add.s64 	%rd71, %rd62, 12288;
	// begin inline asm
	ld.global.nc.v2.u64 {%rd69, %rd70}, [%rd71];
	// end inline asm
	mov.b64 	{%r287, %r288}, %rd70;
	mov.b64 	{%r289, %r290}, %rd69;
	mov.b32 	%f247, %r290;
	mov.b32 	%f248, %r289;
	mov.b32 	%f249, %r288;
	mov.b32 	%f250, %r287;
	setp.lt.f32 	%p126, %f236, %f235;
	selp.f32 	%f251, %f235, %f236, %p126;
	setp.lt.f32 	%p127, %f238, %f237;
	selp.f32 	%f252, %f237, %f238, %p127;
	setp.lt.f32 	%p128, %f240, %f239;
	selp.f32 	%f253, %f239, %f240, %p128;
	setp.lt.f32 	%p129, %f242, %f241;
	selp.f32 	%f254, %f241, %f242, %p129;
	setp.lt.f32 	%p130, %f244, %f243;
	selp.f32 	%f255, %f243, %f244, %p130;
	setp.lt.f32 	%p131, %f246, %f245;
	selp.f32 	%f256, %f245, %f246, %p131;
	setp.lt.f32 	%p132, %f248, %f247;
	selp.f32 	%f257, %f247, %f248, %p132;
	setp.lt.f32 	%p133, %f250, %f249;
	selp.f32 	%f258, %f249, %f250, %p133;
	setp.lt.f32 	%p134, %f251, %f252;
	selp.f32 	%f259, %f252, %f251, %p134;
	setp.lt.f32 	%p135, %f253, %f254;
	selp.f32 	%f260, %f254, %f253, %p135;
	setp.lt.f32 	%p136, %f255, %f256;
	selp.f32 	%f261, %f256, %f255, %p136;
	setp.lt.f32 	%p137, %f257, %f258;
	selp.f32 	%f262, %f258, %f257, %p137;
	setp.lt.f32 	%p138, %f259, %f260;
	selp.f32 	%f263, %f260, %f259, %p138;
	setp.lt.f32 	%p139, %f261, %f262;
	selp.f32 	%f264, %f262, %f261, %p139;
	setp.lt.f32 	%p140, %f263, %f264;
	selp.f32 	%f425, %f264, %f263, %p140;
	setp.lt.u32 	%p141, %r6, %r4;
	@%p141 bra 	$L__BB4_32;
	add.s32 	%r28, %r4, %r5;
	add.s32 	%r452, %r28, 256;
	add.s32 	%r451, %r28, %r26;
	mov.b32 	%r453, 0;
$L__BB4_22:
	add.s32 	%r5, %r5, %r4;
	add.s32 	%r292, %r1, -4096;
	setp.gt.u32 	%p142, %r5, %r292;
	@%p142 bra 	$L__BB4_24;
	add.s32 	%r293, %r5, %r27;
	mul.wide.u32 	%rd85, %r293, 4;
	add.s64 	%rd75, %rd1, %rd85;
	// begin inline asm
	ld.global.nc.v2.u64 {%rd73, %rd74}, [%rd75];
	// end inline asm
	mov.b64 	{%r294, %r295}, %rd74;
	mov.b64 	{%r296, %r297}, %rd73;
	mov.b32 	%f265, %r297;
	mov.b32 	%f266, %r296;
	mov.b32 	%f267, %r295;
	mov.b32 	%f268, %r294;
	add.s64 	%rd78, %rd75, 4096;
	// begin inline asm
	ld.global.nc.v2.u64 {%rd76, %rd77}, [%rd78];
	// end inline asm
	mov.b64 	{%r298, %r299}, %rd77;
	mov.b64 	{%r300, %r301}, %rd76;
	mov.b32 	%f269, %r301;
	mov.b32 	%f270, %r300;
	mov.b32 	%f271, %r299;
	mov.b32 	%f272, %r298;
	add.s64 	%rd81, %rd75, 8192;
	// begin inline asm
	ld.global.nc.v2.u64 {%rd79, %rd80}, [%rd81];
	// end inline asm
	mov.b64 	{%r302, %r303}, %rd80;
	mov.b64 	{%r304, %r305}, %rd79;
	mov.b32 	%f273, %r305;
	mov.b32 	%f274, %r304;
	mov.b32 	%f275, %r303;
	mov.b32 	%f276, %r302;
	add.s64 	%rd84, %rd75, 12288;
	// begin inline asm
	ld.global.nc.v2.u64 {%rd82, %rd83}, [%rd84];
	// end inline asm
	mov.b64 	{%r306, %r307}, %rd83;
	mov.b64 	{%r308, %r309}, %rd82;
	mov.b32 	%f277, %r309;
	mov.b32 	%f278, %r308;
	mov.b32 	%f279, %r307;
	mov.b32 	%f280, %r306;
	setp.lt.f32 	%p143, %f425, %f266;
	selp.f32 	%f281, %f266, %f425, %p143;
	setp.lt.f32 	%p144, %f265, %f268;
	selp.f32 	%f282, %f268, %f265, %p144;
	setp.lt.f32 	%p145, %f267, %f270;
	selp.f32 	%f283, %f270, %f267, %p145;
	setp.lt.f32 	%p146, %f269, %f272;
	selp.f32 	%f284, %f272, %f269, %p146;
	setp.lt.f32 	%p147, %f271, %f274;
	selp.f32 	%f285, %f274, %f271, %p147;
	setp.lt.f32 	%p148, %f273, %f276;
	selp.f32 	%f286, %f276, %f273, %p148;
	setp.lt.f32 	%p149, %f275, %f278;
	selp.f32 	%f287, %f278, %f275, %p149;
	setp.lt.f32 	%p150, %f277, %f280;
	selp.f32 	%f288, %f280, %f277, %p150;
	setp.lt.f32 	%p151, %f281, %f282;
	selp.f32 	%f289, %f282, %f281, %p151;
	setp.lt.f32 	%p152, %f283, %f284;
	selp.f32 	%f290, %f284, %f283, %p152;
	setp.lt.f32 	%p153, %f285, %f286;
	selp.f32 	%f291, %f286, %f285, %p153;
	setp.lt.f32 	%p154, %f287, %f288;
	selp.f32 	%f292, %f288, %f287, %p154;
	setp.lt.f32 	%p155, %f289, %f290;
	selp.f32 	%f293, %f290, %f289, %p155;
	setp.lt.f32 	%p156, %f291, %f292;
	selp.f32 	%f294, %f292, %f291, %p156;
	setp.lt.f32 	%p157, %f293, %f294;
	selp.f32 	%f295, %f294, %f293, %p157;
	setp.lt.f32 	%p158, %f295, %f279;
	selp.f32 	%f425, %f279, %f295, %p158;
	sub.s32 	%r310, %r1, %r5;
	setp.lt.u32 	%p159, %r310, %r4;
	add.s32 	%r453, %r453, 1;
	add.s32 	%r452, %r452, %r4;
	add.s32 	%r451, %r451, %r4;
	@%p159 bra 	$L__BB4_32;
	bra.uni 	$L__BB4_22;
$L__BB4_24:
	setp.le.u32 	%p160, %r1, %r5;
	@%p160 bra 	$L__BB4_32;
	sub.s32 	%r39, %r1, %r5;
	setp.ge.s32 	%p161, %r26, %r39;
	@%p161 bra 	$L__BB4_32;
	not.b32 	%r311, %r26;
	add.s32 	%r312, %r1, %r311;
	sub.s32 	%r313, %r312, %r28;
	mul.lo.s32 	%r314, %r2, %r453;
	shl.b32 	%r315, %r314, 12;
	sub.s32 	%r40, %r313, %r315;
	shr.u32 	%r316, %r312, 8;
	add.s32 	%r41, %r316, 1;
	and.b32  	%r317, %r312, 768;
	setp.eq.s32 	%p162, %r317, 768;
	mov.u32 	%r458, %r26;
	@%p162 bra 	$L__BB4_29;
	and.b32  	%r318, %r41, 3;
	neg.s32 	%r455, %r318;
	mov.u32 	%r458, %r26;
$L__BB4_28:
	.pragma "nounroll";
	mul.wide.u32 	%rd87, %r451, 4;
	add.s64 	%rd86, %rd1, %rd87;
	// begin inline asm
	ld.global.nc.u32 %r319, [%rd86];
	// end inline asm
	mov.b32 	%f297, %r319;
	setp.lt.f32 	%p163, %f425, %f297;
	selp.f32 	%f425, %f297, %f425, %p163;
	add.s32 	%r458, %r458, 256;
	add.s32 	%r451, %r451, 256;
	add.s32 	%r455, %r455, 1;
	setp.ne.s32 	%p164, %r455, 0;
	@%p164 bra 	$L__BB4_28;
$L__BB4_29:
	setp.lt.u32 	%p165, %r40, 768;
	@%p165 bra 	$L__BB4_32;
	add.s32 	%r460, %r458, 512;
	add.s32 	%r459, %r458, %r452;
$L__BB4_31:
	add.s32 	%r324, %r459, -256;
	mul.wide.u32 	%rd92, %r324, 4;
	add.s64 	%rd88, %rd1, %rd92;
	// begin inline asm
	ld.global.nc.u32 %r320, [%rd88];
	// end inline asm
	mov.b32 	%f298, %r320;
	setp.lt.f32 	%p166, %f425, %f298;
	selp.f32 	%f299, %f298, %f425, %p166;
	mul.wide.u32 	%rd93, %r459, 4;
	add.s64 	%rd89, %rd1, %rd93;
	// begin inline asm
	ld.global.nc.u32 %r321, [%rd89];
	// end inline asm
	mov.b32 	%f300, %r321;
	setp.lt.f32 	%p167, %f299, %f300;
	selp.f32 	%f301, %f300, %f299, %p167;
	add.s32 	%r325, %r459, 256;
	mul.wide.u32 	%rd94, %r325, 4;
	add.s64 	%rd90, %rd1, %rd94;
	// begin inline asm
	ld.global.nc.u32 %r322, [%rd90];
	// end inline asm
	mov.b32 	%f302, %r322;
	setp.lt.f32 	%p168, %f301, %f302;
	selp.f32 	%f303, %f302, %f301, %p168;
	add.s32 	%r326, %r459, 512;
	mul.wide.u32 	%rd95, %r326, 4;
	add.s64 	%rd91, %rd1, %rd95;
	// begin inline asm
	ld.global.nc.u32 %r323, [%rd91];
	// end inline asm
	mov.b32 	%f304, %r323;
	setp.lt.f32 	%p169, %f303, %f304;
	selp.f32 	%f425, %f304, %f303, %p169;
	add.s32 	%r54, %r460, 1024;
	add.s32 	%r327, %r460, 512;
	add.s32 	%r459, %r459, 1024;
	setp.lt.s32 	%p170, %r327, %r39;
	mov.u32 	%r460, %r54;
	@%p170 bra 	$L__BB4_31;
$L__BB4_32:
	// begin inline asm
	mov.u32 %r328, %laneid;
	// end inline asm
	mov.b32 	%r330, %f425;
	mov.b32 	%r331, 1;
	mov.b32 	%r352, 31;
	mov.b32 	%r353, -1;
	// begin inline asm
	shfl.sync.down.b32 %r329, %r330, %r331, %r352, %r353;
	// end inline asm
	mov.b32 	%f305, %r329;
	setp.gt.s32 	%p171, %r328, 30;
	setp.lt.f32 	%p172, %f425, %f305;
	selp.f32 	%f306, %f305, %f425, %p172;
	selp.f32 	%f307, %f425, %f306, %p171;
	mov.b32 	%r335, %f307;
	mov.b32 	%r336, 2;
	// begin inline asm
	shfl.sync.down.b32 %r334, %r335, %r336, %r352, %r353;
	// end inline asm
	mov.b32 	%f308, %r334;
	setp.gt.s32 	%p173, %r328, 29;
	setp.lt.f32 	%p174, %f307, %f308;
	selp.f32 	%f309, %f308, %f307, %p174;
	selp.f32 	%f310, %f307, %f309, %p173;
	mov.b32 	%r340, %f310;
	mov.b32 	%r341, 4;
	// begin inline asm
	shfl.sync.down.b32 %r339, %r340, %r341, %r352, %r353;
	// end inline asm
	mov.b32 	%f311, %r339;
	setp.gt.s32 	%p175, %r328, 27;
	setp.lt.f32 	%p176, %f310, %f311;
	selp.f32 	%f312, %f311, %f310, %p176;
	selp.f32 	%f313, %f310, %f312, %p175;
	mov.b32 	%r345, %f313;
	mov.b32 	%r346, 8;
	// begin inline asm
	shfl.sync.down.b32 %r344, %r345, %r346, %r352, %r353;
	// end inline asm
	mov.b32 	%f314, %r344;
	setp.gt.s32 	%p177, %r328, 23;
	setp.lt.f32 	%p178, %f313, %f314;
	selp.f32 	%f315, %f314, %f313, %p178;
	selp.f32 	%f316, %f313, %f315, %p177;
	mov.b32 	%r350, %f316;
	mov.b32 	%r351, 16;
	// begin inline asm
	shfl.sync.down.b32 %r349, %r350, %r351, %r352, %r353;
	// end inline asm
	mov.b32 	%f317, %r349;
	setp.gt.s32 	%p179, %r328, 15;
	setp.lt.f32 	%p180, %f316, %f317;
	selp.f32 	%f25, %f317, %f316, %p180;
	selp.f32 	%f438, %f316, %f25, %p179;
	setp.ne.s32 	%p181, %r328, 0;
	@%p181 bra 	$L__BB4_34;
	shr.u32 	%r354, %r26, 3;
	and.b32  	%r355, %r354, 124;
	mov.u32 	%r356, _ZZN3cub18CUB_300001_SM_10006detail6reduce18DeviceReduceKernelINS2_10policy_hubIfjN4cuda3__47maximumIvEEE10Policy1000EPfjS8_fNS5_3std3__410__identityEEEvT0_PT3_T1_NS0_13GridEvenShareISI_EET2_T4_E12temp_storage;
	add.s32 	%r357, %r356, %r355;
	st.shared.f32 	[%r357+8], %f25;
$L__BB4_34:
	bar.sync 	0;
	setp.ne.s32 	%p182, %r26, 0;
	@%p182 bra 	$L__BB4_71;
	ld.shared.f32 	%f318, [_ZZN3cub18CUB_300001_SM_10006detail6reduce18DeviceReduceKernelINS2_10policy_hubIfjN4cuda3__47maximumIvEEE10Policy1000EPfjS8_fNS5_3std3__410__identityEEEvT0_PT3_T1_NS0_13GridEvenShareISI_EET2_T4_E12temp_storage+12];
	setp.lt.f32 	%p183, %f438, %f318;
	selp.f32 	%f319, %f318, %f438, %p183;
	ld.shared.f32 	%f320, [_ZZN3cub18CUB_300001_SM_10006detail6reduce18DeviceReduceKernelINS2_10policy_hubIfjN4cuda3__47maximumIvEEE10Policy1000EPfjS8_fNS5_3std3__410__identityEEEvT0_PT3_T1_NS0_13GridEvenShareISI_EET2_T4_E12temp_storage+16];
	setp.lt.f32 	%p184, %f319, %f320;
	selp.f32 	%f321, %f320, %f319, %p184;
	ld.shared.f32 	%f322, [_ZZN3cub18CUB_300001_SM_10006detail6reduce18DeviceReduceKernelINS2_10policy_hubIfjN4cuda3__47maximumIvEEE10Policy1000EPfjS8_fNS5_3std3__410__identityEEEvT0_PT3_T1_NS0_13GridEvenShareISI_EET2_T4_E12temp_storage+20];
	setp.lt.f32 	%p185, %f321, %f322;
	selp.f32 	%f323, %f322, %f321, %p185;
	ld.shared.f32 	%f324, [_ZZN3cub18CUB_300001_SM_10006detail6reduce18DeviceReduceKernelINS2_10policy_hubIfjN4cuda3__47maximumIvEEE10Policy1000EPfjS8_fNS5_3std3__410__identityEEEvT0_PT3_T1_NS0_13GridEvenShareISI_EET2_T4_E12temp_storage+24];
	setp.lt.f32 	%p186, %f323, %f324;
	selp.f32 	%f325, %f324, %f323, %p186;
	ld.shared.f32 	%f326, [_ZZN3cub18CUB_300001_SM_10006detail6reduce18DeviceReduceKernelINS2_10policy_hubIfjN4cuda3__47maximumIvEEE10Policy1000EPfjS8_fNS5_3std3__410__identityEEEvT0_PT3_T1_NS0_13GridEvenShareISI_EET2_T4_E12temp_storage+28];
	setp.lt.f32 	%p187, %f325, %f326;
	selp.f32 	%f327, %f326, %f325, %p187;
	ld.shared.f32 	%f328, [_ZZN3cub18CUB_300001_SM_10006detail6reduce18DeviceReduceKernelINS2_10policy_hubIfjN4cuda3__47maximumIvEEE10Policy1000EPfjS8_fNS5_3std3__410__identityEEEvT0_PT3_T1_NS0_13GridEvenShareISI_EET2_T4_E12temp_storage+32];
	setp.lt.f32 	%p188, %f327, %f328;
	selp.f32 	%f329, %f328, %f327, %p188;
	ld.shared.f32 	%f330, [_ZZN3cub18CUB_300001_SM_10006detail6reduce18DeviceReduceKernelINS2_10policy_hubIfjN4cuda3__47maximumIvEEE10Policy1000EPfjS8_fNS5_3std3__410__identityEEEvT0_PT3_T1_NS0_13GridEvenShareISI_EET2_T4_E12temp_storage+36];
	setp.lt.f32 	%p189, %f329, %f330;
	selp.f32 	%f438, %f330, %f329, %p189;
	bra.uni 	$L__BB4_71;
$L__BB4_36:
	sub.s32 	%r56, %r1, %r5;
	setp.gt.u32 	%p2, %r56, 4095;
	@%p2 bra 	$L__BB4_55;
	mov.u32 	%r57, %tid.x;
	setp.ge.u32 	%p67, %r57, %r56;
	mov.f32 	%f431, 0f00000000;
	mov.u32 	%r465, %r57;
	@%p67 bra 	$L__BB4_39;
	add.s32 	%r190, %r5, %r57;
	mul.wide.u32 	%rd49, %r190, 4;
	add.s64 	%rd48, %rd1, %rd49;
	// begin inline asm
	ld.global.nc.u32 %r189, [%rd48];
	// end inline asm
	mov.b32 	%f431, %r189;
	add.s32 	%r465, %r57, 256;
$L__BB4_39:
	setp.ge.u32 	%p68, %r465, %r56;
	@%p68 bra 	$L__BB4_46;
	not.b32 	%r191, %r465;
	add.s32 	%r60, %r1, %r191;
	and.b32  	%r192, %r60, 768;
	setp.eq.s32 	%p69, %r192, 768;
	@%p69 bra 	$L__BB4_43;
	add.s32 	%r463, %r465, %r5;
	shr.u32 	%r193, %r60, 8;
	add.s32 	%r194, %r193, 1;
	and.b32  	%r195, %r194, 3;
	neg.s32 	%r462, %r195;
$L__BB4_42:
	.pragma "nounroll";
	mul.wide.u32 	%rd51, %r463, 4;
	add.s64 	%rd50, %rd1, %rd51;
	// begin inline asm
	ld.global.nc.u32 %r196, [%rd50];
	// end inline asm
	mov.b32 	%f154, %r196;
	setp.lt.f32 	%p70, %f431, %f154;
	selp.f32 	%f431, %f154, %f431, %p70;
	add.s32 	%r465, %r465, 256;
	add.s32 	%r463, %r463, 256;
	add.s32 	%r462, %r462, 1;
	setp.ne.s32 	%p71, %r462, 0;
	@%p71 bra 	$L__BB4_42;
$L__BB4_43:
	sub.s32 	%r197, %r60, %r5;
	setp.lt.u32 	%p72, %r197, 768;
	@%p72 bra 	$L__BB4_46;
	add.s32 	%r467, %r465, 512;
	add.s32 	%r466, %r465, %r5;
$L__BB4_45:
	mul.wide.u32 	%rd56, %r466, 4;
	add.s64 	%rd52, %rd1, %rd56;
	// begin inline asm
	ld.global.nc.u32 %r198, [%rd52];
	// end inline asm
	mov.b32 	%f155, %r198;
	setp.lt.f32 	%p73, %f431, %f155;
	selp.f32 	%f156, %f155, %f431, %p73;
	add.s32 	%r202, %r466, 256;
	mul.wide.u32 	%rd57, %r202, 4;
	add.s64 	%rd53, %rd1, %rd57;
	// begin inline asm
	ld.global.nc.u32 %r199, [%rd53];
	// end inline asm
	mov.b32 	%f157, %r199;
	setp.lt.f32 	%p74, %f156, %f157;
	selp.f32 	%f158, %f157, %f156, %p74;
	add.s32 	%r203, %r466, 512;
	mul.wide.u32 	%rd58, %r203, 4;
	add.s64 	%rd54, %rd1, %rd58;
	// begin inline asm
	ld.global.nc.u32 %r200, [%rd54];
	// end inline asm
	mov.b32 	%f159, %r200;
	setp.lt.f32 	%p75, %f158, %f159;
	selp.f32 	%f160, %f159, %f158, %p75;
	add.s32 	%r204, %r466, 768;
	mul.wide.u32 	%rd59, %r204, 4;
	add.s64 	%rd55, %rd1, %rd59;
	// begin inline asm
	ld.global.nc.u32 %r201, [%rd55];
	// end inline asm
	mov.b32 	%f161, %r201;
	setp.lt.f32 	%p76, %f160, %f161;
	selp.f32 	%f431, %f161, %f160, %p76;
	add.s32 	%r74, %r467, 1024;
	add.s32 	%r205, %r467, 512;
	add.s32 	%r466, %r466, 1024;
	setp.lt.s32 	%p77, %r205, %r56;
	mov.u32 	%r467, %r74;
	@%p77 bra 	$L__BB4_45;
$L__BB4_46:
	setp.lt.u32 	%p78, %r56, 256;
	@%p78 bra 	$L__BB4_51;
	// begin inline asm
	mov.u32 %r244, %laneid;
	// end inline asm
	mov.b32 	%r246, %f431;
	mov.b32 	%r247, 1;
	mov.b32 	%r268, 31;
	mov.b32 	%r269, -1;
	// begin inline asm
	shfl.sync.down.b32 %r245, %r246, %r247, %r268, %r269;
	// end inline asm
	mov.b32 	%f209, %r245;
	setp.gt.s32 	%p106, %r244, 30;
	setp.lt.f32 	%p107, %f431, %f209;
	selp.f32 	%f210, %f209, %f431, %p107;
	selp.f32 	%f211, %f431, %f210, %p106;
	mov.b32 	%r251, %f211;
	mov.b32 	%r252, 2;
	// begin inline asm
	shfl.sync.down.b32 %r250, %r251, %r252, %r268, %r269;
	// end inline asm
	mov.b32 	%f212, %r250;
	setp.gt.s32 	%p108, %r244, 29;
	setp.lt.f32 	%p109, %f211, %f212;
	selp.f32 	%f213, %f212, %f211, %p109;
	selp.f32 	%f214, %f211, %f213, %p108;
	mov.b32 	%r256, %f214;
	mov.b32 	%r257, 4;
	// begin inline asm
	shfl.sync.down.b32 %r255, %r256, %r257, %r268, %r269;
	// end inline asm
	mov.b32 	%f215, %r255;
	setp.gt.s32 	%p110, %r244, 27;
	setp.lt.f32 	%p111, %f214, %f215;
	selp.f32 	%f216, %f215, %f214, %p111;
	selp.f32 	%f217, %f214, %f216, %p110;
	mov.b32 	%r261, %f217;
	mov.b32 	%r262, 8;
	// begin inline asm
	shfl.sync.down.b32 %r260, %r261, %r262, %r268, %r269;
	// end inline asm
	mov.b32 	%f218, %r260;
	setp.gt.s32 	%p112, %r244, 23;
	setp.lt.f32 	%p113, %f217, %f218;
	selp.f32 	%f219, %f218, %f217, %p113;
	selp.f32 	%f220, %f217, %f219, %p112;
	mov.b32 	%r266, %f220;
	mov.b32 	%r267, 16;
	// begin inline asm
	shfl.sync.down.b32 %r265, %r266, %r267, %r268, %r269;
	// end inline asm
	mov.b32 	%f221, %r265;
	setp.gt.s32 	%p114, %r244, 15;
	setp.lt.f32 	%p115, %f220, %f221;
	selp.f32 	%f37, %f221, %f220, %p115;
	selp.f32 	%f438, %f220, %f37, %p114;
	setp.ne.s32 	%p116, %r244, 0;
	@%p116 bra 	$L__BB4_49;
	shr.u32 	%r270, %r57, 3;
	and.b32  	%r271, %r270, 124;
	mov.u32 	%r272, _ZZN3cub18CUB_300001_SM_10006detail6reduce18DeviceReduceKernelINS2_10policy_hubIfjN4cuda3__47maximumIvEEE10Policy1000EPfjS8_fNS5_3std3__410__identityEEEvT0_PT3_T1_NS0_13GridEvenShareISI_EET2_T4_E12temp_storage;
	add.s32 	%r273, %r272, %r271;
	st.shared.f32 	[%r273+8], %f37;
$L__BB4_49:
	bar.sync 	0;
	setp.ne.s32 	%p117, %r57, 0;
	@%p117 bra 	$L__BB4_71;
	ld.shared.f32 	%f222, [_ZZN3cub18CUB_300001_SM_10006detail6reduce18DeviceReduceKernelINS2_10policy_hubIfjN4cuda3__47maximumIvEEE10Policy1000EPfjS8_fNS5_3std3__410__identityEEEvT0_PT3_T1_NS0_13GridEvenShareISI_EET2_T4_E12temp_storage+12];
	setp.lt.f32 	%p118, %f438, %f222;
	selp.f32 	%f223, %f222, %f438, %p118;
	ld.shared.f32 	%f224, [_ZZN3cub18CUB_300001_SM_10006detail6reduce18DeviceReduceKernelINS2_10policy_hubIfjN4cuda3__47maximumIvEEE10Policy1000EPfjS8_fNS5_3std3__410__identityEEEvT0_PT3_T1_NS0_13GridEvenShareISI_EET2_T4_E12temp_storage+16];
	setp.lt.f32 	%p119, %f223, %f224;
	selp.f32 	%f225, %f224, %f223, %p119;
	ld.shared.f32 	%f226, [_ZZN3cub18CUB_300001_SM_10006detail6reduce18DeviceReduceKernelINS2_10policy_hubIfjN4cuda3__47maximumIvEEE10Policy1000EPfjS8_fNS5_3std3__410__identityEEEvT0_PT3_T1_NS0_13GridEvenShareISI_EET2_T4_E12temp_storage+20];
	setp.lt.f32 	%p120, %f225, %f226;
	selp.f32 	%f227, %f226, %f225, %p120;
	ld.shared.f32 	%f228, [_ZZN3cub18CUB_300001_SM_10006detail6reduce18DeviceReduceKernelINS2_10policy_hubIfjN4cuda3__47maximumIvEEE10Policy1000EPfjS8_fNS5_3std3__410__identityEEEvT0_PT3_T1_NS0_13GridEvenShareISI_EET2_T4_E12temp_storage+24];
	setp.lt.f32 	%p121, %f227, %f228;
	selp.f32 	%f229, %f228, %f227, %p121;
	ld.shared.f32 	%f230, [_ZZN3cub18CUB_300001_SM_10006detail6reduce18DeviceReduceKernelINS2_10policy_hubIfjN4cuda3__47maximumIvEEE10Policy1000EPfjS8_fNS5_3std3__410__identityEEEvT0_PT3_T1_NS0_13GridEvenShareISI_EET2_T4_E12temp_storage+28];
	setp.lt.f32 	%p122, %f229, %f230;
	selp.f32 	%f231, %f230, %f229, %p122;
	ld.shared.f32 	%f232, [_ZZN3cub18CUB_300001_SM_10006detail6reduce18DeviceReduceKernelINS2_10policy_hubIfjN4cuda3__47maximumIvEEE10Policy1000EPfjS8_fNS5_3std3__410__identityEEEvT0_PT3_T1_NS0_13GridEvenShareISI_EET2_T4_E12temp_storage+32];
	setp.lt.f32 	%p123, %f231, %f232;
	selp.f32 	%f233, %f232, %f231, %p123;
	ld.shared.f32 	%f234, [_ZZN3cub18CUB_300001_SM_10006detail6reduce18DeviceReduceKernelINS2_10policy_hubIfjN4cuda3__47maximumIvEEE10Policy1000EPfjS8_fNS5_3std3__410__identityEEEvT0_PT3_T1_NS0_13GridEvenShareISI_EET2_T4_E12temp_storage+36];
	setp.lt.f32 	%p124, %f233, %f234;
	selp.f32 	%f438, %f234, %f233, %p124;
	bra.uni 	$L__BB4_71;
$L__BB4_51:
	// begin inline asm
	mov.u32 %r206, %laneid;
	// end inline asm
	and.b32  	%r232, %r57, 992;
	add.s32 	%r233, %r232, 32;
	setp.gt.u32 	%p79, %r233, %r56;
	not.b32 	%r234, %r232;
	add.s32 	%r235, %r56, %r234;
	selp.b32 	%r230, %r235, 31, %p79;
	mov.b32 	%r208, %f431;
	mov.b32 	%r209, 1;
	mov.b32 	%r231, -1;
	// begin inline asm
	shfl.sync.down.b32 %r207, %r208, %r209, %r230, %r231;
	// end inline asm
	mov.b32 	%f162, %r207;
	setp.lt.s32 	%p80, %r206, %r230;
	setp.lt.f32 	%p81, %f431, %f162;
	selp.f32 	%f163, %f162, %f431, %p81;
	selp.f32 	%f164, %f163, %f431, %p80;
	mov.b32 	%r213, %f164;
	mov.b32 	%r214, 2;
	// begin inline asm
	shfl.sync.down.b32 %r212, %r213, %r214, %r230, %r231;
	// end inline asm
	mov.b32 	%f165, %r212;
	add.s32 	%r236, %r206, 2;
	setp.gt.s32 	%p82, %r236, %r230;
	setp.lt.f32 	%p83, %f164, %f165;
	selp.f32 	%f166, %f165, %f164, %p83;
	selp.f32 	%f167, %f164, %f166, %p82;
	mov.b32 	%r218, %f167;
	mov.b32 	%r219, 4;
	// begin inline asm
	shfl.sync.down.b32 %r217, %r218, %r219, %r230, %r231;
	// end inline asm
	mov.b32 	%f168, %r217;
	add.s32 	%r237, %r206, 4;
	setp.gt.s32 	%p84, %r237, %r230;
	setp.lt.f32 	%p85, %f167, %f168;
	selp.f32 	%f169, %f168, %f167, %p85;
	selp.f32 	%f170, %f167, %f169, %p84;
	mov.b32 	%r223, %f170;
	mov.b32 	%r224, 8;
	// begin inline asm
	shfl.sync.down.b32 %r222, %r223, %r224, %r230, %r231;
	// end inline asm
	mov.b32 	%f171, %r222;
	add.s32 	%r238, %r206, 8;
	setp.gt.s32 	%p86, %r238, %r230;
	setp.lt.f32 	%p87, %f170, %f171;
	selp.f32 	%f172, %f171, %f170, %p87;
	selp.f32 	%f173, %f170, %f172, %p86;
	mov.b32 	%r228, %f173;
	mov.b32 	%r229, 16;
	// begin inline asm
	shfl.sync.down.b32 %r227, %r228, %r229, %r230, %r231;
	// end inline asm
	mov.b32 	%f174, %r227;
	add.s32 	%r239, %r206, 16;
	setp.gt.s32 	%p88, %r239, %r230;
	setp.lt.f32 	%p89, %f173, %f174;
	selp.f32 	%f175, %f174, %f173, %p89;
	selp.f32 	%f438, %f173, %f175, %p88;
	setp.ne.s32 	%p90, %r206, 0;
	@%p90 bra 	$L__BB4_53;
	shr.u32 	%r240, %r57, 3;
	and.b32  	%r241, %r240, 124;
	mov.u32 	%r242, _ZZN3cub18CUB_300001_SM_10006detail6reduce18DeviceReduceKernelINS2_10policy_hubIfjN4cuda3__47maximumIvEEE10Policy1000EPfjS8_fNS5_3std3__410__identityEEEvT0_PT3_T1_NS0_13GridEvenShareISI_EET2_T4_E12temp_storage;
	add.s32 	%r243, %r242, %r241;
	st.shared.f32 	[%r243+8], %f438;
$L__BB4_53:
	bar.sync 	0;
	setp.ne.s32 	%p91, %r57, 0;
	@%p91 bra 	$L__BB4_71;
	setp.gt.u32 	%p92, %r56, 32;
	ld.shared.f32 	%f176, [_ZZN3cub18CUB_300001_SM_10006detail6reduce18DeviceReduceKernelINS2_10policy_hubIfjN4cuda3__47maximumIvEEE10Policy1000EPfjS8_fNS5_3std3__410__identityEEEvT0_PT3_T1_NS0_13GridEvenShareISI_EET2_T4_E12temp_storage+12];
	setp.lt.f32 	%p93, %f438, %f176;
	selp.f32 	%f178, %f176, %f438, %p93;
	selp.f32 	%f179, %f178, %f438, %p92;
	setp.gt.u32 	%p94, %r56, 64;
	ld.shared.f32 	%f181, [_ZZN3cub18CUB_300001_SM_10006detail6reduce18DeviceReduceKernelINS2_10policy_hubIfjN4cuda3__47maximumIvEEE10Policy1000EPfjS8_fNS5_3std3__410__identityEEEvT0_PT3_T1_NS0_13GridEvenShareISI_EET2_T4_E12temp_storage+16];
	setp.lt.f32 	%p95, %f179, %f181;
	selp.f32 	%f183, %f181, %f179, %p95;
	selp.f32 	%f184, %f183, %f179, %p94;
	setp.gt.u32 	%p96, %r56, 96;
	ld.shared.f32 	%f186, [_ZZN3cub18CUB_300001_SM_10006detail6reduce18DeviceReduceKernelINS2_10policy_hubIfjN4cuda3__47maximumIvEEE10Policy1000EPfjS8_fNS5_3std3__410__identityEEEvT0_PT3_T1_NS0_13GridEvenShareISI_EET2_T4_E12temp_storage+20];
	setp.lt.f32 	%p97, %f184, %f186;
	selp.f32 	%f188, %f186, %f184, %p97;
	selp.f32 	%f189, %f188, %f184, %p96;
	setp.gt.u32 	%p98, %r56, 128;
	ld.shared.f32 	%f191, [_ZZN3cub18CUB_300001_SM_10006detail6reduce18DeviceReduceKernelINS2_10policy_hubIfjN4cuda3__47maximumIvEEE10Policy1000EPfjS8_fNS5_3std3__410__identityEEEvT0_PT3_T1_NS0_13GridEvenShareISI_EET2_T4_E12temp_storage+24];
	setp.lt.f32 	%p99, %f189, %f191;
	selp.f32 	%f193, %f191, %f189, %p99;
	selp.f32 	%f194, %f193, %f189, %p98;
	setp.gt.u32 	%p100, %r56, 160;
	ld.shared.f32 	%f196, [_ZZN3cub18CUB_300001_SM_10006detail6reduce18DeviceReduceKernelINS2_10policy_hubIfjN4cuda3__47maximumIvEEE10Policy1000EPfjS8_fNS5_3std3__410__identityEEEvT0_PT3_T1_NS0_13GridEvenShareISI_EET2_T4_E12temp_storage+28];
	setp.lt.f32 	%p101, %f194, %f196;
	selp.f32 	%f198, %f196, %f194, %p101;
	selp.f32 	%f199, %f198, %f194, %p100;
	setp.gt.u32 	%p102, %r56, 192;
	ld.shared.f32 	%f201, [_ZZN3cub18CUB_300001_SM_10006detail6reduce18DeviceReduceKernelINS2_10policy_hubIfjN4cuda3__47maximumIvEEE10Policy1000EPfjS8_fNS5_3std3__410__identityEEEvT0_PT3_T1_NS0_13GridEvenShareISI_EET2_T4_E12temp_storage+32];
	setp.lt.f32 	%p103, %f199, %f201;
	selp.f32 	%f203, %f201, %f199, %p103;
	selp.f32 	%f204, %f203, %f199, %p102;
	setp.gt.u32 	%p104, %r56, 224;
	ld.shared.f32 	%f206, [_ZZN3cub18CUB_300001_SM_10006detail6reduce18DeviceReduceKernelINS2_10policy_hubIfjN4cuda3__47maximumIvEEE10Policy1000EPfjS8_fNS5_3std3__410__identityEEEvT0_PT3_T1_NS0_13GridEvenShareISI_EET2_T4_E12temp_storage+36];
	setp.lt.f32 	%p105, %f204, %f206;
	selp.f32 	%f208, %f206, %f204, %p105;
	selp.f32 	%f438, %f208, %f204, %p104;
	bra.uni 	$L__BB4_71;
$L__BB4_55:
	mov.u32 	%r76, %tid.x;
	add.s32 	%r121, %r76, %r5;
	mul.wide.u32 	%rd20, %r121, 4;
	add.s64 	%rd4, %rd1, %rd20;
	// begin inline asm
	ld.global.nc.u32 %r105, [%rd4];
	// end inline asm
	mov.b32 	%f56, %r105;
	add.s64 	%rd5, %rd4, 1024;
	// begin inline asm
	ld.global.nc.u32 %r106, [%rd5];
	// end inline asm
	mov.b32 	%f57, %r106;
	add.s64 	%rd6, %rd4, 2048;
	// begin inline asm
	ld.global.nc.u32 %r107, [%rd6];
	// end inline asm
	mov.b32 	%f58, %r107;
	add.s64 	%rd7, %rd4, 3072;
	// begin inline asm
	ld.global.nc.u32 %r108, [%rd7];
	// end inline asm
	mov.b32 	%f59, %r108;
	add.s64 	%rd8, %rd4, 4096;
	// begin inline asm
	ld.global.nc.u32 %r109, [%rd8];
	// end inline asm
	mov.b32 	%f60, %r109;
	add.s64 	%rd9, %rd4, 5120;
	// begin inline asm
	ld.global.nc.u32 %r110, [%rd9];
	// end inline asm
	mov.b32 	%f61, %r110;
	add.s64 	%rd10, %rd4, 6144;
	// begin inline asm
	ld.global.nc.u32 %r111, [%rd10];
	// end inline asm
	mov.b32 	%f62, %r111;
	add.s64 	%rd11, %rd4, 7168;
	// begin inline asm
	ld.global.nc.u32 %r112, [%rd11];
	// end inline asm
	mov.b32 	%f63, %r112;
	add.s64 	%rd12, %rd4, 8192;
	// begin inline asm
	ld.global.nc.u32 %r113, [%rd12];
	// end inline asm
	mov.b32 	%f64, %r113;
	add.s64 	%rd13, %rd4, 9216;
	// begin inline asm
	ld.global.nc.u32 %r114, [%rd13];
	// end inline asm
	mov.b32 	%f65, %r114;
	add.s64 	%rd14, %rd4, 10240;
	// begin inline asm
	ld.global.nc.u32 %r115, [%rd14];
	// end inline asm
	mov.b32 	%f66, %r115;
	add.s64 	%rd15, %rd4, 11264;
	// begin inline asm
	ld.global.nc.u32 %r116, [%rd15];
	// end inline asm
	mov.b32 	%f67, %r116;
	add.s64 	%rd16, %rd4, 12288;
	// begin inline asm
	ld.global.nc.u32 %r117, [%rd16];
	// end inline asm
	mov.b32 	%f68, %r117;
	add.s64 	%rd17, %rd4, 13312;
	// begin inline asm
	ld.global.nc.u32 %r118, [%rd17];
	// end inline asm
	mov.b32 	%f69, %r118;
	add.s64 	%rd18, %rd4, 14336;
	// begin inline asm
	ld.global.nc.u32 %r119, [%rd18];
	// end inline asm
	mov.b32 	%f70, %r119;
	add.s64 	%rd19, %rd4, 15360;
	// begin inline asm
	ld.global.nc.u32 %r120, [%rd19];
	// end inline asm
	mov.b32 	%f71, %r120;
	setp.lt.f32 	%p3, %f56, %f57;
	selp.f32 	%f72, %f57, %f56, %p3;
	setp.lt.f32 	%p4, %f58, %f59;
	selp.f32 	%f73, %f59, %f58, %p4;
	setp.lt.f32 	%p5, %f60, %f61;
	selp.f32 	%f74, %f61, %f60, %p5;
	setp.lt.f32 	%p6, %f62, %f63;
	selp.f32 	%f75, %f63, %f62, %p6;
	setp.lt.f32 	%p7, %f64, %f65;
	selp.f32 	%f76, %f65, %f64, %p7;
	setp.lt.f32 	%p8, %f66, %f67;
	selp.f32 	%f77, %f67, %f66, %p8;
	setp.lt.f32 	%p9, %f68, %f69;
	selp.f32 	%f78, %f69, %f68, %p9;
	setp.lt.f32 	%p10, %f70, %f71;
	selp.f32 	%f79, %f71, %f70, %p10;
	setp.lt.f32 	%p11, %f72, %f73;
	selp.f32 	%f80, %f73, %f72, %p11;
	setp.lt.f32 	%p12, %f74, %f75;
	selp.f32 	%f81, %f75, %f74, %p12;
	setp.lt.f32 	%p13, %f76, %f77;
	selp.f32 	%f82, %f77, %f76, %p13;
	setp.lt.f32 	%p14, %f78, %f79;
	selp.f32 	%f83, %f79, %f78, %p14;
	setp.lt.f32 	%p15, %f80, %f81;
	selp.f32 	%f84, %f81, %f80, %p15;
	setp.lt.f32 	%p16, %f82, %f83;
	selp.f32 	%f85, %f83, %f82, %p16;
	setp.lt.f32 	%p17, %f84, %f85;
	selp.f32 	%f437, %f85, %f84, %p17;
	setp.lt.u32 	%p18, %r56, %r4;
	@%p18 bra 	$L__BB4_67;
	add.s32 	%r77, %r4, %r5;
	add.s32 	%r469, %r77, 256;
	add.s32 	%r468, %r77, %r76;
	mov.b32 	%r470, 0;
$L__BB4_57:
	add.s32 	%r5, %r5, %r4;
	add.s32 	%r123, %r1, -4096;
	setp.gt.u32 	%p19, %r5, %r123;
	@%p19 bra 	$L__BB4_59;
	add.s32 	%r140, %r76, %r5;
	mul.wide.u32 	%rd37, %r140, 4;
	add.s64 	%rd21, %rd1, %rd37;
	// begin inline asm
	ld.global.nc.u32 %r124, [%rd21];
	// end inline asm
	mov.b32 	%f86, %r124;
	add.s64 	%rd22, %rd21, 1024;
	// begin inline asm
	ld.global.nc.u32 %r125, [%rd22];
	// end inline asm
	mov.b32 	%f87, %r125;
	add.s64 	%rd23, %rd21, 2048;
	// begin inline asm
	ld.global.nc.u32 %r126, [%rd23];
	// end inline asm
	mov.b32 	%f88, %r126;
	add.s64 	%rd24, %rd21, 3072;
	// begin inline asm
	ld.global.nc.u32 %r127, [%rd24];
	// end inline asm
	mov.b32 	%f89, %r127;
	add.s64 	%rd25, %rd21, 4096;
	// begin inline asm
	ld.global.nc.u32 %r128, [%rd25];
	// end inline asm
	mov.b32 	%f90, %r128;
	add.s64 	%rd26, %rd21, 5120;
	// begin inline asm
	ld.global.nc.u32 %r129, [%rd26];
	// end inline asm
	mov.b32 	%f91, %r129;
	add.s64 	%rd27, %rd21, 6144;
	// begin inline asm
	ld.global.nc.u32 %r130, [%rd27];
	// end inline asm
	mov.b32 	%f92, %r130;
	add.s64 	%rd28, %rd21, 7168;
	// begin inline asm
	ld.global.nc.u32 %r131, [%rd28];
	// end inline asm
	mov.b32 	%f93, %r131;
	add.s64 	%rd29, %rd21, 8192;
	// begin inline asm
	ld.global.nc.u32 %r132, [%rd29];
	// end inline asm
	mov.b32 	%f94, %r132;
	add.s64 	%rd30, %rd21, 9216;
	// begin inline asm
	ld.global.nc.u32 %r133, [%rd30];
	// end inline asm
	mov.b32 	%f95, %r133;
	add.s64 	%rd31, %rd21, 10240;
	// begin inline asm
	ld.global.nc.u32 %r134, [%rd31];
	// end inline asm
	mov.b32 	%f96, %r134;
	add.s64 	%rd32, %rd21, 11264;
	// begin inline asm
	ld.global.nc.u32 %r135, [%rd32];
	// end inline asm
	mov.b32 	%f97, %r135;
	add.s64 	%rd33, %rd21, 12288;
	// begin inline asm
	ld.global.nc.u32 %r136, [%rd33];
	// end inline asm
	mov.b32 	%f98, %r136;
	add.s64 	%rd34, %rd21, 13312;
	// begin inline asm
	ld.global.nc.u32 %r137, [%rd34];
	// end inline asm
	mov.b32 	%f99, %r137;
	add.s64 	%rd35, %rd21, 14336;
	// begin inline asm
	ld.global.nc.u32 %r138, [%rd35];
	// end inline asm
	mov.b32 	%f100, %r138;
	add.s64 	%rd36, %rd21, 15360;
	// begin inline asm
	ld.global.nc.u32 %r139, [%rd36];
	// end inline asm
	mov.b32 	%f101, %r139;
	setp.lt.f32 	%p20, %f437, %f86;
	selp.f32 	%f102, %f86, %f437, %p20;
	setp.lt.f32 	%p21, %f87, %f88;
	selp.f32 	%f103, %f88, %f87, %p21;
	setp.lt.f32 	%p22, %f89, %f90;
	selp.f32 	%f104, %f90, %f89, %p22;
	setp.lt.f32 	%p23, %f91, %f92;
	selp.f32 	%f105, %f92, %f91, %p23;
	setp.lt.f32 	%p24, %f93, %f94;
	selp.f32 	%f106, %f94, %f93, %p24;
	setp.lt.f32 	%p25, %f95, %f96;
	selp.f32 	%f107, %f96, %f95, %p25;
	setp.lt.f32 	%p26, %f97, %f98;
	selp.f32 	%f108, %f98, %f97, %p26;
	setp.lt.f32 	%p27, %f99, %f100;
	selp.f32 	%f109, %f100, %f99, %p27;
	setp.lt.f32 	%p28, %f102, %f103;
	selp.f32 	%f110, %f103, %f102, %p28;
	setp.lt.f32 	%p29, %f104, %f105;
	selp.f32 	%f111, %f105, %f104, %p29;
	setp.lt.f32 	%p30, %f106, %f107;
	selp.f32 	%f112, %f107, %f106, %p30;
	setp.lt.f32 	%p31, %f108, %f109;
	selp.f32 	%f113, %f109, %f108, %p31;
	setp.lt.f32 	%p32, %f110, %f111;
	selp.f32 	%f114, %f111, %f110, %p32;
	setp.lt.f32 	%p33, %f112, %f113;
	selp.f32 	%f115, %f113, %f112, %p33;
	setp.lt.f32 	%p34, %f114, %f115;
	selp.f32 	%f116, %f115, %f114, %p34;
	setp.lt.f32 	%p35, %f116, %f101;
	selp.f32 	%f437, %f101, %f116, %p35;
	sub.s32 	%r141, %r1, %r5;
	setp.lt.u32 	%p36, %r141, %r4;
	add.s32 	%r470, %r470, 1;
	add.s32 	%r469, %r469, %r4;
	add.s32 	%r468, %r468, %r4;
	@%p36 bra 	$L__BB4_67;
	bra.uni 	$L__BB4_57;
$L__BB4_59:
	setp.le.u32 	%p37, %r1, %r5;
	@%p37 bra 	$L__BB4_67;
	sub.s32 	%r88, %r1, %r5;
	setp.ge.s32 	%p38, %r76, %r88;
	@%p38 bra 	$L__BB4_67;
	not.b32 	%r142, %r76;
	add.s32 	%r143, %r1, %r142;
	sub.s32 	%r144, %r143, %r77;
	mul.lo.s32 	%r145, %r2, %r470;
	shl.b32 	%r146, %r145, 12;
	sub.s32 	%r89, %r144, %r146;
	shr.u32 	%r147, %r143, 8;
	add.s32 	%r90, %r147, 1;
	and.b32  	%r148, %r143, 768;
	setp.eq.s32 	%p39, %r148, 768;
	mov.u32 	%r475, %r76;
	@%p39 bra 	$L__BB4_64;
	and.b32  	%r149, %r90, 3;
	neg.s32 	%r472, %r149;
	mov.u32 	%r475, %r76;
$L__BB4_63:
	.pragma "nounroll";
	mul.wide.u32 	%rd39, %r468, 4;
	add.s64 	%rd38, %rd1, %rd39;
	// begin inline asm
	ld.global.nc.u32 %r150, [%rd38];
	// end inline asm
	mov.b32 	%f118, %r150;
	setp.lt.f32 	%p40, %f437, %f118;
	selp.f32 	%f437, %f118, %f437, %p40;
	add.s32 	%r475, %r475, 256;
	add.s32 	%r468, %r468, 256;
	add.s32 	%r472, %r472, 1;
	setp.ne.s32 	%p41, %r472, 0;
	@%p41 bra 	$L__BB4_63;
$L__BB4_64:
	setp.lt.u32 	%p42, %r89, 768;
	@%p42 bra 	$L__BB4_67;
	add.s32 	%r477, %r475, 512;
	add.s32 	%r476, %r475, %r469;
$L__BB4_66:
	add.s32 	%r155, %r476, -256;
	mul.wide.u32 	%rd44, %r155, 4;
	add.s64 	%rd40, %rd1, %rd44;
	// begin inline asm
	ld.global.nc.u32 %r151, [%rd40];
	// end inline asm
	mov.b32 	%f119, %r151;
	setp.lt.f32 	%p43, %f437, %f119;
	selp.f32 	%f120, %f119, %f437, %p43;
	mul.wide.u32 	%rd45, %r476, 4;
	add.s64 	%rd41, %rd1, %rd45;
	// begin inline asm
	ld.global.nc.u32 %r152, [%rd41];
	// end inline asm
	mov.b32 	%f121, %r152;
	setp.lt.f32 	%p44, %f120, %f121;
	selp.f32 	%f122, %f121, %f120, %p44;
	add.s32 	%r156, %r476, 256;
	mul.wide.u32 	%rd46, %r156, 4;
	add.s64 	%rd42, %rd1, %rd46;
	// begin inline asm
	ld.global.nc.u32 %r153, [%rd42];
	// end inline asm
	mov.b32 	%f123, %r153;
	setp.lt.f32 	%p45, %f122, %f123;
	selp.f32 	%f124, %f123, %f122, %p45;
	add.s32 	%r157, %r476, 512;
	mul.wide.u32 	%rd47, %r157, 4;
	add.s64 	%rd43, %rd1, %rd47;
	// begin inline asm
	ld.global.nc.u32 %r154, [%rd43];
	// end inline asm
	mov.b32 	%f125, %r154;
	setp.lt.f32 	%p46, %f124, %f125;
	selp.f32 	%f437, %f125, %f124, %p46;
	add.s32 	%r103, %r477, 1024;
	add.s32 	%r158, %r477, 512;
	add.s32 	%r476, %r476, 1024;
	setp.lt.s32 	%p47, %r158, %r88;
	mov.u32 	%r477, %r103;
	@%p47 bra 	$L__BB4_66;
$L__BB4_67:
	// begin inline asm
	mov.u32 %r159, %laneid;
	// end inline asm
	mov.b32 	%r161, %f437;
	mov.b32 	%r162, 1;
	mov.b32 	%r183, 31;
	mov.b32 	%r184, -1;
	// begin inline asm
	shfl.sync.down.b32 %r160, %r161, %r162, %r183, %r184;
	// end inline asm
	mov.b32 	%f126, %r160;
	setp.gt.s32 	%p48, %r159, 30;
	setp.lt.f32 	%p49, %f437, %f126;
	selp.f32 	%f127, %f126, %f437, %p49;
	selp.f32 	%f128, %f437, %f127, %p48;
	mov.b32 	%r166, %f128;
	mov.b32 	%r167, 2;
	// begin inline asm
	shfl.sync.down.b32 %r165, %r166, %r167, %r183, %r184;
	// end inline asm
	mov.b32 	%f129, %r165;
	setp.gt.s32 	%p50, %r159, 29;
	setp.lt.f32 	%p51, %f128, %f129;
	selp.f32 	%f130, %f129, %f128, %p51;
	selp.f32 	%f131, %f128, %f130, %p50;
	mov.b32 	%r171, %f131;
	mov.b32 	%r172, 4;
	// begin inline asm
	shfl.sync.down.b32 %r170, %r171, %r172, %r183, %r184;
	// end inline asm
	mov.b32 	%f132, %r170;
	setp.gt.s32 	%p52, %r159, 27;
	setp.lt.f32 	%p53, %f131, %f132;
	selp.f32 	%f133, %f132, %f131, %p53;
	selp.f32 	%f134, %f131, %f133, %p52;
	mov.b32 	%r176, %f134;
	mov.b32 	%r177, 8;
	// begin inline asm
	shfl.sync.down.b32 %r175, %r176, %r177, %r183, %r184;
	// end inline asm
	mov.b32 	%f135, %r175;
	setp.gt.s32 	%p54, %r159, 23;
	setp.lt.f32 	%p55, %f134, %f135;
	selp.f32 	%f136, %f135, %f134, %p55;
	selp.f32 	%f137, %f134, %f136, %p54;
	mov.b32 	%r181, %f137;
	mov.b32 	%r182, 16;
	// begin inline asm
	shfl.sync.down.b32 %r180, %r181, %r182, %r183, %r184;
	// end inline asm
	mov.b32 	%f138, %r180;
	setp.gt.s32 	%p56, %r159, 15;
	setp.lt.f32 	%p57, %f137, %f138;
	selp.f32 	%f52, %f138, %f137, %p57;
	selp.f32 	%f438, %f137, %f52, %p56;
	setp.ne.s32 	%p58, %r159, 0;
	@%p58 bra 	$L__BB4_69;
	shr.u32 	%r185, %r76, 3;
	and.b32  	%r186, %r185, 124;
	mov.u32 	%r187, _ZZN3cub18CUB_300001_SM_10006detail6reduce18DeviceReduceKernelINS2_10policy_hubIfjN4cuda3__47maximumIvEEE10Policy1000EPfjS8_fNS5_3std3__410__identityEEEvT0_PT3_T1_NS0_13GridEvenShareISI_EET2_T4_E12temp_storage;
	add.s32 	%r188, %r187, %r186;
	st.shared.f32 	[%r188+8], %f52;
$L__BB4_69:
	bar.sync 	0;
	setp.ne.s32 	%p59, %r76, 0;
	@%p59 bra 	$L__BB4_71;
	ld.shared.f32 	%f139, [_ZZN3cub18CUB_300001_SM_10006detail6reduce18DeviceReduceKernelINS2_10policy_hubIfjN4cuda3__47maximumIvEEE10Policy1000EPfjS8_fNS5_3std3__410__identityEEEvT0_PT3_T1_NS0_13GridEvenShareISI_EET2_T4_E12temp_storage+12];
	setp.lt.f32 	%p60, %f438, %f139;
	selp.f32 	%f140, %f139, %f438, %p60;
	ld.shared.f32 	%f141, [_ZZN3cub18CUB_300001_SM_10006detail6reduce18DeviceReduceKernelINS2_10policy_hubIfjN4cuda3__47maximumIvEEE10Policy1000EPfjS8_fNS5_3std3__410__identityEEEvT0_PT3_T1_NS0_13GridEvenShareISI_EET2_T4_E12temp_storage+16];
	setp.lt.f32 	%p61, %f140, %f141;
	selp.f32 	%f142, %f141, %f140, %p61;
	ld.shared.f32 	%f143, [_ZZN3cub18CUB_300001_SM_10006detail6reduce18DeviceReduceKernelINS2_10policy_hubIfjN4cuda3__47maximumIvEEE10Policy1000EPfjS8_fNS5_3std3__410__identityEEEvT0_PT3_T1_NS0_13GridEvenShareISI_EET2_T4_E12temp_storage+20];
	setp.lt.f32 	%p62, %f142, %f143;
	selp.f32 	%f144, %f143, %f142, %p62;
	ld.shared.f32 	%f145, [_ZZN3cub18CUB_300001_SM_10006detail6reduce18DeviceReduceKernelINS2_10policy_hubIfjN4cuda3__47maximumIvEEE10Policy1000EPfjS8_fNS5_3std3__410__identityEEEvT0_PT3_T1_NS0_13GridEvenShareISI_EET2_T4_E12temp_storage+24];
	setp.lt.f32 	%p63, %f144, %f145;
	selp.f32 	%f146, %f145, %f144, %p63;
	ld.shared.f32 	%f147, [_ZZN3cub18CUB_300001_SM_10006detail6reduce18DeviceReduceKernelINS2_10policy_hubIfjN4cuda3__47maximumIvEEE10Policy1000EPfjS8_fNS5_3std3__410__identityEEEvT0_PT3_T1_NS0_13GridEvenShareISI_EET2_T4_E12temp_storage+28];
	setp.lt.f32 	%p64, %f146, %f147;
	selp.f32 	%f148, %f147, %f146, %p64;
	ld.shared.f32 	%f149, [_ZZN3cub18CUB_300001_SM_10006detail6reduce18DeviceReduceKernelINS2_10policy_hubIfjN4cuda3__47maximumIvEEE10Policy1000EPfjS8_fNS5_3std3__410__identityEEEvT0_PT3_T1_NS0_13GridEvenShareISI_EET2_T4_E12temp_storage+32];
	setp.lt.f32 	%p65, %f148, %f149;
	selp.f32 	%f150, %f149, %f148, %p65;
	ld.shared.f32 	%f151, [_ZZN3cub18CUB_300001_SM_10006detail6reduce18DeviceReduceKernelINS2_10policy_hubIfjN4cuda3__47maximumIvEEE10Policy1000EPfjS8_fNS5_3std3__410__identityEEEvT0_PT3_T1_NS0_13GridEvenShareISI_EET2_T4_E12temp_storage+36];
	setp.lt.f32 	%p66, %f150, %f151;
	selp.f32 	%f438, %f151, %f150, %p66;
$L__BB4_71:
	mov.u32 	%r443, %tid.x;
	setp.ne.s32 	%p248, %r443, 0;
	@%p248 bra 	$L__BB4_73;
	ld.param.u64 	%rd111, [_ZN3cub18CUB_300001_SM_10006detail6reduce18DeviceReduceKernelINS2_10policy_hubIfjN4cuda3__47maximumIvEEE10Policy1000EPfjS8_fNS5_3std3__410__identityEEEvT0_PT3_T1_NS0_13GridEvenShareISI_EET2_T4__param_1];
	cvta.to.global.u64 	%rd108, %rd111;
	mul.wide.u32 	%rd109, %r3, 4;
	add.s64 	%rd110, %rd108, %rd109;
	st.global.f32 	[%rd110], %f438;
$L__BB4_73:
	ret;

}
	// .globl	_ZN3cub18CUB_300001_SM_10006detail6reduce28DeviceReduceSingleTileKernelINS2_10policy_hubIfjN4cuda3__47maximumIvEEE10Policy1000EPfSB_iS8_ffNS5_3std3__410__identityEEEvT0_T1_T2_T3_T4_T6_
.visible .entry _ZN3cub18CUB_300001_SM_10006detail6reduce28DeviceReduceSingleTileKernelINS2_10policy_hubIfjN4cuda3__47maximumIvEEE10Policy1000EPfSB_iS8_ffNS5_3std3__410__identityEEEvT0_T1_T2_T3_T4_T6_(
	.param .u64 .ptr .align 1 _ZN3cub18CUB_300001_SM_10006detail6reduce28DeviceReduceSingleTileKernelINS2_10policy_hubIfjN4cuda3__47maximumIvEEE10Policy1000EPfSB_iS8_ffNS5_3std3__410__identityEEEvT0_T1_T2_T3_T4_T6__param_0,
	.param .u64 .ptr .align 1 _ZN3cub18CUB_300001_SM_10006detail6reduce28DeviceReduceSingleTileKernelINS2_10policy_hubIfjN4cuda3__47maximumIvEEE10Policy1000EPfSB_iS8_ffNS5_3std3__410__identityEEEvT0_T1_T2_T3_T4_T6__param_1,
	.param .u32 _ZN3cub18CUB_300001_SM_10006detail6reduce28DeviceReduceSingleTileKernelINS2_10policy_hubIfjN4cuda3__47maximumIvEEE10Policy1000EPfSB_iS8_ffNS5_3std3__410__identityEEEvT0_T1_T2_T3_T4_T6__param_2,
	.param .align 1 .b8 _ZN3cub18CUB_300001_SM_10006detail6reduce28DeviceReduceSingleTileKernelINS2_10policy_hubIfjN4cuda3__47maximumIvEEE10Policy1000EPfSB_iS8_ffNS5_3std3__410__identityEEEvT0_T1_T2_T3_T4_T6__param_3[1],
	.param .f32 _ZN3cub18CUB_300001_SM_10006detail6reduce28DeviceReduceSingleTileKernelINS2_10policy_hubIfjN4cuda3__47maximumIvEEE10Policy1000EPfSB_iS8_ffNS5_3std3__410__identityEEEvT0_T1_T2_T3_T4_T6__param_4,
	.param .align 1 .b8 _ZN3cub18CUB_300001_SM_10006detail6reduce28DeviceReduceSingleTileKernelINS2_10policy_hubIfjN4cuda3__47maximumIvEEE10Policy1000EPfSB_iS8_ffNS5_3std3__410__identityEEEvT0_T1_T2_T3_T4_T6__param_5[1]
)
.maxntid 256
.minnctapersm 1
{
	.reg .pred 	%p<252>;
	.reg .b32 	%r<407>;
	.reg .b32 	%f<445>;
	.reg .b64 	%rd<125>;
	// demoted variable
	.shared .align 4 .b8 _ZZN3cub18CUB_300001_SM_10006detail6reduce28DeviceReduceSingleTileKernelINS2_10policy_hubIfjN4cuda3__47maximumIvEEE10Policy1000EPfSB_iS8_ffNS5_3std3__410__identityEEEvT0_T1_T2_T3_T4_T6_E12temp_storage[44];
	ld.param.u64 	%rd16, [_ZN3cub18CUB_300001_SM_10006detail6reduce28DeviceReduceSingleTileKernelINS2_10policy_hubIfjN4cuda3__47maximumIvEEE10Policy1000EPfSB_iS8_ffNS5_3std3__410__identityEEEvT0_T1_T2_T3_T4_T6__param_0];
	ld.param.u64 	%rd17, [_ZN3cub18CUB_300001_SM_10006detail6reduce28DeviceReduceSingleTileKernelINS2_10policy_hubIfjN4cuda3__47maximumIvEEE10Policy1000EPfSB_iS8_ffNS5_3std3__410__identityEEEvT0_T1_T2_T3_T4_T6__param_1];
	ld.param.u32 	%r67, [_ZN3cub18CUB_300001_SM_10006detail6reduce28DeviceReduceSingleTileKernelINS2_10policy_hubIfjN4cuda3__47maximumIvEEE10Policy1000EPfSB_iS8_ffNS5_3std3__410__identityEEEvT0_T1_T2_T3_T4_T6__param_2];
	ld.param.f32 	%f58, [_ZN3cub18CUB_300001_SM_10006detail6reduce28DeviceReduceSingleTileKernelINS2_10policy_hubIfjN4cuda3__47maximumIvEEE10Policy1000EPfSB_iS8_ffNS5_3std3__410__identityEEEvT0_T1_T2_T3_T4_T6__param_4];
	cvta.to.global.u64 	%rd1, %rd17;
	setp.ne.s32 	%p1, %r67, 0;
	@%p1 bra 	$L__BB5_3;
	mov.u32 	%r380, %tid.x;
	setp.ne.s32 	%p251, %r380, 0;
	@%p251 bra 	$L__BB5_74;
	st.global.f32 	[%rd1], %f58;
	bra.uni 	$L__BB5_74;
$L__BB5_3:
	and.b64  	%rd18, %rd16, 15;
	setp.ne.s64 	%p2, %rd18, 0;
	@%p2 bra 	$L__BB5_38;
	setp.gt.s32 	%p126, %r67, 4095;
	@%p126 bra 	$L__BB5_22;
	mov.u32 	%r1, %tid.x;
	setp.ge.s32 	%p191, %r1, %r67;
	mov.f32 	%f423, 0f00000000;
	mov.u32 	%r384, %r1;
	@%p191 bra 	$L__BB5_7;
	mul.wide.u32 	%rd113, %r1, 4;
	add.s64 	%rd112, %rd16, %rd113;
	// begin inline asm
	ld.global.nc.u32 %r300, [%rd112];
	// end inline asm
	mov.b32 	%f423, %r300;
	add.s32 	%r384, %r1, 256;
$L__BB5_7:
	setp.ge.s32 	%p192, %r384, %r67;
	@%p192 bra 	$L__BB5_13;
	not.b32 	%r301, %r384;
	add.s32 	%r4, %r67, %r301;
	and.b32  	%r302, %r4, 768;
	setp.eq.s32 	%p193, %r302, 768;
	@%p193 bra 	$L__BB5_11;
	mul.wide.u32 	%rd114, %r384, 4;
	add.s64 	%rd121, %rd16, %rd114;
	shr.u32 	%r303, %r4, 8;
	add.s32 	%r304, %r303, 1;
	and.b32  	%r305, %r304, 3;
	neg.s32 	%r382, %r305;
$L__BB5_10:
	.pragma "nounroll";
	// begin inline asm
	ld.global.nc.u32 %r306, [%rd121];
	// end inline asm
	mov.b32 	%f336, %r306;
	setp.lt.f32 	%p194, %f423, %f336;
	selp.f32 	%f423, %f336, %f423, %p194;
	add.s32 	%r384, %r384, 256;
	add.s64 	%rd121, %rd121, 1024;
	add.s32 	%r382, %r382, 1;
	setp.ne.s32 	%p195, %r382, 0;
	@%p195 bra 	$L__BB5_10;
$L__BB5_11:
	setp.lt.u32 	%p196, %r4, 768;
	@%p196 bra 	$L__BB5_13;
$L__BB5_12:
	mul.wide.s32 	%rd120, %r384, 4;
	add.s64 	%rd116, %rd16, %rd120;
	// begin inline asm
	ld.global.nc.u32 %r307, [%rd116];
	// end inline asm
	mov.b32 	%f337, %r307;
	setp.lt.f32 	%p197, %f423, %f337;
	selp.f32 	%f338, %f337, %f423, %p197;
	add.s64 	%rd117, %rd116, 1024;
	// begin inline asm
	ld.global.nc.u32 %r308, [%rd117];
	// end inline asm
	mov.b32 	%f339, %r308;
	setp.lt.f32 	%p198, %f338, %f339;
	selp.f32 	%f340, %f339, %f338, %p198;
	add.s64 	%rd118, %rd116, 2048;
	// begin inline asm
	ld.global.nc.u32 %r309, [%rd118];
	// end inline asm
	mov.b32 	%f341, %r309;
	setp.lt.f32 	%p199, %f340, %f341;
	selp.f32 	%f342, %f341, %f340, %p199;
	add.s64 	%rd119, %rd116, 3072;
	// begin inline asm
	ld.global.nc.u32 %r310, [%rd119];
	// end inline asm
	mov.b32 	%f343, %r310;
	setp.lt.f32 	%p200, %f342, %f343;
	selp.f32 	%f423, %f343, %f342, %p200;
	add.s32 	%r384, %r384, 1024;
	setp.lt.s32 	%p201, %r384, %r67;
	@%p201 bra 	$L__BB5_12;
$L__BB5_13:
	setp.lt.s32 	%p202, %r67, 256;
	@%p202 bra 	$L__BB5_18;
	// begin inline asm
	mov.u32 %r349, %laneid;
	// end inline asm
	mov.b32 	%r351, %f423;
	mov.b32 	%r352, 1;
	mov.b32 	%r373, 31;
	mov.b32 	%r374, -1;
	// begin inline asm
	shfl.sync.down.b32 %r350, %r351, %r352, %r373, %r374;
	// end inline asm
	mov.b32 	%f391, %r350;
	setp.gt.s32 	%p230, %r349, 30;
	setp.lt.f32 	%p231, %f423, %f391;
	selp.f32 	%f392, %f391, %f423, %p231;
	selp.f32 	%f393, %f423, %f392, %p230;
	mov.b32 	%r356, %f393;
	mov.b32 	%r357, 2;
	// begin inline asm
	shfl.sync.down.b32 %r355, %r356, %r357, %r373, %r374;
	// end inline asm
	mov.b32 	%f394, %r355;
	setp.gt.s32 	%p232, %r349, 29;
	setp.lt.f32 	%p233, %f393, %f394;
	selp.f32 	%f395, %f394, %f393, %p233;
	selp.f32 	%f396, %f393, %f395, %p232;
	mov.b32 	%r361, %f396;
	mov.b32 	%r362, 4;
	// begin inline asm
	shfl.sync.down.b32 %r360, %r361, %r362, %r373, %r374;
	// end inline asm
	mov.b32 	%f397, %r360;
	setp.gt.s32 	%p234, %r349, 27;
	setp.lt.f32 	%p235, %f396, %f397;
	selp.f32 	%f398, %f397, %f396, %p235;
	selp.f32 	%f399, %f396, %f398, %p234;
	mov.b32 	%r366, %f399;
	mov.b32 	%r367, 8;
	// begin inline asm
	shfl.sync.down.b32 %r365, %r366, %r367, %r373, %r374;
	// end inline asm
	mov.b32 	%f400, %r365;
	setp.gt.s32 	%p236, %r349, 23;
	setp.lt.f32 	%p237, %f399, %f400;
	selp.f32 	%f401, %f400, %f399, %p237;
	selp.f32 	%f402, %f399, %f401, %p236;
	mov.b32 	%r371, %f402;
	mov.b32 	%r372, 16;
	// begin inline asm
	shfl.sync.down.b32 %r370, %r371, %r372, %r373, %r374;
	// end inline asm
	mov.b32 	%f403, %r370;
	setp.gt.s32 	%p238, %r349, 15;
	setp.lt.f32 	%p239, %f402, %f403;
	selp.f32 	%f10, %f403, %f402, %p239;
	selp.f32 	%f444, %f402, %f10, %p238;
	setp.ne.s32 	%p240, %r349, 0;
	@%p240 bra 	$L__BB5_16;
	shr.u32 	%r375, %r1, 3;
	and.b32  	%r376, %r375, 124;
	mov.u32 	%r377, _ZZN3cub18CUB_300001_SM_10006detail6reduce28DeviceReduceSingleTileKernelINS2_10policy_hubIfjN4cuda3__47maximumIvEEE10Policy1000EPfSB_iS8_ffNS5_3std3__410__identityEEEvT0_T1_T2_T3_T4_T6_E12temp_storage;
	add.s32 	%r378, %r377, %r376;
	st.shared.f32 	[%r378+8], %f10;
$L__BB5_16:
	bar.sync 	0;
	setp.ne.s32 	%p241, %r1, 0;
	@%p241 bra 	$L__BB5_72;
	ld.shared.f32 	%f404, [_ZZN3cub18CUB_300001_SM_10006detail6reduce28DeviceReduceSingleTileKernelINS2_10policy_hubIfjN4cuda3__47maximumIvEEE10Policy1000EPfSB_iS8_ffNS5_3std3__410__identityEEEvT0_T1_T2_T3_T4_T6_E12temp_storage+12];
	setp.lt.f32 	%p242, %f444, %f404;
	selp.f32 	%f405, %f404, %f444, %p242;
	ld.shared.f32 	%f406, [_ZZN3cub18CUB_300001_SM_10006detail6reduce28DeviceReduceSingleTileKernelINS2_10policy_hubIfjN4cuda3__47maximumIvEEE10Policy1000EPfSB_iS8_ffNS5_3std3__410__identityEEEvT0_T1_T2_T3_T4_T6_E12temp_storage+16];
	setp.lt.f32 	%p243, %f405, %f406;
	selp.f32 	%f407, %f406, %f405, %p243;
	ld.shared.f32 	%f408, [_ZZN3cub18CUB_300001_SM_10006detail6reduce28DeviceReduceSingleTileKernelINS2_10policy_hubIfjN4cuda3__47maximumIvEEE10Policy1000EPfSB_iS8_ffNS5_3std3__410__identityEEEvT0_T1_T2_T3_T4_T6_E12temp_storage+20];
	setp.lt.f32 	%p244, %f407, %f408;
	selp.f32 	%f409, %f408, %f407, %p244;
	ld.shared.f32 	%f410, [_ZZN3cub18CUB_300001_SM_10006detail6reduce28DeviceReduceSingleTileKernelINS2_10policy_hubIfjN4cuda3__47maximumIvEEE10Policy1000EPfSB_iS8_ffNS5_3std3__410__identityEEEvT0_T1_T2_T3_T4_T6_E12temp_storage+24];
	setp.lt.f32 	%p245, %f409, %f410;
	selp.f32 	%f411, %f410, %f409, %p245;
	ld.shared.f32 	%f412, [_ZZN3cub18CUB_300001_SM_10006detail6reduce28DeviceReduceSingleTileKernelINS2_10policy_hubIfjN4cuda3__47maximumIvEEE10Policy1000EPfSB_iS8_ffNS5_3std3__410__identityEEEvT0_T1_T2_T3_T4_T6_E12temp_storage+28];
	setp.lt.f32 	%p246, %f411, %f412;
	selp.f32 	%f413, %f412, %f411, %p246;
	ld.shared.f32 	%f414, [_ZZN3cub18CUB_300001_SM_10006detail6reduce28DeviceReduceSingleTileKernelINS2_10policy_hubIfjN4cuda3__47maximumIvEEE10Policy1000EPfSB_iS8_ffNS5_3std3__410__identityEEEvT0_T1_T2_T3_T4_T6_E12temp_storage+32];
	setp.lt.f32 	%p247, %f413, %f414;
	selp.f32 	%f415, %f414, %f413, %p247;
	ld.shared.f32 	%f416, [_ZZN3cub18CUB_300001_SM_10006detail6reduce28DeviceReduceSingleTileKernelINS2_10policy_hubIfjN4cuda3__47maximumIvEEE10Policy1000EPfSB_iS8_ffNS5_3std3__410__identityEEEvT0_T1_T2_T3_T4_T6_E12temp_storage+36];
	setp.lt.f32 	%p248, %f415, %f416;
	selp.f32 	%f444, %f416, %f415, %p248;
	bra.uni 	$L__BB5_72;
$L__BB5_18:
	// begin inline asm
	mov.u32 %r311, %laneid;
	// end inline asm
	and.b32  	%r337, %r1, 992;
	add.s32 	%r338, %r337, 32;
	setp.gt.s32 	%p203, %r338, %r67;
	not.b32 	%r339, %r337;
	add.s32 	%r340, %r67, %r339;
	selp.b32 	%r335, %r340, 31, %p203;
	mov.b32 	%r313, %f423;
	mov.b32 	%r314, 1;
	mov.b32 	%r336, -1;
	// begin inline asm
	shfl.sync.down.b32 %r312, %r313, %r314, %r335, %r336;
	// end inline asm
	mov.b32 	%f344, %r312;
	setp.lt.s32 	%p204, %r311, %r335;
	setp.lt.f32 	%p205, %f423, %f344;
	selp.f32 	%f345, %f344, %f423, %p205;
	selp.f32 	%f346, %f345, %f423, %p204;
	mov.b32 	%r318, %f346;
	mov.b32 	%r319, 2;
	// begin inline asm
	shfl.sync.down.b32 %r317, %r318, %r319, %r335, %r336;
	// end inline asm
	mov.b32 	%f347, %r317;
	add.s32 	%r341, %r311, 2;
	setp.gt.s32 	%p206, %r341, %r335;
	setp.lt.f32 	%p207, %f346, %f347;
	selp.f32 	%f348, %f347, %f346, %p207;
	selp.f32 	%f349, %f346, %f348, %p206;
	mov.b32 	%r323, %f349;
	mov.b32 	%r324, 4;
	// begin inline asm
	shfl.sync.down.b32 %r322, %r323, %r324, %r335, %r336;
	// end inline asm
	mov.b32 	%f350, %r322;
	add.s32 	%r342, %r311, 4;
	setp.gt.s32 	%p208, %r342, %r335;
	setp.lt.f32 	%p209, %f349, %f350;
	selp.f32 	%f351, %f350, %f349, %p209;
	selp.f32 	%f352, %f349, %f351, %p208;
	mov.b32 	%r328, %f352;
	mov.b32 	%r329, 8;
	// begin inline asm
	shfl.sync.down.b32 %r327, %r328, %r329, %r335, %r336;
	// end inline asm
	mov.b32 	%f353, %r327;
	add.s32 	%r343, %r311, 8;
	setp.gt.s32 	%p210, %r343, %r335;
	setp.lt.f32 	%p211, %f352, %f353;
	selp.f32 	%f354, %f353, %f352, %p211;
	selp.f32 	%f355, %f352, %f354, %p210;
	mov.b32 	%r333, %f355;
	mov.b32 	%r334, 16;
	// begin inline asm
	shfl.sync.down.b32 %r332, %r333, %r334, %r335, %r336;
	// end inline asm
	mov.b32 	%f356, %r332;
	add.s32 	%r344, %r311, 16;
	setp.gt.s32 	%p212, %r344, %r335;
	setp.lt.f32 	%p213, %f355, %f356;
	selp.f32 	%f357, %f356, %f355, %p213;
	selp.f32 	%f444, %f355, %f357, %p212;
	setp.ne.s32 	%p214, %r311, 0;
	@%p214 bra 	$L__BB5_20;
	shr.u32 	%r345, %r1, 3;
	and.b32  	%r346, %r345, 124;
	mov.u32 	%r347, _ZZN3cub18CUB_300001_SM_10006detail6reduce28DeviceReduceSingleTileKernelINS2_10policy_hubIfjN4cuda3__47maximumIvEEE10Policy1000EPfSB_iS8_ffNS5_3std3__410__identityEEEvT0_T1_T2_T3_T4_T6_E12temp_storage;
	add.s32 	%r348, %r347, %r346;
	st.shared.f32 	[%r348+8], %f444;
$L__BB5_20:
	bar.sync 	0;
	setp.ne.s32 	%p215, %r1, 0;
	@%p215 bra 	$L__BB5_72;
	setp.gt.s32 	%p216, %r67, 32;
	ld.shared.f32 	%f358, [_ZZN3cub18CUB_300001_SM_10006detail6reduce28DeviceReduceSingleTileKernelINS2_10policy_hubIfjN4cuda3__47maximumIvEEE10Policy1000EPfSB_iS8_ffNS5_3std3__410__identityEEEvT0_T1_T2_T3_T4_T6_E12temp_storage+12];
	setp.lt.f32 	%p217, %f444, %f358;
	selp.f32 	%f360, %f358, %f444, %p217;
	selp.f32 	%f361, %f360, %f444, %p216;
	setp.gt.s32 	%p218, %r67, 64;
	ld.shared.f32 	%f363, [_ZZN3cub18CUB_300001_SM_10006detail6reduce28DeviceReduceSingleTileKernelINS2_10policy_hubIfjN4cuda3__47maximumIvEEE10Policy1000EPfSB_iS8_ffNS5_3std3__410__identityEEEvT0_T1_T2_T3_T4_T6_E12temp_storage+16];
	setp.lt.f32 	%p219, %f361, %f363;
	selp.f32 	%f365, %f363, %f361, %p219;
	selp.f32 	%f366, %f365, %f361, %p218;
	setp.gt.s32 	%p220, %r67, 96;
	ld.shared.f32 	%f368, [_ZZN3cub18CUB_300001_SM_10006detail6reduce28DeviceReduceSingleTileKernelINS2_10policy_hubIfjN4cuda3__47maximumIvEEE10Policy1000EPfSB_iS8_ffNS5_3std3__410__identityEEEvT0_T1_T2_T3_T4_T6_E12temp_storage+20];
	setp.lt.f32 	%p221, %f366, %f368;
	selp.f32 	%f370, %f368, %f366, %p221;
	selp.f32 	%f371, %f370, %f366, %p220;
	setp.gt.s32 	%p222, %r67, 128;
	ld.shared.f32 	%f373, [_ZZN3cub18CUB_300001_SM_10006detail6reduce28DeviceReduceSingleTileKernelINS2_10policy_hubIfjN4cuda3__47maximumIvEEE10Policy1000EPfSB_iS8_ffNS5_3std3__410__identityEEEvT0_T1_T2_T3_T4_T6_E12temp_storage+24];
	setp.lt.f32 	%p223, %f371, %f373;
	selp.f32 	%f375, %f373, %f371, %p223;
	selp.f32 	%f376, %f375, %f371, %p222;
	setp.gt.s32 	%p224, %r67, 160;
	ld.shared.f32 	%f378, [_ZZN3cub18CUB_300001_SM_10006detail6reduce28DeviceReduceSingleTileKernelINS2_10policy_hubIfjN4cuda3__47maximumIvEEE10Policy1000EPfSB_iS8_ffNS5_3std3__410__identityEEEvT0_T1_T2_T3_T4_T6_E12temp_storage+28];
	setp.lt.f32 	%p225, %f376, %f378;
	selp.f32 	%f380, %f378, %f376, %p225;
	selp.f32 	%f381, %f380, %f376, %p224;
	setp.gt.s32 	%p226, %r67, 192;
	ld.shared.f32 	%f383, [_ZZN3cub18CUB_300001_SM_10006detail6reduce28DeviceReduceSingleTileKernelINS2_10policy_hubIfjN4cuda3__47maximumIvEEE10Policy1000EPfSB_iS8_ffNS5_3std3__410__identityEEEvT0_T1_T2_T3_T4_T6_E12temp_storage+32];
	setp.lt.f32 	%p227, %f381, %f383;
	selp.f32 	%f385, %f383, %f381, %p227;
	selp.f32 	%f386, %f385, %f381, %p226;
	setp.gt.s32 	%p228, %r67, 224;
	ld.shared.f32 	%f388, [_ZZN3cub18CUB_300001_SM_10006detail6reduce28DeviceReduceSingleTileKernelINS2_10policy_hubIfjN4cuda3__47maximumIvEEE10Policy1000EPfSB_iS8_ffNS5_3std3__410__identityEEEvT0_T1_T2_T3_T4_T6_E12temp_storage+36];
	setp.lt.f32 	%p229, %f386, %f388;
	selp.f32 	%f390, %f388, %f386, %p229;
	selp.f32 	%f444, %f390, %f386, %p228;
	bra.uni 	$L__BB5_72;
$L__BB5_22:
	mov.u32 	%r13, %tid.x;
	shl.b32 	%r224, %r13, 2;
	mul.wide.u32 	%rd86, %r224, 4;
	add.s64 	%rd76, %rd16, %rd86;
	// begin inline asm
	ld.global.nc.v2.u64 {%rd74, %rd75}, [%rd76];
	// end inline asm
	mov.b64 	{%r225, %r226}, %rd75;
	mov.b64 	{%r227, %r228}, %rd74;
	mov.b32 	%f238, %r228;
	mov.b32 	%f239, %r227;
	mov.b32 	%f240, %r226;
	mov.b32 	%f241, %r225;
	add.s64 	%rd79, %rd76, 4096;
	// begin inline asm
	ld.global.nc.v2.u64 {%rd77, %rd78}, [%rd79];
	// end inline asm
	mov.b64 	{%r229, %r230}, %rd78;
	mov.b64 	{%r231, %r232}, %rd77;
	mov.b32 	%f242, %r232;
	mov.b32 	%f243, %r231;
	mov.b32 	%f244, %r230;
	mov.b32 	%f245, %r229;
	add.s64 	%rd82, %rd76, 8192;
	// begin inline asm
	ld.global.nc.v2.u64 {%rd80, %rd81}, [%rd82];
	// end inline asm
	mov.b64 	{%r233, %r234}, %rd81;
	mov.b64 	{%r235, %r236}, %rd80;
	mov.b32 	%f246, %r236;
	mov.b32 	%f247, %r235;
	mov.b32 	%f248, %r234;
	mov.b32 	%f249, %r233;
	add.s64 	%rd85, %rd76, 12288;
	// begin inline asm
	ld.global.nc.v2.u64 {%rd83, %rd84}, [%rd85];
	// end inline asm
	mov.b64 	{%r237, %r238}, %rd84;
	mov.b64 	{%r239, %r240}, %rd83;
	mov.b32 	%f250, %r240;
	mov.b32 	%f251, %r239;
	mov.b32 	%f252, %r238;
	mov.b32 	%f253, %r237;
	setp.lt.f32 	%p127, %f239, %f238;
	selp.f32 	%f254, %f238, %f239, %p127;
	setp.lt.f32 	%p128, %f241, %f240;
	selp.f32 	%f255, %f240, %f241, %p128;
	setp.lt.f32 	%p129, %f243, %f242;
	selp.f32 	%f256, %f242, %f243, %p129;
	setp.lt.f32 	%p130, %f245, %f244;
	selp.f32 	%f257, %f244, %f245, %p130;
	setp.lt.f32 	%p131, %f247, %f246;
	selp.f32 	%f258, %f246, %f247, %p131;
	setp.lt.f32 	%p132, %f249, %f248;
	selp.f32 	%f259, %f248, %f249, %p132;
	setp.lt.f32 	%p133, %f251, %f250;
	selp.f32 	%f260, %f250, %f251, %p133;
	setp.lt.f32 	%p134, %f253, %f252;
	selp.f32 	%f261, %f252, %f253, %p134;
	setp.lt.f32 	%p135, %f254, %f255;
	selp.f32 	%f262, %f255, %f254, %p135;
	setp.lt.f32 	%p136, %f256, %f257;
	selp.f32 	%f263, %f257, %f256, %p136;
	setp.lt.f32 	%p137, %f258, %f259;
	selp.f32 	%f264, %f259, %f258, %p137;
	setp.lt.f32 	%p138, %f260, %f261;
	selp.f32 	%f265, %f261, %f260, %p138;
	setp.lt.f32 	%p139, %f262, %f263;
	selp.f32 	%f266, %f263, %f262, %p139;
	setp.lt.f32 	%p140, %f264, %f265;
	selp.f32 	%f267, %f265, %f264, %p140;
	setp.lt.f32 	%p141, %f266, %f267;
	selp.f32 	%f430, %f267, %f266, %p141;
	setp.lt.u32 	%p142, %r67, 8192;
	mov.b32 	%r387, 4096;
	@%p142 bra 	$L__BB5_26;
	add.s32 	%r14, %r67, -4096;
	mov.b32 	%r387, 4096;
$L__BB5_24:
	mul.wide.s32 	%rd99, %r387, 4;
	add.s64 	%rd89, %rd76, %rd99;
	// begin inline asm
	ld.global.nc.v2.u64 {%rd87, %rd88}, [%rd89];
	// end inline asm
	mov.b64 	{%r242, %r243}, %rd88;
	mov.b64 	{%r244, %r245}, %rd87;
	mov.b32 	%f268, %r245;
	mov.b32 	%f269, %r244;
	mov.b32 	%f270, %r243;
	mov.b32 	%f271, %r242;
	add.s64 	%rd92, %rd89, 4096;
	// begin inline asm
	ld.global.nc.v2.u64 {%rd90, %rd91}, [%rd92];
	// end inline asm
	mov.b64 	{%r246, %r247}, %rd91;
	mov.b64 	{%r248, %r249}, %rd90;
	mov.b32 	%f272, %r249;
	mov.b32 	%f273, %r248;
	mov.b32 	%f274, %r247;
	mov.b32 	%f275, %r246;
	add.s64 	%rd95, %rd89, 8192;
	// begin inline asm
	ld.global.nc.v2.u64 {%rd93, %rd94}, [%rd95];
	// end inline asm
	mov.b64 	{%r250, %r251}, %rd94;
	mov.b64 	{%r252, %r253}, %rd93;
	mov.b32 	%f276, %r253;
	mov.b32 	%f277, %r252;
	mov.b32 	%f278, %r251;
	mov.b32 	%f279, %r250;
	add.s64 	%rd98, %rd89, 12288;
	// begin inline asm
	ld.global.nc.v2.u64 {%rd96, %rd97}, [%rd98];
	// end inline asm
	mov.b64 	{%r254, %r255}, %rd97;
	mov.b64 	{%r256, %r257}, %rd96;
	mov.b32 	%f280, %r257;
	mov.b32 	%f281, %r256;
	mov.b32 	%f282, %r255;
	mov.b32 	%f283, %r254;
	setp.lt.f32 	%p143, %f430, %f269;
	selp.f32 	%f284, %f269, %f430, %p143;
	setp.lt.f32 	%p144, %f268, %f271;
	selp.f32 	%f285, %f271, %f268, %p144;
	setp.lt.f32 	%p145, %f270, %f273;
	selp.f32 	%f286, %f273, %f270, %p145;
	setp.lt.f32 	%p146, %f272, %f275;
	selp.f32 	%f287, %f275, %f272, %p146;
	setp.lt.f32 	%p147, %f274, %f277;
	selp.f32 	%f288, %f277, %f274, %p147;
	setp.lt.f32 	%p148, %f276, %f279;
	selp.f32 	%f289, %f279, %f276, %p148;
	setp.lt.f32 	%p149, %f278, %f281;
	selp.f32 	%f290, %f281, %f278, %p149;
	setp.lt.f32 	%p150, %f280, %f283;
	selp.f32 	%f291, %f283, %f280, %p150;
	setp.lt.f32 	%p151, %f284, %f285;
	selp.f32 	%f292, %f285, %f284, %p151;
	setp.lt.f32 	%p152, %f286, %f287;
	selp.f32 	%f293, %f287, %f286, %p152;
	setp.lt.f32 	%p153, %f288, %f289;
	selp.f32 	%f294, %f289, %f288, %p153;
	setp.lt.f32 	%p154, %f290, %f291;
	selp.f32 	%f295, %f291, %f290, %p154;
	setp.lt.f32 	%p155, %f292, %f293;
	selp.f32 	%f296, %f293, %f292, %p155;
	setp.lt.f32 	%p156, %f294, %f295;
	selp.f32 	%f297, %f295, %f294, %p156;
	setp.lt.f32 	%p157, %f296, %f297;
	selp.f32 	%f298, %f297, %f296, %p157;
	setp.lt.f32 	%p158, %f298, %f282;
	selp.f32 	%f430, %f282, %f298, %p158;
	sub.s32 	%r258, %r67, %r387;
	setp.lt.s32 	%p159, %r258, 4096;
	@%p159 bra 	$L__BB5_34;
	add.s32 	%r387, %r387, 4096;
	setp.le.s32 	%p160, %r387, %r14;
	@%p160 bra 	$L__BB5_24;
$L__BB5_26:
	setp.le.s32 	%p161, %r67, %r387;
	@%p161 bra 	$L__BB5_34;
	sub.s32 	%r18, %r67, %r387;
	setp.ge.s32 	%p162, %r13, %r18;
	@%p162 bra 	$L__BB5_34;
	not.b32 	%r259, %r13;
	add.s32 	%r260, %r67, %r259;
	sub.s32 	%r19, %r260, %r387;
	and.b32  	%r261, %r19, 768;
	setp.eq.s32 	%p163, %r261, 768;
	mov.u32 	%r391, %r13;
	@%p163 bra 	$L__BB5_31;
	add.s32 	%r389, %r13, %r387;
	shr.u32 	%r262, %r19, 8;
	add.s32 	%r263, %r262, 1;
	and.b32  	%r264, %r263, 3;
	neg.s32 	%r388, %r264;
	mov.u32 	%r391, %r13;
$L__BB5_30:
	.pragma "nounroll";
	mul.wide.u32 	%rd101, %r389, 4;
	add.s64 	%rd100, %rd16, %rd101;
	// begin inline asm
	ld.global.nc.u32 %r265, [%rd100];
	// end inline asm
	mov.b32 	%f300, %r265;
	setp.lt.f32 	%p164, %f430, %f300;
	selp.f32 	%f430, %f300, %f430, %p164;
	add.s32 	%r391, %r391, 256;
	add.s32 	%r389, %r389, 256;
	add.s32 	%r388, %r388, 1;
	setp.ne.s32 	%p165, %r388, 0;
	@%p165 bra 	$L__BB5_30;
$L__BB5_31:
	setp.lt.u32 	%p166, %r19, 768;
	@%p166 bra 	$L__BB5_34;
	cvt.u64.u32 	%rd102, %r391;
	cvt.u64.u32 	%rd103, %r387;
	add.s64 	%rd104, %rd102, %rd103;
	shl.b64 	%rd105, %rd104, 2;
	add.s64 	%rd106, %rd105, %rd16;
	add.s64 	%rd122, %rd106, 2048;
	add.s32 	%r392, %r391, %r387;
$L__BB5_33:
	mul.wide.u32 	%rd111, %r392, 4;
	add.s64 	%rd107, %rd16, %rd111;
	// begin inline asm
	ld.global.nc.u32 %r266, [%rd107];
	// end inline asm
	mov.b32 	%f301, %r266;
	setp.lt.f32 	%p167, %f430, %f301;
	selp.f32 	%f302, %f301, %f430, %p167;
	add.s64 	%rd108, %rd122, -1024;
	// begin inline asm
	ld.global.nc.u32 %r267, [%rd108];
	// end inline asm
	mov.b32 	%f303, %r267;
	setp.lt.f32 	%p168, %f302, %f303;
	selp.f32 	%f304, %f303, %f302, %p168;
	// begin inline asm
	ld.global.nc.u32 %r268, [%rd122];
	// end inline asm
	mov.b32 	%f305, %r268;
	setp.lt.f32 	%p169, %f304, %f305;
	selp.f32 	%f306, %f305, %f304, %p169;
	add.s64 	%rd110, %rd122, 1024;
	// begin inline asm
	ld.global.nc.u32 %r269, [%rd110];
	// end inline asm
	mov.b32 	%f307, %r269;
	setp.lt.f32 	%p170, %f306, %f307;
	selp.f32 	%f430, %f307, %f306, %p170;
	add.s32 	%r391, %r391, 1024;
	add.s64 	%rd122, %rd122, 4096;
	add.s32 	%r392, %r392, 1024;
	setp.lt.s32 	%p171, %r391, %r18;
	@%p171 bra 	$L__BB5_33;
$L__BB5_34:
	// begin inline asm
	mov.u32 %r270, %laneid;
	// end inline asm
	mov.b32 	%r272, %f430;
	mov.b32 	%r273, 1;
	mov.b32 	%r294, 31;
	mov.b32 	%r295, -1;
	// begin inline asm
	shfl.sync.down.b32 %r271, %r272, %r273, %r294, %r295;
	// end inline asm
	mov.b32 	%f308, %r271;
	setp.gt.s32 	%p172, %r270, 30;
	setp.lt.f32 	%p173, %f430, %f308;
	selp.f32 	%f309, %f308, %f430, %p173;
	selp.f32 	%f310, %f430, %f309, %p172;
	mov.b32 	%r277, %f310;
	mov.b32 	%r278, 2;
	// begin inline asm
	shfl.sync.down.b32 %r276, %r277, %r278, %r294, %r295;
	// end inline asm
	mov.b32 	%f311, %r276;
	setp.gt.s32 	%p174, %r270, 29;
	setp.lt.f32 	%p175, %f310, %f311;
	selp.f32 	%f312, %f311, %f310, %p175;
	selp.f32 	%f313, %f310, %f312, %p174;
	mov.b32 	%r282, %f313;
	mov.b32 	%r283, 4;
	// begin inline asm
	shfl.sync.down.b32 %r281, %r282, %r283, %r294, %r295;
	// end inline asm
	mov.b32 	%f314, %r281;
	setp.gt.s32 	%p176, %r270, 27;
	setp.lt.f32 	%p177, %f313, %f314;
	selp.f32 	%f315, %f314, %f313, %p177;
	selp.f32 	%f316, %f313, %f315, %p176;
	mov.b32 	%r287, %f316;
	mov.b32 	%r288, 8;
	// begin inline asm
	shfl.sync.down.b32 %r286, %r287, %r288, %r294, %r295;
	// end inline asm
	mov.b32 	%f317, %r286;
	setp.gt.s32 	%p178, %r270, 23;
	setp.lt.f32 	%p179, %f316, %f317;
	selp.f32 	%f318, %f317, %f316, %p179;
	selp.f32 	%f319, %f316, %f318, %p178;
	mov.b32 	%r292, %f319;
	mov.b32 	%r293, 16;
	// begin inline asm
	shfl.sync.down.b32 %r291, %r292, %r293, %r294, %r295;
	// end inline asm
	mov.b32 	%f320, %r291;
	setp.gt.s32 	%p180, %r270, 15;
	setp.lt.f32 	%p181, %f319, %f320;
	selp.f32 	%f26, %f320, %f319, %p181;
	selp.f32 	%f444, %f319, %f26, %p180;
	setp.ne.s32 	%p182, %r270, 0;
	@%p182 bra 	$L__BB5_36;
	shr.u32 	%r296, %r13, 3;
	and.b32  	%r297, %r296, 124;
	mov.u32 	%r298, _ZZN3cub18CUB_300001_SM_10006detail6reduce28DeviceReduceSingleTileKernelINS2_10policy_hubIfjN4cuda3__47maximumIvEEE10Policy1000EPfSB_iS8_ffNS5_3std3__410__identityEEEvT0_T1_T2_T3_T4_T6_E12temp_storage;
	add.s32 	%r299, %r298, %r297;
	st.shared.f32 	[%r299+8], %f26;
$L__BB5_36:
	bar.sync 	0;
	setp.ne.s32 	%p183, %r13, 0;
	@%p183 bra 	$L__BB5_72;
	ld.shared.f32 	%f321, [_ZZN3cub18CUB_300001_SM_10006detail6reduce28DeviceReduceSingleTileKernelINS2_10policy_hubIfjN4cuda3__47maximumIvEEE10Policy1000EPfSB_iS8_ffNS5_3std3__410__identityEEEvT0_T1_T2_T3_T4_T6_E12temp_storage+12];
	setp.lt.f32 	%p184, %f444, %f321;
	selp.f32 	%f322, %f321, %f444, %p184;
	ld.shared.f32 	%f323, [_ZZN3cub18CUB_300001_SM_10006detail6reduce28DeviceReduceSingleTileKernelINS2_10policy_hubIfjN4cuda3__47maximumIvEEE10Policy1000EPfSB_iS8_ffNS5_3std3__410__identityEEEvT0_T1_T2_T3_T4_T6_E12temp_storage+16];
	setp.lt.f32 	%p185, %f322, %f323;
	selp.f32 	%f324, %f323, %f322, %p185;
	ld.shared.f32 	%f325, [_ZZN3cub18CUB_300001_SM_10006detail6reduce28DeviceReduceSingleTileKernelINS2_10policy_hubIfjN4cuda3__47maximumIvEEE10Policy1000EPfSB_iS8_ffNS5_3std3__410__identityEEEvT0_T1_T2_T3_T4_T6_E12temp_storage+20];
	setp.lt.f32 	%p186, %f324, %f325;
	selp.f32 	%f326, %f325, %f324, %p186;
	ld.shared.f32 	%f327, [_ZZN3cub18CUB_300001_SM_10006detail6reduce28DeviceReduceSingleTileKernelINS2_10policy_hubIfjN4cuda3__47maximumIvEEE10Policy1000EPfSB_iS8_ffNS5_3std3__410__identityEEEvT0_T1_T2_T3_T4_T6_E12temp_storage+24];
	setp.lt.f32 	%p187, %f326, %f327;
	selp.f32 	%f328, %f327, %f326, %p187;
	ld.shared.f32 	%f329, [_ZZN3cub18CUB_300001_SM_10006detail6reduce28DeviceReduceSingleTileKernelINS2_10policy_hubIfjN4cuda3__47maximumIvEEE10Policy1000EPfSB_iS8_ffNS5_3std3__410__identityEEEvT0_T1_T2_T3_T4_T6_E12temp_storage+28];
	setp.lt.f32 	%p188, %f328, %f329;
	selp.f32 	%f330, %f329, %f328, %p188;
	ld.shared.f32 	%f331, [_ZZN3cub18CUB_300001_SM_10006detail6reduce28DeviceReduceSingleTileKernelINS2_10policy_hubIfjN4cuda3__47maximumIvEEE10Policy1000EPfSB_iS8_ffNS5_3std3__410__identityEEEvT0_T1_T2_T3_T4_T6_E12temp_storage+32];
	setp.lt.f32 	%p189, %f330, %f331;
	selp.f32 	%f332, %f331, %f330, %p189;
	ld.shared.f32 	%f333, [_ZZN3cub18CUB_300001_SM_10006detail6reduce28DeviceReduceSingleTileKernelINS2_10policy_hubIfjN4cuda3__47maximumIvEEE10Policy1000EPfSB_iS8_ffNS5_3std3__410__identityEEEvT0_T1_T2_T3_T4_T6_E12temp_storage+36];
	setp.lt.f32 	%p190, %f332, %f333;
	selp.f32 	%f444, %f333, %f332, %p190;
	bra.uni 	$L__BB5_72;
$L__BB5_38:
	setp.gt.s32 	%p3, %r67, 4095;
	@%p3 bra 	$L__BB5_56;
	mov.u32 	%r34, %tid.x;
	setp.ge.s32 	%p68, %r34, %r67;
	mov.f32 	%f436, 0f00000000;
	mov.u32 	%r397, %r34;
	@%p68 bra 	$L__BB5_41;
	mul.wide.u32 	%rd66, %r34, 4;
	add.s64 	%rd65, %rd16, %rd66;
	// begin inline asm
	ld.global.nc.u32 %r144, [%rd65];
	// end inline asm
	mov.b32 	%f436, %r144;
	add.s32 	%r397, %r34, 256;
$L__BB5_41:
	setp.ge.s32 	%p69, %r397, %r67;
	@%p69 bra 	$L__BB5_47;
	not.b32 	%r145, %r397;
	add.s32 	%r37, %r67, %r145;
	and.b32  	%r146, %r37, 768;
	setp.eq.s32 	%p70, %r146, 768;
	@%p70 bra 	$L__BB5_45;
	mul.wide.u32 	%rd67, %r397, 4;
	add.s64 	%rd123, %rd16, %rd67;
	shr.u32 	%r147, %r37, 8;
	add.s32 	%r148, %r147, 1;
	and.b32  	%r149, %r148, 3;
	neg.s32 	%r395, %r149;
$L__BB5_44:
	.pragma "nounroll";
	// begin inline asm
	ld.global.nc.u32 %r150, [%rd123];
	// end inline asm
	mov.b32 	%f157, %r150;
	setp.lt.f32 	%p71, %f436, %f157;
	selp.f32 	%f436, %f157, %f436, %p71;
	add.s32 	%r397, %r397, 256;
	add.s64 	%rd123, %rd123, 1024;
	add.s32 	%r395, %r395, 1;
	setp.ne.s32 	%p72, %r395, 0;
	@%p72 bra 	$L__BB5_44;
$L__BB5_45:
	setp.lt.u32 	%p73, %r37, 768;
	@%p73 bra 	$L__BB5_47;
$L__BB5_46:
	mul.wide.s32 	%rd73, %r397, 4;
	add.s64 	%rd69, %rd16, %rd73;
	// begin inline asm
	ld.global.nc.u32 %r151, [%rd69];
	// end inline asm
	mov.b32 	%f158, %r151;
	setp.lt.f32 	%p74, %f436, %f158;
	selp.f32 	%f159, %f158, %f436, %p74;
	add.s64 	%rd70, %rd69, 1024;
	// begin inline asm
	ld.global.nc.u32 %r152, [%rd70];
	// end inline asm
	mov.b32 	%f160, %r152;
	setp.lt.f32 	%p75, %f159, %f160;
	selp.f32 	%f161, %f160, %f159, %p75;
	add.s64 	%rd71, %rd69, 2048;
	// begin inline asm
	ld.global.nc.u32 %r153, [%rd71];
	// end inline asm
	mov.b32 	%f162, %r153;
	setp.lt.f32 	%p76, %f161, %f162;
	selp.f32 	%f163, %f162, %f161, %p76;
	add.s64 	%rd72, %rd69, 3072;
	// begin inline asm
	ld.global.nc.u32 %r154, [%rd72];
	// end inline asm
	mov.b32 	%f164, %r154;
	setp.lt.f32 	%p77, %f163, %f164;
	selp.f32 	%f436, %f164, %f163, %p77;
	add.s32 	%r397, %r397, 1024;
	setp.lt.s32 	%p78, %r397, %r67;
	@%p78 bra 	$L__BB5_46;
$L__BB5_47:
	setp.lt.s32 	%p79, %r67, 256;
	@%p79 bra 	$L__BB5_52;
	// begin inline asm
	mov.u32 %r193, %laneid;
	// end inline asm
	mov.b32 	%r195, %f436;
	mov.b32 	%r196, 1;
	mov.b32 	%r217, 31;
	mov.b32 	%r218, -1;
	// begin inline asm
	shfl.sync.down.b32 %r194, %r195, %r196, %r217, %r218;
	// end inline asm
	mov.b32 	%f212, %r194;
	setp.gt.s32 	%p107, %r193, 30;
	setp.lt.f32 	%p108, %f436, %f212;
	selp.f32 	%f213, %f212, %f436, %p108;
	selp.f32 	%f214, %f436, %f213, %p107;
	mov.b32 	%r200, %f214;
	mov.b32 	%r201, 2;
	// begin inline asm
	shfl.sync.down.b32 %r199, %r200, %r201, %r217, %r218;
	// end inline asm
	mov.b32 	%f215, %r199;
	setp.gt.s32 	%p109, %r193, 29;
	setp.lt.f32 	%p110, %f214, %f215;
	selp.f32 	%f216, %f215, %f214, %p110;
	selp.f32 	%f217, %f214, %f216, %p109;
	mov.b32 	%r205, %f217;
	mov.b32 	%r206, 4;
	// begin inline asm
	shfl.sync.down.b32 %r204, %r205, %r206, %r217, %r218;
	// end inline asm
	mov.b32 	%f218, %r204;
	setp.gt.s32 	%p111, %r193, 27;
	setp.lt.f32 	%p112, %f217, %f218;
	selp.f32 	%f219, %f218, %f217, %p112;
	selp.f32 	%f220, %f217, %f219, %p111;
	mov.b32 	%r210, %f220;
	mov.b32 	%r211, 8;
	// begin inline asm
	shfl.sync.down.b32 %r209, %r210, %r211, %r217, %r218;
	// end inline asm
	mov.b32 	%f221, %r209;
	setp.gt.s32 	%p113, %r193, 23;
	setp.lt.f32 	%p114, %f220, %f221;
	selp.f32 	%f222, %f221, %f220, %p114;
	selp.f32 	%f223, %f220, %f222, %p113;
	mov.b32 	%r215, %f223;
	mov.b32 	%r216, 16;
	// begin inline asm
	shfl.sync.down.b32 %r214, %r215, %r216, %r217, %r218;
	// end inline asm
	mov.b32 	%f224, %r214;
	setp.gt.s32 	%p115, %r193, 15;
	setp.lt.f32 	%p116, %f223, %f224;
	selp.f32 	%f38, %f224, %f223, %p116;
	selp.f32 	%f444, %f223, %f38, %p115;
	setp.ne.s32 	%p117, %r193, 0;
	@%p117 bra 	$L__BB5_50;
	shr.u32 	%r219, %r34, 3;
	and.b32  	%r220, %r219, 124;
	mov.u32 	%r221, _ZZN3cub18CUB_300001_SM_10006detail6reduce28DeviceReduceSingleTileKernelINS2_10policy_hubIfjN4cuda3__47maximumIvEEE10Policy1000EPfSB_iS8_ffNS5_3std3__410__identityEEEvT0_T1_T2_T3_T4_T6_E12temp_storage;
	add.s32 	%r222, %r221, %r220;
	st.shared.f32 	[%r222+8], %f38;
$L__BB5_50:
	bar.sync 	0;
	setp.ne.s32 	%p118, %r34, 0;
	@%p118 bra 	$L__BB5_72;
	ld.shared.f32 	%f225, [_ZZN3cub18CUB_300001_SM_10006detail6reduce28DeviceReduceSingleTileKernelINS2_10policy_hubIfjN4cuda3__47maximumIvEEE10Policy1000EPfSB_iS8_ffNS5_3std3__410__identityEEEvT0_T1_T2_T3_T4_T6_E12temp_storage+12];
	setp.lt.f32 	%p119, %f444, %f225;
	selp.f32 	%f226, %f225, %f444, %p119;
	ld.shared.f32 	%f227, [_ZZN3cub18CUB_300001_SM_10006detail6reduce28DeviceReduceSingleTileKernelINS2_10policy_hubIfjN4cuda3__47maximumIvEEE10Policy1000EPfSB_iS8_ffNS5_3std3__410__identityEEEvT0_T1_T2_T3_T4_T6_E12temp_storage+16];
	setp.lt.f32 	%p120, %f226, %f227;
	selp.f32 	%f228, %f227, %f226, %p120;
	ld.shared.f32 	%f229, [_ZZN3cub18CUB_300001_SM_10006detail6reduce28DeviceReduceSingleTileKernelINS2_10policy_hubIfjN4cuda3__47maximumIvEEE10Policy1000EPfSB_iS8_ffNS5_3std3__410__identityEEEvT0_T1_T2_T3_T4_T6_E12temp_storage+20];
	setp.lt.f32 	%p121, %f228, %f229;
	selp.f32 	%f230, %f229, %f228, %p121;
	ld.shared.f32 	%f231, [_ZZN3cub18CUB_300001_SM_10006detail6reduce28DeviceReduceSingleTileKernelINS2_10policy_hubIfjN4cuda3__47maximumIvEEE10Policy1000EPfSB_iS8_ffNS5_3std3__410__identityEEEvT0_T1_T2_T3_T4_T6_E12temp_storage+24];
	setp.lt.f32 	%p122, %f230, %f231;
	selp.f32 	%f232, %f231, %f230, %p122;
	ld.shared.f32 	%f233, [_ZZN3cub18CUB_300001_SM_10006detail6reduce28DeviceReduceSingleTileKernelINS2_10policy_hubIfjN4cuda3__47maximumIvEEE10Policy1000EPfSB_iS8_ffNS5_3std3__410__identityEEEvT0_T1_T2_T3_T4_T6_E12temp_storage+28];
	setp.lt.f32 	%p123, %f232, %f233;
	selp.f32 	%f234, %f233, %f232, %p123;
	ld.shared.f32 	%f235, [_ZZN3cub18CUB_300001_SM_10006detail6reduce28DeviceReduceSingleTileKernelINS2_10policy_hubIfjN4cuda3__47maximumIvEEE10Policy1000EPfSB_iS8_ffNS5_3std3__410__identityEEEvT0_T1_T2_T3_T4_T6_E12temp_storage+32];
	setp.lt.f32 	%p124, %f234, %f235;
	selp.f32 	%f236, %f235, %f234, %p124;
	ld.shared.f32 	%f237, [_ZZN3cub18CUB_300001_SM_10006detail6reduce28DeviceReduceSingleTileKernelINS2_10policy_hubIfjN4cuda3__47maximumIvEEE10Policy1000EPfSB_iS8_ffNS5_3std3__410__identityEEEvT0_T1_T2_T3_T4_T6_E12temp_storage+36];
	setp.lt.f32 	%p125, %f236, %f237;
	selp.f32 	%f444, %f237, %f236, %p125;
	bra.uni 	$L__BB5_72;
$L__BB5_52:
	// begin inline asm
	mov.u32 %r155, %laneid;
	// end inline asm
	and.b32  	%r181, %r34, 992;
	add.s32 	%r182, %r181, 32;
	setp.gt.s32 	%p80, %r182, %r67;
	not.b32 	%r183, %r181;
	add.s32 	%r184, %r67, %r183;
	selp.b32 	%r179, %r184, 31, %p80;
	mov.b32 	%r157, %f436;
	mov.b32 	%r158, 1;
	mov.b32 	%r180, -1;
	// begin inline asm
	shfl.sync.down.b32 %r156, %r157, %r158, %r179, %r180;
	// end inline asm
	mov.b32 	%f165, %r156;
	setp.lt.s32 	%p81, %r155, %r179;
	setp.lt.f32 	%p82, %f436, %f165;
	selp.f32 	%f166, %f165, %f436, %p82;
	selp.f32 	%f167, %f166, %f436, %p81;
	mov.b32 	%r162, %f167;
	mov.b32 	%r163, 2;
	// begin inline asm
	shfl.sync.down.b32 %r161, %r162, %r163, %r179, %r180;
	// end inline asm
	mov.b32 	%f168, %r161;
	add.s32 	%r185, %r155, 2;
	setp.gt.s32 	%p83, %r185, %r179;
	setp.lt.f32 	%p84, %f167, %f168;
	selp.f32 	%f169, %f168, %f167, %p84;
	selp.f32 	%f170, %f167, %f169, %p83;
	mov.b32 	%r167, %f170;
	mov.b32 	%r168, 4;
	// begin inline asm
	shfl.sync.down.b32 %r166, %r167, %r168, %r179, %r180;
	// end inline asm
	mov.b32 	%f171, %r166;
	add.s32 	%r186, %r155, 4;
	setp.gt.s32 	%p85, %r186, %r179;
	setp.lt.f32 	%p86, %f170, %f171;
	selp.f32 	%f172, %f171, %f170, %p86;
	selp.f32 	%f173, %f170, %f172, %p85;
	mov.b32 	%r172, %f173;
	mov.b32 	%r173, 8;
	// begin inline asm
	shfl.sync.down.b32 %r171, %r172, %r173, %r179, %r180;
	// end inline asm
	mov.b32 	%f174, %r171;
	add.s32 	%r187, %r155, 8;
	setp.gt.s32 	%p87, %r187, %r179;
	setp.lt.f32 	%p88, %f173, %f174;
	selp.f32 	%f175, %f174, %f173, %p88;
	selp.f32 	%f176, %f173, %f175, %p87;
	mov.b32 	%r177, %f176;
	mov.b32 	%r178, 16;
	// begin inline asm
	shfl.sync.down.b32 %r176, %r177, %r178, %r179, %r180;
	// end inline asm
	mov.b32 	%f177, %r176;
	add.s32 	%r188, %r155, 16;
	setp.gt.s32 	%p89, %r188, %r179;
	setp.lt.f32 	%p90, %f176, %f177;
	selp.f32 	%f178, %f177, %f176, %p90;
	selp.f32 	%f444, %f176, %f178, %p89;
	setp.ne.s32 	%p91, %r155, 0;
	@%p91 bra 	$L__BB5_54;
	shr.u32 	%r189, %r34, 3;
	and.b32  	%r190, %r189, 124;
	mov.u32 	%r191, _ZZN3cub18CUB_300001_SM_10006detail6reduce28DeviceReduceSingleTileKernelINS2_10policy_hubIfjN4cuda3__47maximumIvEEE10Policy1000EPfSB_iS8_ffNS5_3std3__410__identityEEEvT0_T1_T2_T3_T4_T6_E12temp_storage;
	add.s32 	%r192, %r191, %r190;
	st.shared.f32 	[%r192+8], %f444;
$L__BB5_54:
	bar.sync 	0;
	setp.ne.s32 	%p92, %r34, 0;
	@%p92 bra 	$L__BB5_72;
	setp.gt.s32 	%p93, %r67, 32;
	ld.shared.f32 	%f179, [_ZZN3cub18CUB_300001_SM_10006detail6reduce28DeviceReduceSingleTileKernelINS2_10policy_hubIfjN4cuda3__47maximumIvEEE10Policy1000EPfSB_iS8_ffNS5_3std3__410__identityEEEvT0_T1_T2_T3_T4_T6_E12temp_storage+12];
	setp.lt.f32 	%p94, %f444, %f179;
	selp.f32 	%f181, %f179, %f444, %p94;
	selp.f32 	%f182, %f181, %f444, %p93;
	setp.gt.s32 	%p95, %r67, 64;
	ld.shared.f32 	%f184, [_ZZN3cub18CUB_300001_SM_10006detail6reduce28DeviceReduceSingleTileKernelINS2_10policy_hubIfjN4cuda3__47maximumIvEEE10Policy1000EPfSB_iS8_ffNS5_3std3__410__identityEEEvT0_T1_T2_T3_T4_T6_E12temp_storage+16];
	setp.lt.f32 	%p96, %f182, %f184;
	selp.f32 	%f186, %f184, %f182, %p96;
	selp.f32 	%f187, %f186, %f182, %p95;
	setp.gt.s32 	%p97, %r67, 96;
	ld.shared.f32 	%f189, [_ZZN3cub18CUB_300001_SM_10006detail6reduce28DeviceReduceSingleTileKernelINS2_10policy_hubIfjN4cuda3__47maximumIvEEE10Policy1000EPfSB_iS8_ffNS5_3std3__410__identityEEEvT0_T1_T2_T3_T4_T6_E12temp_storage+20];
	setp.lt.f32 	%p98, %f187, %f189;
	selp.f32 	%f191, %f189, %f187, %p98;
	selp.f32 	%f192, %f191, %f187, %p97;
	setp.gt.s32 	%p99, %r67, 128;
	ld.shared.f32 	%f194, [_ZZN3cub18CUB_300001_SM_10006detail6reduce28DeviceReduceSingleTileKernelINS2_10policy_hubIfjN4cuda3__47maximumIvEEE10Policy1000EPfSB_iS8_ffNS5_3std3__410__identityEEEvT0_T1_T2_T3_T4_T6_E12temp_storage+24];
	setp.lt.f32 	%p100, %f192, %f194;
	selp.f32 	%f196, %f194, %f192, %p100;
	selp.f32 	%f197, %f196, %f192, %p99;
	setp.gt.s32 	%p101, %r67, 160;
	ld.shared.f32 	%f199, [_ZZN3cub18CUB_300001_SM_10006detail6reduce28DeviceReduceSingleTileKernelINS2_10policy_hubIfjN4cuda3__47maximumIvEEE10Policy1000EPfSB_iS8_ffNS5_3std3__410__identityEEEvT0_T1_T2_T3_T4_T6_E12temp_storage+28];
	setp.lt.f32 	%p102, %f197, %f199;
	selp.f32 	%f201, %f199, %f197, %p102;
	selp.f32 	%f202, %f201, %f197, %p101;
	setp.gt.s32 	%p103, %r67, 192;
	ld.shared.f32 	%f204, [_ZZN3cub18CUB_300001_SM_10006detail6reduce28DeviceReduceSingleTileKernelINS2_10policy_hubIfjN4cuda3__47maximumIvEEE10Policy1000EPfSB_iS8_ffNS5_3std3__410__identityEEEvT0_T1_T2_T3_T4_T6_E12temp_storage+32];
	setp.lt.f32 	%p104, %f202, %f204;
	selp.f32 	%f206, %f204, %f202, %p104;
	selp.f32 	%f207, %f206, %f202, %p103;
	setp.gt.s32 	%p105, %r67, 224;
	ld.shared.f32 	%f209, [_ZZN3cub18CUB_300001_SM_10006detail6reduce28DeviceReduceSingleTileKernelINS2_10policy_hubIfjN4cuda3__47maximumIvEEE10Policy1000EPfSB_iS8_ffNS5_3std3__410__identityEEEvT0_T1_T2_T3_T4_T6_E12temp_storage+36];
	setp.lt.f32 	%p106, %f207, %f209;
	selp.f32 	%f211, %f209, %f207, %p106;
	selp.f32 	%f444, %f211, %f207, %p105;
	bra.uni 	$L__BB5_72;
$L__BB5_56:
	mov.u32 	%r46, %tid.x;
	mul.wide.u32 	%rd35, %r46, 4;
	add.s64 	%rd19, %rd16, %rd35;
	// begin inline asm
	ld.global.nc.u32 %r68, [%rd19];
	// end inline asm
	mov.b32 	%f59, %r68;
	add.s64 	%rd20, %rd19, 1024;
	// begin inline asm
	ld.global.nc.u32 %r69, [%rd20];
	// end inline asm
	mov.b32 	%f60, %r69;
	add.s64 	%rd21, %rd19, 2048;
	// begin inline asm
	ld.global.nc.u32 %r70, [%rd21];
	// end inline asm
	mov.b32 	%f61, %r70;
	add.s64 	%rd22, %rd19, 3072;
	// begin inline asm
	ld.global.nc.u32 %r71, [%rd22];
	// end inline asm
	mov.b32 	%f62, %r71;
	add.s64 	%rd23, %rd19, 4096;
	// begin inline asm
	ld.global.nc.u32 %r72, [%rd23];
	// end inline asm
	mov.b32 	%f63, %r72;
	add.s64 	%rd24, %rd19, 5120;
	// begin inline asm
	ld.global.nc.u32 %r73, [%rd24];
	// end inline asm
	mov.b32 	%f64, %r73;
	add.s64 	%rd25, %rd19, 6144;
	// begin inline asm
	ld.global.nc.u32 %r74, [%rd25];
	// end inline asm
	mov.b32 	%f65, %r74;
	add.s64 	%rd26, %rd19, 7168;
	// begin inline asm
	ld.global.nc.u32 %r75, [%rd26];
	// end inline asm
	mov.b32 	%f66, %r75;
	add.s64 	%rd27, %rd19, 8192;
	// begin inline asm
	ld.global.nc.u32 %r76, [%rd27];
	// end inline asm
	mov.b32 	%f67, %r76;
	add.s64 	%rd28, %rd19, 9216;
	// begin inline asm
	ld.global.nc.u32 %r77, [%rd28];
	// end inline asm
	mov.b32 	%f68, %r77;
	add.s64 	%rd29, %rd19, 10240;
	// begin inline asm
	ld.global.nc.u32 %r78, [%rd29];
	// end inline asm
	mov.b32 	%f69, %r78;
	add.s64 	%rd30, %rd19, 11264;
	// begin inline asm
	ld.global.nc.u32 %r79, [%rd30];
	// end inline asm
	mov.b32 	%f70, %r79;
	add.s64 	%rd31, %rd19, 12288;
	// begin inline asm
	ld.global.nc.u32 %r80, [%rd31];
	// end inline asm
	mov.b32 	%f71, %r80;
	add.s64 	%rd32, %rd19, 13312;
	// begin inline asm
	ld.global.nc.u32 %r81, [%rd32];
	// end inline asm
	mov.b32 	%f72, %r81;
	add.s64 	%rd33, %rd19, 14336;
	// begin inline asm
	ld.global.nc.u32 %r82, [%rd33];
	// end inline asm
	mov.b32 	%f73, %r82;
	add.s64 	%rd34, %rd19, 15360;
	// begin inline asm
	ld.global.nc.u32 %r83, [%rd34];
	// end inline asm
	mov.b32 	%f74, %r83;
	setp.lt.f32 	%p4, %f59, %f60;
	selp.f32 	%f75, %f60, %f59, %p4;
	setp.lt.f32 	%p5, %f61, %f62;
	selp.f32 	%f76, %f62, %f61, %p5;
	setp.lt.f32 	%p6, %f63, %f64;
	selp.f32 	%f77, %f64, %f63, %p6;
	setp.lt.f32 	%p7, %f65, %f66;
	selp.f32 	%f78, %f66, %f65, %p7;
	setp.lt.f32 	%p8, %f67, %f68;
	selp.f32 	%f79, %f68, %f67, %p8;
	setp.lt.f32 	%p9, %f69, %f70;
	selp.f32 	%f80, %f70, %f69, %p9;
	setp.lt.f32 	%p10, %f71, %f72;
	selp.f32 	%f81, %f72, %f71, %p10;
	setp.lt.f32 	%p11, %f73, %f74;
	selp.f32 	%f82, %f74, %f73, %p11;
	setp.lt.f32 	%p12, %f75, %f76;
	selp.f32 	%f83, %f76, %f75, %p12;
	setp.lt.f32 	%p13, %f77, %f78;
	selp.f32 	%f84, %f78, %f77, %p13;
	setp.lt.f32 	%p14, %f79, %f80;
	selp.f32 	%f85, %f80, %f79, %p14;
	setp.lt.f32 	%p15, %f81, %f82;
	selp.f32 	%f86, %f82, %f81, %p15;
	setp.lt.f32 	%p16, %f83, %f84;
	selp.f32 	%f87, %f84, %f83, %p16;
	setp.lt.f32 	%p17, %f85, %f86;
	selp.f32 	%f88, %f86, %f85, %p17;
	setp.lt.f32 	%p18, %f87, %f88;
	selp.f32 	%f443, %f88, %f87, %p18;
	setp.lt.u32 	%p19, %r67, 8192;
	mov.b32 	%r400, 4096;
	@%p19 bra 	$L__BB5_60;
	add.s32 	%r47, %r67, -4096;
	mov.b32 	%r400, 4096;
$L__BB5_58:
	mul.wide.s32 	%rd52, %r400, 4;
	add.s64 	%rd36, %rd19, %rd52;
	// begin inline asm
	ld.global.nc.u32 %r86, [%rd36];
	// end inline asm
	mov.b32 	%f89, %r86;
	add.s64 	%rd37, %rd36, 1024;
	// begin inline asm
	ld.global.nc.u32 %r87, [%rd37];
	// end inline asm
	mov.b32 	%f90, %r87;
	add.s64 	%rd38, %rd36, 2048;
	// begin inline asm
	ld.global.nc.u32 %r88, [%rd38];
	// end inline asm
	mov.b32 	%f91, %r88;
	add.s64 	%rd39, %rd36, 3072;
	// begin inline asm
	ld.global.nc.u32 %r89, [%rd39];
	// end inline asm
	mov.b32 	%f92, %r89;
	add.s64 	%rd40, %rd36, 4096;
	// begin inline asm
	ld.global.nc.u32 %r90, [%rd40];
	// end inline asm
	mov.b32 	%f93, %r90;
	add.s64 	%rd41, %rd36, 5120;
	// begin inline asm
	ld.global.nc.u32 %r91, [%rd41];
	// end inline asm
	mov.b32 	%f94, %r91;
	add.s64 	%rd42, %rd36, 6144;
	// begin inline asm
	ld.global.nc.u32 %r92, [%rd42];
	// end inline asm
	mov.b32 	%f95, %r92;
	add.s64 	%rd43, %rd36, 7168;
	// begin inline asm
	ld.global.nc.u32 %r93, [%rd43];
	// end inline asm
	mov.b32 	%f96, %r93;
	add.s64 	%rd44, %rd36, 8192;
	// begin inline asm
	ld.global.nc.u32 %r94, [%rd44];
	// end inline asm
	mov.b32 	%f97, %r94;
	add.s64 	%rd45, %rd36, 9216;
	// begin inline asm
	ld.global.nc.u32 %r95, [%rd45];
	// end inline asm
	mov.b32 	%f98, %r95;
	add.s64 	%rd46, %rd36, 10240;
	// begin inline asm
	ld.global.nc.u32 %r96, [%rd46];
	// end inline asm
	mov.b32 	%f99, %r96;
	add.s64 	%rd47, %rd36, 11264;
	// begin inline asm
	ld.global.nc.u32 %r97, [%rd47];
	// end inline asm
	mov.b32 	%f100, %r97;
	add.s64 	%rd48, %rd36, 12288;
	// begin inline asm
	ld.global.nc.u32 %r98, [%rd48];
	// end inline asm
	mov.b32 	%f101, %r98;
	add.s64 	%rd49, %rd36, 13312;
	// begin inline asm
	ld.global.nc.u32 %r99, [%rd49];
	// end inline asm
	mov.b32 	%f102, %r99;
	add.s64 	%rd50, %rd36, 14336;
	// begin inline asm
	ld.global.nc.u32 %r100, [%rd50];
	// end inline asm
	mov.b32 	%f103, %r100;
	add.s64 	%rd51, %rd36, 15360;
	// begin inline asm
	ld.global.nc.u32 %r101, [%rd51];
	// end inline asm
	mov.b32 	%f104, %r101;
	setp.lt.f32 	%p20, %f443, %f89;
	selp.f32 	%f105, %f89, %f443, %p20;
	setp.lt.f32 	%p21, %f90, %f91;
	selp.f32 	%f106, %f91, %f90, %p21;
	setp.lt.f32 	%p22, %f92, %f93;
	selp.f32 	%f107, %f93, %f92, %p22;
	setp.lt.f32 	%p23, %f94, %f95;
	selp.f32 	%f108, %f95, %f94, %p23;
	setp.lt.f32 	%p24, %f96, %f97;
	selp.f32 	%f109, %f97, %f96, %p24;
	setp.lt.f32 	%p25, %f98, %f99;
	selp.f32 	%f110, %f99, %f98, %p25;
	setp.lt.f32 	%p26, %f100, %f101;
	selp.f32 	%f111, %f101, %f100, %p26;
	setp.lt.f32 	%p27, %f102, %f103;
	selp.f32 	%f112, %f103, %f102, %p27;
	setp.lt.f32 	%p28, %f105, %f106;
	selp.f32 	%f113, %f106, %f105, %p28;
	setp.lt.f32 	%p29, %f107, %f108;
	selp.f32 	%f114, %f108, %f107, %p29;
	setp.lt.f32 	%p30, %f109, %f110;
	selp.f32 	%f115, %f110, %f109, %p30;
	setp.lt.f32 	%p31, %f111, %f112;
	selp.f32 	%f116, %f112, %f111, %p31;
	setp.lt.f32 	%p32, %f113, %f114;
	selp.f32 	%f117, %f114, %f113, %p32;
	setp.lt.f32 	%p33, %f115, %f116;
	selp.f32 	%f118, %f116, %f115, %p33;
	setp.lt.f32 	%p34, %f117, %f118;
	selp.f32 	%f119, %f118, %f117, %p34;
	setp.lt.f32 	%p35, %f119, %f104;
	selp.f32 	%f443, %f104, %f119, %p35;
	sub.s32 	%r102, %r67, %r400;
	setp.lt.s32 	%p36, %r102, 4096;
	@%p36 bra 	$L__BB5_68;
	add.s32 	%r400, %r400, 4096;
	setp.le.s32 	%p37, %r400, %r47;
	@%p37 bra 	$L__BB5_58;
$L__BB5_60:
	setp.le.s32 	%p38, %r67, %r400;
	@%p38 bra 	$L__BB5_68;
	sub.s32 	%r51, %r67, %r400;
	setp.ge.s32 	%p39, %r46, %r51;
	@%p39 bra 	$L__BB5_68;
	not.b32 	%r103, %r46;
	add.s32 	%r104, %r67, %r103;
	sub.s32 	%r52, %r104, %r400;
	and.b32  	%r105, %r52, 768;
	setp.eq.s32 	%p40, %r105, 768;
	mov.u32 	%r404, %r46;
	@%p40 bra 	$L__BB5_65;
	add.s32 	%r402, %r46, %r400;
	shr.u32 	%r106, %r52, 8;
	add.s32 	%r107, %r106, 1;
	and.b32  	%r108, %r107, 3;
	neg.s32 	%r401, %r108;
	mov.u32 	%r404, %r46;
$L__BB5_64:
	.pragma "nounroll";
	mul.wide.u32 	%rd54, %r402, 4;
	add.s64 	%rd53, %rd16, %rd54;
	// begin inline asm
	ld.global.nc.u32 %r109, [%rd53];
	// end inline asm
	mov.b32 	%f121, %r109;
	setp.lt.f32 	%p41, %f443, %f121;
	selp.f32 	%f443, %f121, %f443, %p41;
	add.s32 	%r404, %r404, 256;
	add.s32 	%r402, %r402, 256;
	add.s32 	%r401, %r401, 1;
	setp.ne.s32 	%p42, %r401, 0;
	@%p42 bra 	$L__BB5_64;
$L__BB5_65:
	setp.lt.u32 	%p43, %r52, 768;
	@%p43 bra 	$L__BB5_68;
	cvt.u64.u32 	%rd55, %r404;
	cvt.u64.u32 	%rd56, %r400;
	add.s64 	%rd57, %rd55, %rd56;
	shl.b64 	%rd58, %rd57, 2;
	add.s64 	%rd59, %rd58, %rd16;
	add.s64 	%rd124, %rd59, 2048;
	add.s32 	%r405, %r404, %r400;
$L__BB5_67:
	mul.wide.u32 	%rd64, %r405, 4;
	add.s64 	%rd60, %rd16, %rd64;
	// begin inline asm
	ld.global.nc.u32 %r110, [%rd60];
	// end inline asm
	mov.b32 	%f122, %r110;
	setp.lt.f32 	%p44, %f443, %f122;
	selp.f32 	%f123, %f122, %f443, %p44;
	add.s64 	%rd61, %rd124, -1024;
	// begin inline asm
	ld.global.nc.u32 %r111, [%rd61];
	// end inline asm
	mov.b32 	%f124, %r111;
	setp.lt.f32 	%p45, %f123, %f124;
	selp.f32 	%f125, %f124, %f123, %p45;
	// begin inline asm
	ld.global.nc.u32 %r112, [%rd124];
	// end inline asm
	mov.b32 	%f126, %r112;
	setp.lt.f32 	%p46, %f125, %f126;
	selp.f32 	%f127, %f126, %f125, %p46;
	add.s64 	%rd63, %rd124, 1024;
	// begin inline asm
	ld.global.nc.u32 %r113, [%rd63];
	// end inline asm
	mov.b32 	%f128, %r113;
	setp.lt.f32 	%p47, %f127, %f128;
	selp.f32 	%f443, %f128, %f127, %p47;
	add.s32 	%r404, %r404, 1024;
	add.s64 	%rd124, %rd124, 4096;
	add.s32 	%r405, %r405, 1024;
	setp.lt.s32 	%p48, %r404, %r51;
	@%p48 bra 	$L__BB5_67;
$L__BB5_68:
	// begin inline asm
	mov.u32 %r114, %laneid;
	// end inline asm
	mov.b32 	%r116, %f443;
	mov.b32 	%r117, 1;
	mov.b32 	%r138, 31;
	mov.b32 	%r139, -1;
	// begin inline asm
	shfl.sync.down.b32 %r115, %r116, %r117, %r138, %r139;
	// end inline asm
	mov.b32 	%f129, %r115;
	setp.gt.s32 	%p49, %r114, 30;
	setp.lt.f32 	%p50, %f443, %f129;
	selp.f32 	%f130, %f129, %f443, %p50;
	selp.f32 	%f131, %f443, %f130, %p49;
	mov.b32 	%r121, %f131;
	mov.b32 	%r122, 2;
	// begin inline asm
	shfl.sync.down.b32 %r120, %r121, %r122, %r138, %r139;
	// end inline asm
	mov.b32 	%f132, %r120;
	setp.gt.s32 	%p51, %r114, 29;
	setp.lt.f32 	%p52, %f131, %f132;
	selp.f32 	%f133, %f132, %f131, %p52;
	selp.f32 	%f134, %f131, %f133, %p51;
	mov.b32 	%r126, %f134;
	mov.b32 	%r127, 4;
	// begin inline asm
	shfl.sync.down.b32 %r125, %r126, %r127, %r138, %r139;
	// end inline asm
	mov.b32 	%f135, %r125;
	setp.gt.s32 	%p53, %r114, 27;
	setp.lt.f32 	%p54, %f134, %f135;
	selp.f32 	%f136, %f135, %f134, %p54;
	selp.f32 	%f137, %f134, %f136, %p53;
	mov.b32 	%r131, %f137;
	mov.b32 	%r132, 8;
	// begin inline asm
	shfl.sync.down.b32 %r130, %r131, %r132, %r138, %r139;
	// end inline asm
	mov.b32 	%f138, %r130;
	setp.gt.s32 	%p55, %r114, 23;
	setp.lt.f32 	%p56, %f137, %f138;
	selp.f32 	%f139, %f138, %f137, %p56;
	selp.f32 	%f140, %f137, %f139, %p55;
	mov.b32 	%r136, %f140;
	mov.b32 	%r137, 16;
	// begin inline asm
	shfl.sync.down.b32 %r135, %r136, %r137, %r138, %r139;
	// end inline asm
	mov.b32 	%f141, %r135;
	setp.gt.s32 	%p57, %r114, 15;
	setp.lt.f32 	%p58, %f140, %f141;
	selp.f32 	%f54, %f141, %f140, %p58;
	selp.f32 	%f444, %f140, %f54, %p57;
	setp.ne.s32 	%p59, %r114, 0;
	@%p59 bra 	$L__BB5_70;
	shr.u32 	%r140, %r46, 3;
	and.b32  	%r141, %r140, 124;
	mov.u32 	%r142, _ZZN3cub18CUB_300001_SM_10006detail6reduce28DeviceReduceSingleTileKernelINS2_10policy_hubIfjN4cuda3__47maximumIvEEE10Policy1000EPfSB_iS8_ffNS5_3std3__410__identityEEEvT0_T1_T2_T3_T4_T6_E12temp_storage;
	add.s32 	%r143, %r142, %r141;
	st.shared.f32 	[%r143+8], %f54;
$L__BB5_70:
	bar.sync 	0;
	setp.ne.s32 	%p60, %r46, 0;
	@%p60 bra 	$L__BB5_72;
	ld.shared.f32 	%f142, [_ZZN3cub18CUB_300001_SM_10006detail6reduce28DeviceReduceSingleTileKernelINS2_10policy_hubIfjN4cuda3__47maximumIvEEE10Policy1000EPfSB_iS8_ffNS5_3std3__410__identityEEEvT0_T1_T2_T3_T4_T6_E12temp_storage+12];
	setp.lt.f32 	%p61, %f444, %f142;
	selp.f32 	%f143, %f142, %f444, %p61;
	ld.shared.f32 	%f144, [_ZZN3cub18CUB_300001_SM_10006detail6reduce28DeviceReduceSingleTileKernelINS2_10policy_hubIfjN4cuda3__47maximumIvEEE10Policy1000EPfSB_iS8_ffNS5_3std3__410__identityEEEvT0_T1_T2_T3_T4_T6_E12temp_storage+16];
	setp.lt.f32 	%p62, %f143, %f144;
	selp.f32 	%f145, %f144, %f143, %p62;
	ld.shared.f32 	%f146, [_ZZN3cub18CUB_300001_SM_10006detail6reduce28DeviceReduceSingleTileKernelINS2_10policy_hubIfjN4cuda3__47maximumIvEEE10Policy1000EPfSB_iS8_ffNS5_3std3__410__identityEEEvT0_T1_T2_T3_T4_T6_E12temp_storage+20];
	setp.lt.f32 	%p63, %f145, %f146;
	selp.f32 	%f147, %f146, %f145, %p63;
	ld.shared.f32 	%f148, [_ZZN3cub18CUB_300001_SM_10006detail6reduce28DeviceReduceSingleTileKernelINS2_10policy_hubIfjN4cuda3__47maximumIvEEE10Policy1000EPfSB_iS8_ffNS5_3std3__410__identityEEEvT0_T1_T2_T3_T4_T6_E12temp_storage+24];
	setp.lt.f32 	%p64, %f147, %f148;
	selp.f32 	%f149, %f148, %f147, %p64;
	ld.shared.f32 	%f150, [_ZZN3cub18CUB_300001_SM_10006detail6reduce28DeviceReduceSingleTileKernelINS2_10policy_hubIfjN4cuda3__47maximumIvEEE10Policy1000EPfSB_iS8_ffNS5_3std3__410__identityEEEvT0_T1_T2_T3_T4_T6_E12temp_storage+28];
	setp.lt.f32 	%p65, %f149, %f150;
	selp.f32 	%f151, %f150, %f149, %p65;
	ld.shared.f32 	%f152, [_ZZN3cub18CUB_300001_SM_10006detail6reduce28DeviceReduceSingleTileKernelINS2_10policy_hubIfjN4cuda3__47maximumIvEEE10Policy1000EPfSB_iS8_ffNS5_3std3__410__identityEEEvT0_T1_T2_T3_T4_T6_E12temp_storage+32];
	setp.lt.f32 	%p66, %f151, %f152;
	selp.f32 	%f153, %f152, %f151, %p66;
	ld.shared.f32 	%f154, [_ZZN3cub18CUB_300001_SM_10006detail6reduce28DeviceReduceSingleTileKernelINS2_10policy_hubIfjN4cuda3__47maximumIvEEE10Policy1000EPfSB_iS8_ffNS5_3std3__410__identityEEEvT0_T1_T2_T3_T4_T6_E12temp_storage+36];
	setp.lt.f32 	%p67, %f153, %f154;
	selp.f32 	%f444, %f154, %f153, %p67;
$L__BB5_72:
	mov.u32 	%r379, %tid.x;
	setp.ne.s32 	%p249, %r379, 0;
	@%p249 bra 	$L__BB5_74;
	setp.lt.f32 	%p250, %f58, %f444;
	selp.f32 	%f417, %f444, %f58, %p250;
	st.global.f32 	[%rd1], %f417;
$L__BB5_74:
	ret;

}
.func  (.param .b64 func_retval0) __internal_accurate_pow(
	.param .b64 __internal_accurate_pow_param_0
)
{
	.reg .pred 	%p<8>;
	.reg .b32 	%r<49>;
	.reg .b32 	%f<3>;
	.reg .b64 	%fd<109>;

	ld.param.f64 	%fd10, [__internal_accurate_pow_param_0];
	{
	.reg .b32 %temp; 
	mov.b64 	{%temp, %r46}, %fd10;
	}
	{
	.reg .b32 %temp; 
	mov.b64 	{%r45, %temp}, %fd10;
	}
	shr.u32 	%r47, %r46, 20;
	setp.gt.u32 	%p1, %r46, 1048575;
	@%p1 bra 	$L__BB6_2;
	mul.f64 	%fd11, %fd10, 0d4350000000000000;
	{
	.reg .b32 %temp; 
	mov.b64 	{%temp, %r46}, %fd11;
	}
	{
	.reg .b32 %temp; 
	mov.b64 	{%r45, %temp}, %fd11;
	}
	shr.u32 	%r16, %r46, 20;
	add.s32 	%r47, %r16, -54;
$L__BB6_2:
	add.s32 	%r48, %r47, -1023;
	and.b32  	%r17, %r46, -2146435073;
	or.b32  	%r18, %r17, 1072693248;
	mov.b64 	%fd107, {%r45, %r18};
	setp.lt.u32 	%p2, %r18, 1073127583;
	@%p2 bra 	$L__BB6_4;
	{
	.reg .b32 %temp; 
	mov.b64 	{%r19, %temp}, %fd107;
	}
	{
	.reg .b32 %temp; 
	mov.b64 	{%temp, %r20}, %fd107;
	}
	add.s32 	%r21, %r20, -1048576;
	mov.b64 	%fd107, {%r19, %r21};
	add.s32 	%r48, %r47, -1022;
$L__BB6_4:
	add.f64 	%fd12, %fd107, 0dBFF0000000000000;
	add.f64 	%fd13, %fd107, 0d3FF0000000000000;
	rcp.approx.ftz.f64 	%fd14, %fd13;
	neg.f64 	%fd15, %fd13;
	fma.rn.f64 	%fd16, %fd15, %fd14, 0d3FF0000000000000;
	fma.rn.f64 	%fd17, %fd16, %fd16, %fd16;
	fma.rn.f64 	%fd18, %fd17, %fd14, %fd14;
	mul.f64 	%fd19, %fd12, %fd18;
	fma.rn.f64 	%fd20, %fd12, %fd18, %fd19;
	mul.f64 	%fd21, %fd20, %fd20;
	fma.rn.f64 	%fd22, %fd21, 0d3EB0F5FF7D2CAFE2, 0d3ED0F5D241AD3B5A;
	fma.rn.f64 	%fd23, %fd22, %fd21, 0d3EF3B20A75488A3F;
	fma.rn.f64 	%fd24, %fd23, %fd21, 0d3F1745CDE4FAECD5;
	fma.rn.f64 	%fd25, %fd24, %fd21, 0d3F3C71C7258A578B;
	fma.rn.f64 	%fd26, %fd25, %fd21, 0d3F6249249242B910;
	fma.rn.f64 	%fd27, %fd26, %fd21, 0d3F89999999999DFB;
	sub.f64 	%fd28, %fd12, %fd20;
	add.f64 	%fd29, %fd28, %fd28;
	neg.f64 	%fd30, %fd20;
	fma.rn.f64 	%fd31, %fd30, %fd12, %fd29;
	mul.f64 	%fd32, %fd18, %fd31;
	fma.rn.f64 	%fd33, %fd21, %fd27, 0d3FB5555555555555;
	mov.f64 	%fd34, 0d3FB5555555555555;
	sub.f64 	%fd35, %fd34, %fd33;
	fma.rn.f64 	%fd36, %fd21, %fd27, %fd35;
	add.f64 	%fd37, %fd36, 0dBC46A4CB00B9E7B0;
	add.f64 	%fd38, %fd33, %fd37;
	sub.f64 	%fd39, %fd33, %fd38;
	add.f64 	%fd40, %fd37, %fd39;
	mul.rn.f64 	%fd41, %fd20, %fd20;
	neg.f64 	%fd42, %fd41;
	fma.rn.f64 	%fd43, %fd20, %fd20, %fd42;
	{
	.reg .b32 %temp; 
	mov.b64 	{%r22, %temp}, %fd32;
	}
	{
	.reg .b32 %temp; 
	mov.b64 	{%temp, %r23}, %fd32;
	}
	add.s32 	%r24, %r23, 1048576;
	mov.b64 	%fd44, {%r22, %r24};
	fma.rn.f64 	%fd45, %fd20, %fd44, %fd43;
	mul.rn.f64 	%fd46, %fd41, %fd20;
	neg.f64 	%fd47, %fd46;
	fma.rn.f64 	%fd48, %fd41, %fd20, %fd47;
	fma.rn.f64 	%fd49, %fd41, %fd32, %fd48;
	fma.rn.f64 	%fd50, %fd45, %fd20, %fd49;
	mul.rn.f64 	%fd51, %fd38, %fd46;
	neg.f64 	%fd52, %fd51;
	fma.rn.f64 	%fd53, %fd38, %fd46, %fd52;
	fma.rn.f64 	%fd54, %fd38, %fd50, %fd53;
	fma.rn.f64 	%fd55, %fd40, %fd46, %fd54;
	add.f64 	%fd56, %fd51, %fd55;
	sub.f64 	%fd57, %fd51, %fd56;
	add.f64 	%fd58, %fd55, %fd57;
	add.f64 	%fd59, %fd20, %fd56;
	sub.f64 	%fd60, %fd20, %fd59;
	add.f64 	%fd61, %fd56, %fd60;
	add.f64 	%fd62, %fd58, %fd61;
	add.f64 	%fd63, %fd32, %fd62;
	add.f64 	%fd64, %fd59, %fd63;
	sub.f64 	%fd65, %fd59, %fd64;
	add.f64 	%fd66, %fd63, %fd65;
	xor.b32  	%r25, %r48, -2147483648;
	mov.b32 	%r26, 1127219200;
	mov.b64 	%fd67, {%r25, %r26};
	mov.b32 	%r27, -2147483648;
	mov.b64 	%fd68, {%r27, %r26};
	sub.f64 	%fd69, %fd67, %fd68;
	fma.rn.f64 	%fd70, %fd69, 0d3FE62E42FEFA39EF, %fd64;
	fma.rn.f64 	%fd71, %fd69, 0dBFE62E42FEFA39EF, %fd70;
	sub.f64 	%fd72, %fd71, %fd64;
	sub.f64 	%fd73, %fd66, %fd72;
	fma.rn.f64 	%fd74, %fd69, 0d3C7ABC9E3B39803F, %fd73;
	add.f64 	%fd75, %fd70, %fd74;
	sub.f64 	%fd76, %fd70, %fd75;
	add.f64 	%fd77, %fd74, %fd76;
	mov.f64 	%fd78, 0d4000000000000000;
	{
	.reg .b32 %temp; 
	mov.b64 	{%temp, %r28}, %fd78;
	}
	{
	.reg .b32 %temp; 
	mov.b64 	{%r29, %temp}, %fd78;
	}
	shl.b32 	%r30, %r28, 1;
	setp.gt.u32 	%p3, %r30, -33554433;
	and.b32  	%r31, %r28, -15728641;
	selp.b32 	%r32, %r31, %r28, %p3;
	mov.b64 	%fd79, {%r29, %r32};
	mul.rn.f64 	%fd80, %fd75, %fd79;
	neg.f64 	%fd81, %fd80;
	fma.rn.f64 	%fd82, %fd75, %fd79, %fd81;
	fma.rn.f64 	%fd83, %fd77, %fd79, %fd82;
	add.f64 	%fd4, %fd80, %fd83;
	sub.f64 	%fd84, %fd80, %fd4;
	add.f64 	%fd5, %fd83, %fd84;
	fma.rn.f64 	%fd85, %fd4, 0d3FF71547652B82FE, 0d4338000000000000;
	{
	.reg .b32 %temp; 
	mov.b64 	{%r13, %temp}, %fd85;
	}
	mov.f64 	%fd86, 0dC338000000000000;
	add.rn.f64 	%fd87, %fd85, %fd86;
	fma.rn.f64 	%fd88, %fd87, 0dBFE62E42FEFA39EF, %fd4;
	fma.rn.f64 	%fd89, %fd87, 0dBC7ABC9E3B39803F, %fd88;
	fma.rn.f64 	%fd90, %fd89, 0d3E5ADE1569CE2BDF, 0d3E928AF3FCA213EA;
	fma.rn.f64 	%fd91, %fd90, %fd89, 0d3EC71DEE62401315;
	fma.rn.f64 	%fd92, %fd91, %fd89, 0d3EFA01997C89EB71;
	fma.rn.f64 	%fd93, %fd92, %fd89, 0d3F2A01A014761F65;
	fma.rn.f64 	%fd94, %fd93, %fd89, 0d3F56C16C1852B7AF;
	fma.rn.f64 	%fd95, %fd94, %fd89, 0d3F81111111122322;
	fma.rn.f64 	%fd96, %fd95, %fd89, 0d3FA55555555502A1;
	fma.rn.f64 	%fd97, %fd96, %fd89, 0d3FC5555555555511;
	fma.rn.f64 	%fd98, %fd97, %fd89, 0d3FE000000000000B;
	fma.rn.f64 	%fd99, %fd98, %fd89, 0d3FF0000000000000;
	fma.rn.f64 	%fd100, %fd99, %fd89, 0d3FF0000000000000;
	{
	.reg .b32 %temp; 
	mov.b64 	{%r14, %temp}, %fd100;
	}
	{
	.reg .b32 %temp; 
	mov.b64 	{%temp, %r15}, %fd100;
	}
	shl.b32 	%r33, %r13, 20;
	add.s32 	%r34, %r33, %r15;
	mov.b64 	%fd108, {%r14, %r34};
	{
	.reg .b32 %temp; 
	mov.b64 	{%temp, %r35}, %fd4;
	}
	mov.b32 	%f2, %r35;
	abs.f32 	%f1, %f2;
	setp.lt.f32 	%p4, %f1, 0f4086232B;
	@%p4 bra 	$L__BB6_7;
	setp.lt.f64 	%p5, %fd4, 0d0000000000000000;
	add.f64 	%fd101, %fd4, 0d7FF0000000000000;
	selp.f64 	%fd108, 0d0000000000000000, %fd101, %p5;
	setp.geu.f32 	%p6, %f1, 0f40874800;
	@%p6 bra 	$L__BB6_7;
	shr.u32 	%r36, %r13, 31;
	add.s32 	%r37, %r13, %r36;
	shr.s32 	%r38, %r37, 1;
	shl.b32 	%r39, %r38, 20;
	add.s32 	%r40, %r15, %r39;
	mov.b64 	%fd102, {%r14, %r40};
	sub.s32 	%r41, %r13, %r38;
	shl.b32 	%r42, %r41, 20;
	add.s32 	%r43, %r42, 1072693248;
	mov.b32 	%r44, 0;
	mov.b64 	%fd103, {%r44, %r43};
	mul.f64 	%fd108, %fd103, %fd102;
$L__BB6_7:
	abs.f64 	%fd104, %fd108;
	setp.eq.f64 	%p7, %fd104, 0d7FF0000000000000;
	fma.rn.f64 	%fd105, %fd108, %fd5, %fd108;
	selp.f64 	%fd106, %fd108, %fd105, %p7;
	st.param.f64 	[func_retval0], %fd106;
	ret;

}


// ===== COMPILED SASS (sm_100) =====

	.target	sm_100

	.elftype	@"ET_EXEC"


//--------------------- .note.nv.tkinfo           --------------------------
	.section	.note.nv.tkinfo,"",@"SHT_NOTE"
	.sectionflags	@"SHF_NOTE_NV_TKINFO"
	.tkinfo
        /*0018*/ 	.word	0x00000002
        /*0030*/ 	.string	""
        /*0030*/ 	.string	"ptxas"
        /*0030*/ 	.string	"Cuda compilation tools, release 13.0, V13.0.88"
        /*0030*/ 	.string	"Build cuda_13.0.r13.0/compiler.36424714_0"
        /*0030*/ 	.string	"-arch sm_100 -m 64 "



//--------------------- .note.nv.cuinfo           --------------------------
	.section	.note.nv.cuinfo,"",@"SHT_NOTE"
	.sectionflags	@"SHF_NOTE_NV_CUINFO"
        /*0018*/ 	.short	0x0002
        /*001a*/ 	.short	0x0064
        /*001c*/ 	.short	0x0082
	.zero		2


//--------------------- .nv.info                  --------------------------
	.section	.nv.info,"",@"SHT_CUDA_INFO"
	.align	4


	//----- nvinfo : EIATTR_REGCOUNT
	.align		4
        /*0000*/ 	.byte	0x04, 0x2f
        /*0002*/ 	.short	(.L_42 - .L_41)
	.align		4
.L_41:
        /*0004*/ 	.word	index@(_Z15decisionKernel1PfS_S_fffi)
        /*0008*/ 	.word	0x00000018


	//----- nvinfo : EIATTR_FRAME_SIZE
	.align		4
.L_42:
        /*000c*/ 	.byte	0x04, 0x11
        /*000e*/ 	.short	(.L_44 - .L_43)
	.align		4
.L_43:
        /*0010*/ 	.word	index@($__internal_1_$__cuda_sm3x_div_rn_noftz_f32_slowpath)
        /*0014*/ 	.word	0x00000000


	//----- nvinfo : EIATTR_FRAME_SIZE
	.align		4
.L_44:
        /*0018*/ 	.byte	0x04, 0x11
        /*001a*/ 	.short	(.L_46 - .L_45)
	.align		4
.L_45:
        /*001c*/ 	.word	index@(_Z15decisionKernel1PfS_S_fffi)
        /*0020*/ 	.word	0x00000000


	//----- nvinfo : EIATTR_REGCOUNT
	.align		4
.L_46:
        /*0024*/ 	.byte	0x04, 0x2f
        /*0026*/ 	.short	(.L_48 - .L_47)
	.align		4
.L_47:
        /*0028*/ 	.word	index@(_Z15decisionKernel2PfS_S_S_S_ffffi)
        /*002c*/ 	.word	0x0000003b


	//----- nvinfo : EIATTR_FRAME_SIZE
	.align		4
.L_48:
        /*0030*/ 	.byte	0x04, 0x11
        /*0032*/ 	.short	(.L_50 - .L_49)
	.align		4
.L_49:
        /*0034*/ 	.word	index@($_Z15decisionKernel2PfS_S_S_S_ffffi$__internal_accurate_pow)
        /*0038*/ 	.word	0x00000000


	//----- nvinfo : EIATTR_FRAME_SIZE
	.align		4
.L_50:
        /*003c*/ 	.byte	0x04, 0x11
        /*003e*/ 	.short	(.L_52 - .L_51)
	.align		4
.L_51:
        /*0040*/ 	.word	index@($__internal_0_$__cuda_sm3x_div_rn_noftz_f32_slowpath)
        /*0044*/ 	.word	0x00000000


	//----- nvinfo : EIATTR_FRAME_SIZE
	.align		4
.L_52:
        /*0048*/ 	.byte	0x04, 0x11
        /*004a*/ 	.short	(.L_54 - .L_53)
	.align		4
.L_53:
        /*004c*/ 	.word	index@(_Z15decisionKernel2PfS_S_S_S_ffffi)
        /*0050*/ 	.word	0x00000000


	//----- nvinfo : EIATTR_REGCOUNT
	.align		4
.L_54:
        /*0054*/ 	.byte	0x04, 0x2f
        /*0056*/ 	.short	(.L_56 - .L_55)
	.align		4
.L_55:
        /*0058*/ 	.word	index@(_ZN3cub18CUB_300001_SM_10006detail11EmptyKernelIvEEvv)
        /*005c*/ 	.word	0x00000004


	//----- nvinfo : EIATTR_FRAME_SIZE
	.align		4
.L_56:
        /*0060*/ 	.byte	0x04, 0x11
        /*0062*/ 	.short	(.L_58 - .L_57)
	.align		4
.L_57:
        /*0064*/ 	.word	index@(_ZN3cub18CUB_300001_SM_10006detail11EmptyKernelIvEEvv)
        /*0068*/ 	.word	0x00000000


	//----- nvinfo : EIATTR_REGCOUNT
	.align		4
.L_58:
        /*006c*/ 	.byte	0x04, 0x2f
        /*006e*/ 	.short	(.L_60 - .L_59)
	.align		4
.L_59:
        /*0070*/ 	.word	index@(_ZN3cub18CUB_300001_SM_10006detail6reduce28DeviceReduceSingleTileKernelINS2_10policy_hubIfjN4cuda3__47maximumIvEEE10Policy1000EPfSB_jS8_ffNS5_3std3__410__identityEEEvT0_T1_T2_T3_T4_T6_)
        /*0074*/ 	.word	0x00000020


	//----- nvinfo : EIATTR_FRAME_SIZE
	.align		4
.L_60:
        /*0078*/ 	.byte	0x04, 0x11
        /*007a*/ 	.short	(.L_62 - .L_61)
	.align		4
.L_61:
        /*007c*/ 	.word	index@(_ZN3cub18CUB_300001_SM_10006detail6reduce28DeviceReduceSingleTileKernelINS2_10policy_hubIfjN4cuda3__47maximumIvEEE10Policy1000EPfSB_jS8_ffNS5_3std3__410__identityEEEvT0_T1_T2_T3_T4_T6_)
        /*0080*/ 	.word	0x00000000


	//----- nvinfo : EIATTR_REGCOUNT
	.align		4
.L_62:
        /*0084*/ 	.byte	0x04, 0x2f
        /*0086*/ 	.short	(.L_64 - .L_63)
	.align		4
.L_63:
        /*0088*/ 	.word	index@(_ZN3cub18CUB_300001_SM_10006detail6reduce18DeviceReduceKernelINS2_10policy_hubIfjN4cuda3__47maximumIvEEE10Policy1000EPfjS8_fNS5_3std3__410__identityEEEvT0_PT3_T1_NS0_13GridEvenShareISI_EET2_T4_)
        /*008c*/ 	.word	0x00000020


	//----- nvinfo : EIATTR_FRAME_SIZE
	.align		4
.L_64:
        /*0090*/ 	.byte	0x04, 0x11
        /*0092*/ 	.short	(.L_66 - .L_65)
	.align		4
.L_65:
        /*0094*/ 	.word	index@(_ZN3cub18CUB_300001_SM_10006detail6reduce18DeviceReduceKernelINS2_10policy_hubIfjN4cuda3__47maximumIvEEE10Policy1000EPfjS8_fNS5_3std3__410__identityEEEvT0_PT3_T1_NS0_13GridEvenShareISI_EET2_T4_)
        /*0098*/ 	.word	0x00000000


	//----- nvinfo : EIATTR_REGCOUNT
	.align		4
.L_66:
        /*009c*/ 	.byte	0x04, 0x2f
        /*009e*/ 	.short	(.L_68 - .L_67)
	.align		4
.L_67:
        /*00a0*/ 	.word	index@(_ZN3cub18CUB_300001_SM_10006detail6reduce28DeviceReduceSingleTileKernelINS2_10policy_hubIfjN4cuda3__47maximumIvEEE10Policy1000EPfSB_iS8_ffNS5_3std3__410__identityEEEvT0_T1_T2_T3_T4_T6_)
        /*00a4*/ 	.word	0x0000001e


	//----- nvinfo : EIATTR_FRAME_SIZE
	.align		4
.L_68:
        /*00a8*/ 	.byte	0x04, 0x11
        /*00aa*/ 	.short	(.L_70 - .L_69)
	.align		4
.L_69:
        /*00ac*/ 	.word	index@(_ZN3cub18CUB_300001_SM_10006detail6reduce28DeviceReduceSingleTileKernelINS2_10policy_hubIfjN4cuda3__47maximumIvEEE10Policy1000EPfSB_iS8_ffNS5_3std3__410__identityEEEvT0_T1_T2_T3_T4_T6_)
        /*00b0*/ 	.word	0x00000000


	//----- nvinfo : EIATTR_MIN_STACK_SIZE
	.align		4
.L_70:
        /*00b4*/ 	.byte	0x04, 0x12
        /*00b6*/ 	.short	(.L_72 - .L_71)
	.align		4
.L_71:
        /*00b8*/ 	.word	index@(_ZN3cub18CUB_300001_SM_10006detail6reduce28DeviceReduceSingleTileKernelINS2_10policy_hubIfjN4cuda3__47maximumIvEEE10Policy1000EPfSB_iS8_ffNS5_3std3__410__identityEEEvT0_T1_T2_T3_T4_T6_)
        /*00bc*/ 	.word	0x00000000


	//----- nvinfo : EIATTR_MIN_STACK_SIZE
	.align		4
.L_72:
        /*00c0*/ 	.byte	0x04, 0x12
        /*00c2*/ 	.short	(.L_74 - .L_73)
	.align		4
.L_73:
        /*00c4*/ 	.word	index@(_ZN3cub18CUB_300001_SM_10006detail6reduce18DeviceReduceKernelINS2_10policy_hubIfjN4cuda3__47maximumIvEEE10Policy1000EPfjS8_fNS5_3std3__410__identityEEEvT0_PT3_T1_NS0_13GridEvenShareISI_EET2_T4_)
        /*00c8*/ 	.word	0x00000000


	//----- nvinfo : EIATTR_MIN_STACK_SIZE
	.align		4
.L_74:
        /*00cc*/ 	.byte	0x04, 0x12
        /*00ce*/ 	.short	(.L_76 - .L_75)
	.align		4
.L_75:
        /*00d0*/ 	.word	index@(_ZN3cub18CUB_300001_SM_10006detail6reduce28DeviceReduceSingleTileKernelINS2_10policy_hubIfjN4cuda3__47maximumIvEEE10Policy1000EPfSB_jS8_ffNS5_3std3__410__identityEEEvT0_T1_T2_T3_T4_T6_)
        /*00d4*/ 	.word	0x00000000


	//----- nvinfo : EIATTR_MIN_STACK_SIZE
	.align		4
.L_76:
        /*00d8*/ 	.byte	0x04, 0x12
        /*00da*/ 	.short	(.L_78 - .L_77)
	.align		4
.L_77:
        /*00dc*/ 	.word	index@(_ZN3cub18CUB_300001_SM_10006detail11EmptyKernelIvEEvv)
        /*00e0*/ 	.word	0x00000000


	//----- nvinfo : EIATTR_MIN_STACK_SIZE
	.align		4
.L_78:
        /*00e4*/ 	.byte	0x04, 0x12
        /*00e6*/ 	.short	(.L_80 - .L_79)
	.align		4
.L_79:
        /*00e8*/ 	.word	index@(_Z15decisionKernel2PfS_S_S_S_ffffi)
        /*00ec*/ 	.word	0x00000000


	//----- nvinfo : EIATTR_MIN_STACK_SIZE
	.align		4
.L_80:
        /*00f0*/ 	.byte	0x04, 0x12
        /*00f2*/ 	.short	(.L_82 - .L_81)
	.align		4
.L_81:
        /*00f4*/ 	.word	index@(_Z15decisionKernel1PfS_S_fffi)
        /*00f8*/ 	.word	0x00000000
.L_82:


//--------------------- .nv.compat                --------------------------
	.section	.nv.compat,"",@"SHT_CUDA_COMPAT_INFO"
	.align	4
        /*0000*/ 	.byte	0x02, 0x09, 0x00, 0x00, 0x02, 0x02, 0x01, 0x00, 0x02, 0x05, 0x05, 0x00, 0x03, 0x07, 0x01, 0x01
        /*0010*/ 	.byte	0x02, 0x03, 0x00, 0x00, 0x02, 0x06, 0x01, 0x00, 0x04, 0x0b, 0x08, 0x00, 0x01, 0x00, 0x00, 0x00
        /*0020*/ 	.byte	0x00, 0x00, 0x00, 0x00


//--------------------- .nv.info._ZN3cub18CUB_300001_SM_10006detail6reduce28DeviceReduceSingleTileKernelINS2_10policy_hubIfjN4cuda3__47maximumIvEEE10Policy1000EPfSB_iS8_ffNS5_3std3__410__identityEEEvT0_T1_T2_T3_T4_T6_ --------------------------
	.section	.nv.info._ZN3cub18CUB_300001_SM_10006detail6reduce28DeviceReduceSingleTileKernelINS2_10policy_hubIfjN4cuda3__47maximumIvEEE10Policy1000EPfSB_iS8_ffNS5_3std3__410__identityEEEvT0_T1_T2_T3_T4_T6_,"",@"SHT_CUDA_INFO"
	.sectionflags	@""
	.align	4


	//----- nvinfo : EIATTR_CUDA_API_VERSION
	.align		4
        /*0000*/ 	.byte	0x04, 0x37
        /*0002*/ 	.short	(.L_84 - .L_83)
.L_83:
        /*0004*/ 	.word	0x00000082


	//----- nvinfo : EIATTR_KPARAM_INFO
	.align		4
.L_84:
        /*0008*/ 	.byte	0x04, 0x17
        /*000a*/ 	.short	(.L_86 - .L_85)
.L_85:
        /*000c*/ 	.word	0x00000000
        /*0010*/ 	.short	0x0005
        /*0012*/ 	.short	0x001c
        /*0014*/ 	.byte	0x00, 0xf0, 0x05, 0x00


	//----- nvinfo : EIATTR_KPARAM_INFO
	.align		4
.L_86:
        /*0018*/ 	.byte	0x04, 0x17
        /*001a*/ 	.short	(.L_88 - .L_87)
.L_87:
        /*001c*/ 	.word	0x00000000
        /*0020*/ 	.short	0x0004
        /*0022*/ 	.short	0x0018
        /*0024*/ 	.byte	0x00, 0xf0, 0x11, 0x00


	//----- nvinfo : EIATTR_KPARAM_INFO
	.align		4
.L_88:
        /*0028*/ 	.byte	0x04, 0x17
        /*002a*/ 	.short	(.L_90 - .L_89)
.L_89:
        /*002c*/ 	.word	0x00000000
        /*0030*/ 	.short	0x0003
        /*0032*/ 	.short	0x0014
        /*0034*/ 	.byte	0x00, 0xf0, 0x05, 0x00


	//----- nvinfo : EIATTR_KPARAM_INFO
	.align		4
.L_90:
        /*0038*/ 	.byte	0x04, 0x17
        /*003a*/ 	.short	(.L_92 - .L_91)
.L_91:
        /*003c*/ 	.word	0x00000000
        /*0040*/ 	.short	0x0002
        /*0042*/ 	.short	0x0010
        /*0044*/ 	.byte	0x00, 0xf0, 0x11, 0x00


	//----- nvinfo : EIATTR_KPARAM_INFO
	.align		4
.L_92:
        /*0048*/ 	.byte	0x04, 0x17
        /*004a*/ 	.short	(.L_94 - .L_93)
.L_93:
        /*004c*/ 	.word	0x00000000
        /*0050*/ 	.short	0x0001
        /*0052*/ 	.short	0x0008
        /*0054*/ 	.byte	0x00, 0xf5, 0x21, 0x00


	//----- nvinfo : EIATTR_KPARAM_INFO
	.align		4
.L_94:
        /*0058*/ 	.byte	0x04, 0x17
        /*005a*/ 	.short	(.L_96 - .L_95)
.L_95:
        /*005c*/ 	.word	0x00000000
        /*0060*/ 	.short	0x0000
        /*0062*/ 	.short	0x0000
        /*0064*/ 	.byte	0x00, 0xf5, 0x21, 0x00


	//----- nvinfo : EIATTR_SPARSE_MMA_MASK
	.align		4
.L_96:
        /*0068*/ 	.byte	0x03, 0x50
        /*006a*/ 	.short	0x0000


	//----- nvinfo : EIATTR_MAXREG_COUNT
	.align		4
        /*006c*/ 	.byte	0x03, 0x1b
        /*006e*/ 	.short	0x00ff


	//----- nvinfo : EIATTR_NUM_BARRIERS
	.align		4
        /*0070*/ 	.byte	0x02, 0x4c
        /*0072*/ 	.byte	0x01
	.zero		1


	//----- nvinfo : EIATTR_MERCURY_ISA_VERSION
	.align		4
        /*0074*/ 	.byte	0x03, 0x5f
        /*0076*/ 	.short	0x0101


	//----- nvinfo : EIATTR_COOP_GROUP_MASK_REGIDS
	.align		4
        /*0078*/ 	.byte	0x04, 0x29
        /*007a*/ 	.short	(.L_98 - .L_97)


	//   ....[0]....
.L_97:
        /*007c*/ 	.word	0xffffffff


	//   ....[1]....
        /*0080*/ 	.word	0xffffffff


	//   ....[2]....
        /*0084*/ 	.word	0xffffffff


	//   ....[3]....
        /*0088*/ 	.word	0xffffffff


	//   ....[4]....
        /*008c*/ 	.word	0xffffffff


	//   ....[5]....
        /*0090*/ 	.word	0xffffffff


	//   ....[6]....
        /*0094*/ 	.word	0xffffffff


	//   ....[7]....
        /*0098*/ 	.word	0xffffffff


	//   ....[8]....
        /*009c*/ 	.word	0xffffffff


	//   ....[9]....
        /*00a0*/ 	.word	0xffffffff


	//   ....[10]....
        /*00a4*/ 	.word	0xffffffff


	//   ....[11]....
        /*00a8*/ 	.word	0xffffffff


	//   ....[12]....
        /*00ac*/ 	.word	0xffffffff


	//   ....[13]....
        /*00b0*/ 	.word	0xffffffff


	//   ....[14]....
        /*00b4*/ 	.word	0xffffffff


	//   ....[15]....
        /*00b8*/ 	.word	0xffffffff


	//   ....[16]....
        /*00bc*/ 	.word	0xffffffff


	//   ....[17]....
        /*00c0*/ 	.word	0xffffffff


	//   ....[18]....
        /*00c4*/ 	.word	0xffffffff


	//   ....[19]....
        /*00c8*/ 	.word	0xffffffff


	//   ....[20]....
        /*00cc*/ 	.word	0xffffffff


	//   ....[21]....
        /*00d0*/ 	.word	0xffffffff


	//   ....[22]....
        /*00d4*/ 	.word	0xffffffff


	//   ....[23]....
        /*00d8*/ 	.word	0xffffffff


	//   ....[24]....
        /*00dc*/ 	.word	0xffffffff


	//   ....[25]....
        /*00e0*/ 	.word	0xffffffff


	//   ....[26]....
        /*00e4*/ 	.word	0xffffffff


	//   ....[27]....
        /*00e8*/ 	.word	0xffffffff


	//   ....[28]....
        /*00ec*/ 	.word	0xffffffff


	//   ....[29]....
        /*00f0*/ 	.word	0xffffffff


	//----- nvinfo : EIATTR_COOP_GROUP_INSTR_OFFSETS
	.align		4
.L_98:
        /*00f4*/ 	.byte	0x04, 0x28
        /*00f6*/ 	.short	(.L_100 - .L_99)


	//   ....[0]....
.L_99:
        /*00f8*/ 	.word	0x00000b50


	//   ....[1]....
        /*00fc*/ 	.word	0x00000bc0


	//   ....[2]....
        /*0100*/ 	.word	0x00000c40


	//   ....[3]....
        /*0104*/ 	.word	0x00000ca0


	//   ....[4]....
        /*0108*/ 	.word	0x00000ce0


	//   ....[5]....
        /*010c*/ 	.word	0x00000f20


	//   ....[6]....
        /*0110*/ 	.word	0x00000f90


	//   ....[7]....
        /*0114*/ 	.word	0x00000fe0


	//   ....[8]....
        /*0118*/ 	.word	0x00001040


	//   ....[9]....
        /*011c*/ 	.word	0x000010b0


	//   ....[10]....
        /*0120*/ 	.word	0x000022f0


	//   ....[11]....
        /*0124*/ 	.word	0x00002380


	//   ....[12]....
        /*0128*/ 	.word	0x000023e0


	//   ....[13]....
        /*012c*/ 	.word	0x00002430


	//   ....[14]....
        /*0130*/ 	.word	0x00002470


	//   ....[15]....
        /*0134*/ 	.word	0x00003080


	//   ....[16]....
        /*0138*/ 	.word	0x000030f0


	//   ....[17]....
        /*013c*/ 	.word	0x00003170


	//   ....[18]....
        /*0140*/ 	.word	0x000031d0


	//   ....[19]....
        /*0144*/ 	.word	0x00003210


	//   ....[20]....
        /*0148*/ 	.word	0x00003450


	//   ....[21]....
        /*014c*/ 	.word	0x000034c0


	//   ....[22]....
        /*0150*/ 	.word	0x00003510


	//   ....[23]....
        /*0154*/ 	.word	0x00003570


	//   ....[24]....
        /*0158*/ 	.word	0x000035f0


	//   ....[25]....
        /*015c*/ 	.word	0x000049a0


	//   ....[26]....
        /*0160*/ 	.word	0x00004a30


	//   ....[27]....
        /*0164*/ 	.word	0x00004a90


	//   ....[28]....
        /*0168*/ 	.word	0x00004ae0


	//   ....[29]....
        /*016c*/ 	.word	0x00004b20


	//----- nvinfo : EIATTR_VRC_CTA_INIT_COUNT
	.align		4
.L_100:
        /*0170*/ 	.byte	0x02, 0x4a
	.zero		1
	.zero		1


	//----- nvinfo : EIATTR_EXIT_INSTR_OFFSETS
	.align		4
        /*0174*/ 	.byte	0x04, 0x1c
        /*0176*/ 	.short	(.L_102 - .L_101)


	//   ....[0]....
.L_101:
        /*0178*/ 	.word	0x00000080


	//   ....[1]....
        /*017c*/ 	.word	0x000000c0


	//   ....[2]....
        /*0180*/ 	.word	0x00004cf0


	//   ....[3]....
        /*0184*/ 	.word	0x00004d50


	//----- nvinfo : EIATTR_MAX_THREADS
	.align		4
.L_102:
        /*0188*/ 	.byte	0x04, 0x05
        /*018a*/ 	.short	(.L_104 - .L_103)
.L_103:
        /*018c*/ 	.word	0x00000100
        /*0190*/ 	.word	0x00000001
        /*0194*/ 	.word	0x00000001


	//----- nvinfo : EIATTR_CRS_STACK_SIZE
	.align		4
.L_104:
        /*0198*/ 	.byte	0x04, 0x1e
        /*019a*/ 	.short	(.L_106 - .L_105)
.L_105:
        /*019c*/ 	.word	0x00000000


	//----- nvinfo : EIATTR_CBANK_PARAM_SIZE
	.align		4
.L_106:
        /*01a0*/ 	.byte	0x03, 0x19
        /*01a2*/ 	.short	0x001d


	//----- nvinfo : EIATTR_PARAM_CBANK
	.align		4
        /*01a4*/ 	.byte	0x04, 0x0a
        /*01a6*/ 	.short	(.L_108 - .L_107)
	.align		4
.L_107:
        /*01a8*/ 	.word	index@(.nv.constant0._ZN3cub18CUB_300001_SM_10006detail6reduce28DeviceReduceSingleTileKernelINS2_10policy_hubIfjN4cuda3__47maximumIvEEE10Policy1000EPfSB_iS8_ffNS5_3std3__410__identityEEEvT0_T1_T2_T3_T4_T6_)
        /*01ac*/ 	.short	0x0380
        /*01ae*/ 	.short	0x001d


	//----- nvinfo : EIATTR_SW_WAR
	.align		4
.L_108:
        /*01b0*/ 	.byte	0x04, 0x36
        /*01b2*/ 	.short	(.L_110 - .L_109)
.L_109:
        /*01b4*/ 	.word	0x00000008
.L_110:


//--------------------- .nv.info._ZN3cub18CUB_300001_SM_10006detail6reduce18DeviceReduceKernelINS2_10policy_hubIfjN4cuda3__47maximumIvEEE10Policy1000EPfjS8_fNS5_3std3__410__identityEEEvT0_PT3_T1_NS0_13GridEvenShareISI_EET2_T4_ --------------------------
	.section	.nv.info._ZN3cub18CUB_300001_SM_10006detail6reduce18DeviceReduceKernelINS2_10policy_hubIfjN4cuda3__47maximumIvEEE10Policy1000EPfjS8_fNS5_3std3__410__identityEEEvT0_PT3_T1_NS0_13GridEvenShareISI_EET2_T4_,"",@"SHT_CUDA_INFO"
	.sectionflags	@""
	.align	4


	//----- nvinfo : EIATTR_CUDA_API_VERSION
	.align		4
        /*0000*/ 	.byte	0x04, 0x37
        /*0002*/ 	.short	(.L_112 - .L_111)
.L_111:
        /*0004*/ 	.word	0x00000082


	//----- nvinfo : EIATTR_KPARAM_INFO
	.align		4
.L_112:
        /*0008*/ 	.byte	0x04, 0x17
        /*000a*/ 	.short	(.L_114 - .L_113)
.L_113:
        /*000c*/ 	.word	0x00000000
        /*0010*/ 	.short	0x0005
        /*0012*/ 	.short	0x003d
        /*0014*/ 	.byte	0x00, 0xf0, 0x05, 0x00


	//----- nvinfo : EIATTR_KPARAM_INFO
	.align		4
.L_114:
        /*0018*/ 	.byte	0x04, 0x17
        /*001a*/ 	.short	(.L_116 - .L_115)
.L_115:
        /*001c*/ 	.word	0x00000000
        /*0020*/ 	.short	0x0004
        /*0022*/ 	.short	0x003c
        /*0024*/ 	.byte	0x00, 0xf0, 0x05, 0x00


	//----- nvinfo : EIATTR_KPARAM_INFO
	.align		4
.L_116:
        /*0028*/ 	.byte	0x04, 0x17
        /*002a*/ 	.short	(.L_118 - .L_117)
.L_117:
        /*002c*/ 	.word	0x00000000
        /*0030*/ 	.short	0x0003
        /*0032*/ 	.short	0x0014
        /*0034*/ 	.byte	0x00, 0xf0, 0xa1, 0x00


	//----- nvinfo : EIATTR_KPARAM_INFO
	.align		4
.L_118:
        /*0038*/ 	.byte	0x04, 0x17
        /*003a*/ 	.short	(.L_120 - .L_119)
.L_119:
        /*003c*/ 	.word	0x00000000
        /*0040*/ 	.short	0x0002
        /*0042*/ 	.short	0x0010
        /*0044*/ 	.byte	0x00, 0xf0, 0x11, 0x00


	//----- nvinfo : EIATTR_KPARAM_INFO
	.align		4
.L_120:
        /*0048*/ 	.byte	0x04, 0x17
        /*004a*/ 	.short	(.L_122 - .L_121)
.L_121:
        /*004c*/ 	.word	0x00000000
        /*0050*/ 	.short	0x0001
        /*0052*/ 	.short	0x0008
        /*0054*/ 	.byte	0x00, 0xf5, 0x21, 0x00


	//----- nvinfo : EIATTR_KPARAM_INFO
	.align		4
.L_122:
        /*0058*/ 	.byte	0x04, 0x17
        /*005a*/ 	.short	(.L_124 - .L_123)
.L_123:
        /*005c*/ 	.word	0x00000000
        /*0060*/ 	.short	0x0000
        /*0062*/ 	.short	0x0000
        /*0064*/ 	.byte	0x00, 0xf5, 0x21, 0x00


	//----- nvinfo : EIATTR_SPARSE_MMA_MASK
	.align		4
.L_124:
        /*0068*/ 	.byte	0x03, 0x50
        /*006a*/ 	.short	0x0000


	//----- nvinfo : EIATTR_MAXREG_COUNT
	.align		4
        /*006c*/ 	.byte	0x03, 0x1b
        /*006e*/ 	.short	0x00ff


	//----- nvinfo : EIATTR_NUM_BARRIERS
	.align		4
        /*0070*/ 	.byte	0x02, 0x4c
        /*0072*/ 	.byte	0x01
	.zero		1


	//----- nvinfo : EIATTR_MERCURY_ISA_VERSION
	.align		4
        /*0074*/ 	.byte	0x03, 0x5f
        /*0076*/ 	.short	0x0101


	//----- nvinfo : EIATTR_COOP_GROUP_MASK_REGIDS
	.align		4
        /*0078*/ 	.byte	0x04, 0x29
        /*007a*/ 	.short	(.L_126 - .L_125)


	//   ....[0]....
.L_125:
        /*007c*/ 	.word	0xffffffff


	//   ....[1]....
        /*0080*/ 	.word	0xffffffff


	//   ....[2]....
        /*0084*/ 	.word	0xffffffff


	//   ....[3]....
        /*0088*/ 	.word	0xffffffff


	//   ....[4]....
        /*008c*/ 	.word	0xffffffff


	//   ....[5]....
        /*0090*/ 	.word	0xffffffff


	//   ....[6]....
        /*0094*/ 	.word	0xffffffff


	//   ....[7]....
        /*0098*/ 	.word	0xffffffff


	//   ....[8]....
        /*009c*/ 	.word	0xffffffff


	//   ....[9]....
        /*00a0*/ 	.word	0xffffffff


	//   ....[10]....
        /*00a4*/ 	.word	0xffffffff


	//   ....[11]....
        /*00a8*/ 	.word	0xffffffff


	//   ....[12]....
        /*00ac*/ 	.word	0xffffffff


	//   ....[13]....
        /*00b0*/ 	.word	0xffffffff


	//   ....[14]....
        /*00b4*/ 	.word	0xffffffff


	//   ....[15]....
        /*00b8*/ 	.word	0xffffffff


	//   ....[16]....
        /*00bc*/ 	.word	0xffffffff


	//   ....[17]....
        /*00c0*/ 	.word	0xffffffff


	//   ....[18]....
        /*00c4*/ 	.word	0xffffffff


	//   ....[19]....
        /*00c8*/ 	.word	0xffffffff


	//   ....[20]....
        /*00cc*/ 	.word	0xffffffff


	//   ....[21]....
        /*00d0*/ 	.word	0xffffffff


	//   ....[22]....
        /*00d4*/ 	.word	0xffffffff


	//   ....[23]....
        /*00d8*/ 	.word	0xffffffff


	//   ....[24]....
        /*00dc*/ 	.word	0xffffffff


	//   ....[25]....
        /*00e0*/ 	.word	0xffffffff


	//   ....[26]....
        /*00e4*/ 	.word	0xffffffff


	//   ....[27]....
        /*00e8*/ 	.word	0xffffffff


	//   ....[28]....
        /*00ec*/ 	.word	0xffffffff


	//   ....[29]....
        /*00f0*/ 	.word	0xffffffff


	//----- nvinfo : EIATTR_COOP_GROUP_INSTR_OFFSETS
	.align		4
.L_126:
        /*00f4*/ 	.byte	0x04, 0x28
        /*00f6*/ 	.short	(.L_128 - .L_127)


	//   ....[0]....
.L_127:
        /*00f8*/ 	.word	0x00000550


	//   ....[1]....
        /*00fc*/ 	.word	0x000005c0


	//   ....[2]....
        /*0100*/ 	.word	0x00000640


	//   ....[3]....
        /*0104*/ 	.word	0x000006a0


	//   ....[4]....
        /*0108*/ 	.word	0x000006e0


	//   ....[5]....
        /*010c*/ 	.word	0x00000920


	//   ....[6]....
        /*0110*/ 	.word	0x00000990


	//   ....[7]....
        /*0114*/ 	.word	0x000009e0


	//   ....[8]....
        /*0118*/ 	.word	0x00000a40


	//   ....[9]....
        /*011c*/ 	.word	0x00000ac0


	//   ....[10]....
        /*0120*/ 	.word	0x00001760


	//   ....[11]....
        /*0124*/ 	.word	0x000017f0


	//   ....[12]....
        /*0128*/ 	.word	0x00001850


	//   ....[13]....
        /*012c*/ 	.word	0x000018a0


	//   ....[14]....
        /*0130*/ 	.word	0x000018e0


	//   ....[15]....
        /*0134*/ 	.word	0x00001f60


	//   ....[16]....
        /*0138*/ 	.word	0x00001fd0


	//   ....[17]....
        /*013c*/ 	.word	0x00002050


	//   ....[18]....
        /*0140*/ 	.word	0x000020b0


	//   ....[19]....
        /*0144*/ 	.word	0x000020f0


	//   ....[20]....
        /*0148*/ 	.word	0x00002330


	//   ....[21]....
        /*014c*/ 	.word	0x000023a0


	//   ....[22]....
        /*0150*/ 	.word	0x000023f0


	//   ....[23]....
        /*0154*/ 	.word	0x00002450


	//   ....[24]....
        /*0158*/ 	.word	0x000024d0


	//   ....[25]....
        /*015c*/ 	.word	0x000032f0


	//   ....[26]....
        /*0160*/ 	.word	0x00003380


	//   ....[27]....
        /*0164*/ 	.word	0x000033e0


	//   ....[28]....
        /*0168*/ 	.word	0x00003430


	//   ....[29]....
        /*016c*/ 	.word	0x00003470


	//----- nvinfo : EIATTR_VRC_CTA_INIT_COUNT
	.align		4
.L_128:
        /*0170*/ 	.byte	0x02, 0x4a
	.zero		1
	.zero		1


	//----- nvinfo : EIATTR_EXIT_INSTR_OFFSETS
	.align		4
        /*0174*/ 	.byte	0x04, 0x1c
        /*0176*/ 	.short	(.L_130 - .L_129)


	//   ....[0]....
.L_129:
        /*0178*/ 	.word	0x00003640


	//   ....[1]....
        /*017c*/ 	.word	0x00003680


	//----- nvinfo : EIATTR_MAX_THREADS
	.align		4
.L_130:
        /*0180*/ 	.byte	0x04, 0x05
        /*0182*/ 	.short	(.L_132 - .L_131)
.L_131:
        /*0184*/ 	.word	0x00000100
        /*0188*/ 	.word	0x00000001
        /*018c*/ 	.word	0x00000001


	//----- nvinfo : EIATTR_CRS_STACK_SIZE
	.align		4
.L_132:
        /*0190*/ 	.byte	0x04, 0x1e
        /*0192*/ 	.short	(.L_134 - .L_133)
.L_133:
        /*0194*/ 	.word	0x00000000


	//----- nvinfo : EIATTR_CBANK_PARAM_SIZE
	.align		4
.L_134:
        /*0198*/ 	.byte	0x03, 0x19
        /*019a*/ 	.short	0x003e


	//----- nvinfo : EIATTR_PARAM_CBANK
	.align		4
        /*019c*/ 	.byte	0x04, 0x0a
        /*019e*/ 	.short	(.L_136 - .L_135)
	.align		4
.L_135:
        /*01a0*/ 	.word	index@(.nv.constant0._ZN3cub18CUB_300001_SM_10006detail6reduce18DeviceReduceKernelINS2_10policy_hubIfjN4cuda3__47maximumIvEEE10Policy1000EPfjS8_fNS5_3std3__410__identityEEEvT0_PT3_T1_NS0_13GridEvenShareISI_EET2_T4_)
        /*01a4*/ 	.short	0x0380
        /*01a6*/ 	.short	0x003e


	//----- nvinfo : EIATTR_SW_WAR
	.align		4
.L_136:
        /*01a8*/ 	.byte	0x04, 0x36
        /*01aa*/ 	.short	(.L_138 - .L_137)
.L_137:
        /*01ac*/ 	.word	0x00000008
.L_138:


//--------------------- .nv.info._ZN3cub18CUB_300001_SM_10006detail6reduce28DeviceReduceSingleTileKernelINS2_10policy_hubIfjN4cuda3__47maximumIvEEE10Policy1000EPfSB_jS8_ffNS5_3std3__410__identityEEEvT0_T1_T2_T3_T4_T6_ --------------------------
	.section	.nv.info._ZN3cub18CUB_300001_SM_10006detail6reduce28DeviceReduceSingleTileKernelINS2_10policy_hubIfjN4cuda3__47maximumIvEEE10Policy1000EPfSB_jS8_ffNS5_3std3__410__identityEEEvT0_T1_T2_T3_T4_T6_,"",@"SHT_CUDA_INFO"
	.sectionflags	@""
	.align	4


	//----- nvinfo : EIATTR_CUDA_API_VERSION
	.align		4
        /*0000*/ 	.byte	0x04, 0x37
        /*0002*/ 	.short	(.L_140 - .L_139)
.L_139:
        /*0004*/ 	.word	0x00000082


	//----- nvinfo : EIATTR_KPARAM_INFO
	.align		4
.L_140:
        /*0008*/ 	.byte	0x04, 0x17
        /*000a*/ 	.short	(.L_142 - .L_141)
.L_141:
        /*000c*/ 	.word	0x00000000
        /*0010*/ 	.short	0x0005
        /*0012*/ 	.short	0x001c
        /*0014*/ 	.byte	0x00, 0xf0, 0x05, 0x00


	//----- nvinfo : EIATTR_KPARAM_INFO
	.align		4
.L_142:
        /*0018*/ 	.byte	0x04, 0x17
        /*001a*/ 	.short	(.L_144 - .L_143)
.L_143:
        /*001c*/ 	.word	0x00000000
        /*0020*/ 	.short	0x0004
        /*0022*/ 	.short	0x0018
        /*0024*/ 	.byte	0x00, 0xf0, 0x11, 0x00


	//----- nvinfo : EIATTR_KPARAM_INFO
	.align		4
.L_144:
        /*0028*/ 	.byte	0x04, 0x17
        /*002a*/ 	.short	(.L_146 - .L_145)
.L_145:
        /*002c*/ 	.word	0x00000000
        /*0030*/ 	.short	0x0003
        /*0032*/ 	.short	0x0014
        /*0034*/ 	.byte	0x00, 0xf0, 0x05, 0x00


	//----- nvinfo : EIATTR_KPARAM_INFO
	.align		4
.L_146:
        /*0038*/ 	.byte	0x04, 0x17
        /*003a*/ 	.short	(.L_148 - .L_147)
.L_147:
        /*003c*/ 	.word	0x00000000
        /*0040*/ 	.short	0x0002
        /*0042*/ 	.short	0x0010
        /*0044*/ 	.byte	0x00, 0xf0, 0x11, 0x00


	//----- nvinfo : EIATTR_KPARAM_INFO
	.align		4
.L_148:
        /*0048*/ 	.byte	0x04, 0x17
        /*004a*/ 	.short	(.L_150 - .L_149)
.L_149:
        /*004c*/ 	.word	0x00000000
        /*0050*/ 	.short	0x0001
        /*0052*/ 	.short	0x0008
        /*0054*/ 	.byte	0x00, 0xf5, 0x21, 0x00


	//----- nvinfo : EIATTR_KPARAM_INFO
	.align		4
.L_150:
        /*0058*/ 	.byte	0x04, 0x17
        /*005a*/ 	.short	(.L_152 - .L_151)
.L_151:
        /*005c*/ 	.word	0x00000000
        /*0060*/ 	.short	0x0000
        /*0062*/ 	.short	0x0000
        /*0064*/ 	.byte	0x00, 0xf5, 0x21, 0x00


	//----- nvinfo : EIATTR_SPARSE_MMA_MASK
	.align		4
.L_152:
        /*0068*/ 	.byte	0x03, 0x50
        /*006a*/ 	.short	0x0000


	//----- nvinfo : EIATTR_MAXREG_COUNT
	.align		4
        /*006c*/ 	.byte	0x03, 0x1b
        /*006e*/ 	.short	0x00ff


	//----- nvinfo : EIATTR_NUM_BARRIERS
	.align		4
        /*0070*/ 	.byte	0x02, 0x4c
        /*0072*/ 	.byte	0x01
	.zero		1


	//----- nvinfo : EIATTR_MERCURY_ISA_VERSION
	.align		4
        /*0074*/ 	.byte	0x03, 0x5f
        /*0076*/ 	.short	0x0101


	//----- nvinfo : EIATTR_COOP_GROUP_MASK_REGIDS
	.align		4
        /*0078*/ 	.byte	0x04, 0x29
        /*007a*/ 	.short	(.L_154 - .L_153)


	//   ....[0]....
.L_153:
        /*007c*/ 	.word	0xffffffff


	//   ....[1]....
        /*0080*/ 	.word	0xffffffff


	//   ....[2]....
        /*0084*/ 	.word	0xffffffff


	//   ....[3]....
        /*0088*/ 	.word	0xffffffff


	//   ....[4]....
        /*008c*/ 	.word	0xffffffff


	//   ....[5]....
        /*0090*/ 	.word	0xffffffff


	//   ....[6]....
        /*0094*/ 	.word	0xffffffff


	//   ....[7]....
        /*0098*/ 	.word	0xffffffff


	//   ....[8]....
        /*009c*/ 	.word	0xffffffff


	//   ....[9]....
        /*00a0*/ 	.word	0xffffffff


	//   ....[10]....
        /*00a4*/ 	.word	0xffffffff


	//   ....[11]....
        /*00a8*/ 	.word	0xffffffff


	//   ....[12]....
        /*00ac*/ 	.word	0xffffffff


	//   ....[13]....
        /*00b0*/ 	.word	0xffffffff


	//   ....[14]....
        /*00b4*/ 	.word	0xffffffff


	//   ....[15]....
        /*00b8*/ 	.word	0xffffffff


	//   ....[16]....
        /*00bc*/ 	.word	0xffffffff


	//   ....[17]....
        /*00c0*/ 	.word	0xffffffff


	//   ....[18]....
        /*00c4*/ 	.word	0xffffffff


	//   ....[19]....
        /*00c8*/ 	.word	0xffffffff


	//   ....[20]....
        /*00cc*/ 	.word	0xffffffff


	//   ....[21]....
        /*00d0*/ 	.word	0xffffffff


	//   ....[22]....
        /*00d4*/ 	.word	0xffffffff


	//   ....[23]....
        /*00d8*/ 	.word	0xffffffff


	//   ....[24]....
        /*00dc*/ 	.word	0xffffffff


	//   ....[25]....
        /*00e0*/ 	.word	0xffffffff


	//   ....[26]....
        /*00e4*/ 	.word	0xffffffff


	//   ....[27]....
        /*00e8*/ 	.word	0xffffffff


	//   ....[28]....
        /*00ec*/ 	.word	0xffffffff


	//   ....[29]....
        /*00f0*/ 	.word	0xffffffff


	//----- nvinfo : EIATTR_COOP_GROUP_INSTR_OFFSETS
	.align		4
.L_154:
        /*00f4*/ 	.byte	0x04, 0x28
        /*00f6*/ 	.short	(.L_156 - .L_155)


	//   ....[0]....
.L_155:
        /*00f8*/ 	.word	0x00000ad0


	//   ....[1]....
        /*00fc*/ 	.word	0x00000b40


	//   ....[2]....
        /*0100*/ 	.word	0x00000bc0


	//   ....[3]....
        /*0104*/ 	.word	0x00000c20


	//   ....[4]....
        /*0108*/ 	.word	0x00000c60


	//   ....[5]....
        /*010c*/ 	.word	0x00000ea0


	//   ....[6]....
        /*0110*/ 	.word	0x00000f10


	//   ....[7]....
        /*0114*/ 	.word	0x00000f60


	//   ....[8]....
        /*0118*/ 	.word	0x00000fc0


	//   ....[9]....
        /*011c*/ 	.word	0x00001030


	//   ....[10]....
        /*0120*/ 	.word	0x00001bf0


	//   ....[11]....
        /*0124*/ 	.word	0x00001c80


	//   ....[12]....
        /*0128*/ 	.word	0x00001ce0


	//   ....[13]....
        /*012c*/ 	.word	0x00001d30


	//   ....[14]....
        /*0130*/ 	.word	0x00001d70


	//   ....[15]....
        /*0134*/ 	.word	0x00002900


	//   ....[16]....
        /*0138*/ 	.word	0x00002970


	//   ....[17]....
        /*013c*/ 	.word	0x000029f0


	//   ....[18]....
        /*0140*/ 	.word	0x00002a50


	//   ....[19]....
        /*0144*/ 	.word	0x00002a90


	//   ....[20]....
        /*0148*/ 	.word	0x00002cd0


	//   ....[21]....
        /*014c*/ 	.word	0x00002d40


	//   ....[22]....
        /*0150*/ 	.word	0x00002d90


	//   ....[23]....
        /*0154*/ 	.word	0x00002df0


	//   ....[24]....
        /*0158*/ 	.word	0x00002e70


	//   ....[25]....
        /*015c*/ 	.word	0x00003bc0


	//   ....[26]....
        /*0160*/ 	.word	0x00003c50


	//   ....[27]....
        /*0164*/ 	.word	0x00003cb0


	//   ....[28]....
        /*0168*/ 	.word	0x00003d00


	//   ....[29]....
        /*016c*/ 	.word	0x00003d40


	//----- nvinfo : EIATTR_VRC_CTA_INIT_COUNT
	.align		4
.L_156:
        /*0170*/ 	.byte	0x02, 0x4a
	.zero		1
	.zero		1


	//----- nvinfo : EIATTR_EXIT_INSTR_OFFSETS
	.align		4
        /*0174*/ 	.byte	0x04, 0x1c
        /*0176*/ 	.short	(.L_158 - .L_157)


	//   ....[0]....
.L_157:
        /*0178*/ 	.word	0x00000080


	//   ....[1]....
        /*017c*/ 	.word	0x000000c0


	//   ....[2]....
        /*0180*/ 	.word	0x00003f10


	//   ....[3]....
        /*0184*/ 	.word	0x00003f70


	//----- nvinfo : EIATTR_MAX_THREADS
	.align		4
.L_158:
        /*0188*/ 	.byte	0x04, 0x05
        /*018a*/ 	.short	(.L_160 - .L_159)
.L_159:
        /*018c*/ 	.word	0x00000100
        /*0190*/ 	.word	0x00000001
        /*0194*/ 	.word	0x00000001


	//----- nvinfo : EIATTR_CRS_STACK_SIZE
	.align		4
.L_160:
        /*0198*/ 	.byte	0x04, 0x1e
        /*019a*/ 	.short	(.L_162 - .L_161)
.L_161:
        /*019c*/ 	.word	0x00000000


	//----- nvinfo : EIATTR_CBANK_PARAM_SIZE
	.align		4
.L_162:
        /*01a0*/ 	.byte	0x03, 0x19
        /*01a2*/ 	.short	0x001d


	//----- nvinfo : EIATTR_PARAM_CBANK
	.align		4
        /*01a4*/ 	.byte	0x04, 0x0a
        /*01a6*/ 	.short	(.L_164 - .L_163)
	.align		4
.L_163:
        /*01a8*/ 	.word	index@(.nv.constant0._ZN3cub18CUB_300001_SM_10006detail6reduce28DeviceReduceSingleTileKernelINS2_10policy_hubIfjN4cuda3__47maximumIvEEE10Policy1000EPfSB_jS8_ffNS5_3std3__410__identityEEEvT0_T1_T2_T3_T4_T6_)
        /*01ac*/ 	.short	0x0380
        /*01ae*/ 	.short	0x001d


	//----- nvinfo : EIATTR_SW_WAR
	.align		4
.L_164:
        /*01b0*/ 	.byte	0x04, 0x36
        /*01b2*/ 	.short	(.L_166 - .L_165)
.L_165:
        /*01b4*/ 	.word	0x00000008
.L_166:


//--------------------- .nv.info._ZN3cub18CUB_300001_SM_10006detail11EmptyKernelIvEEvv --------------------------
	.section	.nv.info._ZN3cub18CUB_300001_SM_10006detail11EmptyKernelIvEEvv,"",@"SHT_CUDA_INFO"
	.sectionflags	@""
	.align	4


	//----- nvinfo : EIATTR_CUDA_API_VERSION
	.align		4
        /*0000*/ 	.byte	0x04, 0x37
        /*0002*/ 	.short	(.L_168 - .L_167)
.L_167:
        /*0004*/ 	.word	0x00000082


	//----- nvinfo : EIATTR_SPARSE_MMA_MASK
	.align		4
.L_168:
        /*0008*/ 	.byte	0x03, 0x50
        /*000a*/ 	.short	0x0000


	//----- nvinfo : EIATTR_MAXREG_COUNT
	.align		4
        /*000c*/ 	.byte	0x03, 0x1b
        /*000e*/ 	.short	0x00ff


	//----- nvinfo : EIATTR_MERCURY_ISA_VERSION
	.align		4
        /*0010*/ 	.byte	0x03, 0x5f
        /*0012*/ 	.short	0x0101


	//----- nvinfo : EIATTR_VRC_CTA_INIT_COUNT
	.align		4
        /*0014*/ 	.byte	0x02, 0x4a
	.zero		1
	.zero		1


	//----- nvinfo : EIATTR_EXIT_INSTR_OFFSETS
	.align		4
        /*0018*/ 	.byte	0x04, 0x1c
        /*001a*/ 	.short	(.L_170 - .L_169)


	//   ....[0]....
.L_169:
        /*001c*/ 	.word	0x00000010


	//----- nvinfo : EIATTR_SW_WAR
	.align		4
.L_170:
        /*0020*/ 	.byte	0x04, 0x36
        /*0022*/ 	.short	(.L_172 - .L_171)
.L_171:
        /*0024*/ 	.word	0x00000008
.L_172:


//--------------------- .nv.info._Z15decisionKernel2PfS_S_S_S_ffffi --------------------------
	.section	.nv.info._Z15decisionKernel2PfS_S_S_S_ffffi,"",@"SHT_CUDA_INFO"
	.sectionflags	@""
	.align	4


	//----- nvinfo : EIATTR_CUDA_API_VERSION
	.align		4
        /*0000*/ 	.byte	0x04, 0x37
        /*0002*/ 	.short	(.L_174 - .L_173)
.L_173:
        /*0004*/ 	.word	0x00000082


	//----- nvinfo : EIATTR_KPARAM_INFO
	.align		4
.L_174:
        /*0008*/ 	.byte	0x04, 0x17
        /*000a*/ 	.short	(.L_176 - .L_175)
.L_175:
        /*000c*/ 	.word	0x00000000
        /*0010*/ 	.short	0x0009
        /*0012*/ 	.short	0x0038
        /*0014*/ 	.byte	0x00, 0xf0, 0x11, 0x00


	//----- nvinfo : EIATTR_KPARAM_INFO
	.align		4
.L_176:
        /*0018*/ 	.byte	0x04, 0x17
        /*001a*/ 	.short	(.L_178 - .L_177)
.L_177:
        /*001c*/ 	.word	0x00000000
        /*0020*/ 	.short	0x0008
        /*0022*/ 	.short	0x0034
        /*0024*/ 	.byte	0x00, 0xf0, 0x11, 0x00


	//----- nvinfo : EIATTR_KPARAM_INFO
	.align		4
.L_178:
        /*0028*/ 	.byte	0x04, 0x17
        /*002a*/ 	.short	(.L_180 - .L_179)
.L_179:
        /*002c*/ 	.word	0x00000000
        /*0030*/ 	.short	0x0007
        /*0032*/ 	.short	0x0030
        /*0034*/ 	.byte	0x00, 0xf0, 0x11, 0x00


	//----- nvinfo : EIATTR_KPARAM_INFO
	.align		4
.L_180:
        /*0038*/ 	.byte	0x04, 0x17
        /*003a*/ 	.short	(.L_182 - .L_181)
.L_181:
        /*003c*/ 	.word	0x00000000
        /*0040*/ 	.short	0x0006
        /*0042*/ 	.short	0x002c
        /*0044*/ 	.byte	0x00, 0xf0, 0x11, 0x00


	//----- nvinfo : EIATTR_KPARAM_INFO
	.align		4
.L_182:
        /*0048*/ 	.byte	0x04, 0x17
        /*004a*/ 	.short	(.L_184 - .L_183)
.L_183:
        /*004c*/ 	.word	0x00000000
        /*0050*/ 	.short	0x0005
        /*0052*/ 	.short	0x0028
        /*0054*/ 	.byte	0x00, 0xf0, 0x11, 0x00


	//----- nvinfo : EIATTR_KPARAM_INFO
	.align		4
.L_184:
        /*0058*/ 	.byte	0x04, 0x17
        /*005a*/ 	.short	(.L_186 - .L_185)
.L_185:
        /*005c*/ 	.word	0x00000000
        /*0060*/ 	.short	0x0004
        /*0062*/ 	.short	0x0020
        /*0064*/ 	.byte	0x00, 0xf5, 0x21, 0x00


	//----- nvinfo : EIATTR_KPARAM_INFO
	.align		4
.L_186:
        /*0068*/ 	.byte	0x04, 0x17
        /*006a*/ 	.short	(.L_188 - .L_187)
.L_187:
        /*006c*/ 	.word	0x00000000
        /*0070*/ 	.short	0x0003
        /*0072*/ 	.short	0x0018
        /*0074*/ 	.byte	0x00, 0xf5, 0x21, 0x00


	//----- nvinfo : EIATTR_KPARAM_INFO
	.align		4
.L_188:
        /*0078*/ 	.byte	0x04, 0x17
        /*007a*/ 	.short	(.L_190 - .L_189)
.L_189:
        /*007c*/ 	.word	0x00000000
        /*0080*/ 	.short	0x0002
        /*0082*/ 	.short	0x0010
        /*0084*/ 	.byte	0x00, 0xf5, 0x21, 0x00


	//----- nvinfo : EIATTR_KPARAM_INFO
	.align		4
.L_190:
        /*0088*/ 	.byte	0x04, 0x17
        /*008a*/ 	.short	(.L_192 - .L_191)
.L_191:
        /*008c*/ 	.word	0x00000000
        /*0090*/ 	.short	0x0001
        /*0092*/ 	.short	0x0008
        /*0094*/ 	.byte	0x00, 0xf5, 0x21, 0x00


	//----- nvinfo : EIATTR_KPARAM_INFO
	.align		4
.L_192:
        /*0098*/ 	.byte	0x04, 0x17
        /*009a*/ 	.short	(.L_194 - .L_193)
.L_193:
        /*009c*/ 	.word	0x00000000
        /*00a0*/ 	.short	0x0000
        /*00a2*/ 	.short	0x0000
        /*00a4*/ 	.byte	0x00, 0xf5, 0x21, 0x00


	//----- nvinfo : EIATTR_SPARSE_MMA_MASK
	.align		4
.L_194:
        /*00a8*/ 	.byte	0x03, 0x50
        /*00aa*/ 	.short	0x0000


	//----- nvinfo : EIATTR_MAXREG_COUNT
	.align		4
        /*00ac*/ 	.byte	0x03, 0x1b
        /*00ae*/ 	.short	0x00ff


	//----- nvinfo : EIATTR_NUM_BARRIERS
	.align		4
        /*00b0*/ 	.byte	0x02, 0x4c
        /*00b2*/ 	.byte	0x01
	.zero		1


	//----- nvinfo : EIATTR_EXTERNS
	.align		4
        /*00b4*/ 	.byte	0x04, 0x0f
        /*00b6*/ 	.short	(.L_196 - .L_195)


	//   ....[0]....
	.align		4
.L_195:
        /*00b8*/ 	.word	index@(vprintf)


	//----- nvinfo : EIATTR_MERCURY_ISA_VERSION
	.align		4
.L_196:
        /*00bc*/ 	.byte	0x03, 0x5f
        /*00be*/ 	.short	0x0101


	//----- nvinfo : EIATTR_VRC_CTA_INIT_COUNT
	.align		4
        /*00c0*/ 	.byte	0x02, 0x4a
	.zero		1
	.zero		1


	//----- nvinfo : EIATTR_SYSCALL_OFFSETS
	.align		4
        /*00c4*/ 	.byte	0x04, 0x46
        /*00c6*/ 	.short	(.L_198 - .L_197)


	//   ....[0]....
.L_197:
        /*00c8*/ 	.word	0x000043d0


	//----- nvinfo : EIATTR_EXIT_INSTR_OFFSETS
	.align		4
.L_198:
        /*00cc*/ 	.byte	0x04, 0x1c
        /*00ce*/ 	.short	(.L_200 - .L_199)


	//   ....[0]....
.L_199:
        /*00d0*/ 	.word	0x00004590


	//----- nvinfo : EIATTR_CRS_STACK_SIZE
	.align		4
.L_200:
        /*00d4*/ 	.byte	0x04, 0x1e
        /*00d6*/ 	.short	(.L_202 - .L_201)
.L_201:
        /*00d8*/ 	.word	0x00000000


	//----- nvinfo : EIATTR_CBANK_PARAM_SIZE
	.align		4
.L_202:
        /*00dc*/ 	.byte	0x03, 0x19
        /*00de*/ 	.short	0x003c


	//----- nvinfo : EIATTR_PARAM_CBANK
	.align		4
        /*00e0*/ 	.byte	0x04, 0x0a
        /*00e2*/ 	.short	(.L_204 - .L_203)
	.align		4
.L_203:
        /*00e4*/ 	.word	index@(.nv.constant0._Z15decisionKernel2PfS_S_S_S_ffffi)
        /*00e8*/ 	.short	0x0380
        /*00ea*/ 	.short	0x003c


	//----- nvinfo : EIATTR_SW_WAR
	.align		4
.L_204:
        /*00ec*/ 	.byte	0x04, 0x36
        /*00ee*/ 	.short	(.L_206 - .L_205)
.L_205:
        /*00f0*/ 	.word	0x00000008
.L_206:


//--------------------- .nv.info._Z15decisionKernel1PfS_S_fffi --------------------------
	.section	.nv.info._Z15decisionKernel1PfS_S_fffi,"",@"SHT_CUDA_INFO"
	.sectionflags	@""
	.align	4


	//----- nvinfo : EIATTR_CUDA_API_VERSION
	.align		4
        /*0000*/ 	.byte	0x04, 0x37
        /*0002*/ 	.short	(.L_208 - .L_207)
.L_207:
        /*0004*/ 	.word	0x00000082


	//----- nvinfo : EIATTR_KPARAM_INFO
	.align		4
.L_208:
        /*0008*/ 	.byte	0x04, 0x17
        /*000a*/ 	.short	(.L_210 - .L_209)
.L_209:
        /*000c*/ 	.word	0x00000000
        /*0010*/ 	.short	0x0006
        /*0012*/ 	.short	0x0024
        /*0014*/ 	.byte	0x00, 0xf0, 0x11, 0x00


	//----- nvinfo : EIATTR_KPARAM_INFO
	.align		4
.L_210:
        /*0018*/ 	.byte	0x04, 0x17
        /*001a*/ 	.short	(.L_212 - .L_211)
.L_211:
        /*001c*/ 	.word	0x00000000
        /*0020*/ 	.short	0x0005
        /*0022*/ 	.short	0x0020
        /*0024*/ 	.byte	0x00, 0xf0, 0x11, 0x00


	//----- nvinfo : EIATTR_KPARAM_INFO
	.align		4
.L_212:
        /*0028*/ 	.byte	0x04, 0x17
        /*002a*/ 	.short	(.L_214 - .L_213)
.L_213:
        /*002c*/ 	.word	0x00000000
        /*0030*/ 	.short	0x0004
        /*0032*/ 	.short	0x001c
        /*0034*/ 	.byte	0x00, 0xf0, 0x11, 0x00


	//----- nvinfo : EIATTR_KPARAM_INFO
	.align		4
.L_214:
        /*0038*/ 	.byte	0x04, 0x17
        /*003a*/ 	.short	(.L_216 - .L_215)
.L_215:
        /*003c*/ 	.word	0x00000000
        /*0040*/ 	.short	0x0003
        /*0042*/ 	.short	0x0018
        /*0044*/ 	.byte	0x00, 0xf0, 0x11, 0x00


	//----- nvinfo : EIATTR_KPARAM_INFO
	.align		4
.L_216:
        /*0048*/ 	.byte	0x04, 0x17
        /*004a*/ 	.short	(.L_218 - .L_217)
.L_217:
        /*004c*/ 	.word	0x00000000
        /*0050*/ 	.short	0x0002
        /*0052*/ 	.short	0x0010
        /*0054*/ 	.byte	0x00, 0xf5, 0x21, 0x00


	//----- nvinfo : EIATTR_KPARAM_INFO
	.align		4
.L_218:
        /*0058*/ 	.byte	0x04, 0x17
        /*005a*/ 	.short	(.L_220 - .L_219)
.L_219:
        /*005c*/ 	.word	0x00000000
        /*0060*/ 	.short	0x0001
        /*0062*/ 	.short	0x0008
        /*0064*/ 	.byte	0x00, 0xf5, 0x21, 0x00


	//----- nvinfo : EIATTR_KPARAM_INFO
	.align		4
.L_220:
        /*0068*/ 	.byte	0x04, 0x17
        /*006a*/ 	.short	(.L_222 - .L_221)
.L_221:
        /*006c*/ 	.word	0x00000000
        /*0070*/ 	.short	0x0000
        /*0072*/ 	.short	0x0000
        /*0074*/ 	.byte	0x00, 0xf5, 0x21, 0x00


	//----- nvinfo : EIATTR_SPARSE_MMA_MASK
	.align		4
.L_222:
        /*0078*/ 	.byte	0x03, 0x50
        /*007a*/ 	.short	0x0000


	//----- nvinfo : EIATTR_MAXREG_COUNT
	.align		4
        /*007c*/ 	.byte	0x03, 0x1b
        /*007e*/ 	.short	0x00ff


	//----- nvinfo : EIATTR_NUM_BARRIERS
	.align		4
        /*0080*/ 	.byte	0x02, 0x4c
        /*0082*/ 	.byte	0x01
	.zero		1


	//----- nvinfo : EIATTR_MERCURY_ISA_VERSION
	.align		4
        /*0084*/ 	.byte	0x03, 0x5f
        /*0086*/ 	.short	0x0101


	//----- nvinfo : EIATTR_VRC_CTA_INIT_COUNT
	.align		4
        /*0088*/ 	.byte	0x02, 0x4a
	.zero		1
	.zero		1


	//----- nvinfo : EIATTR_EXIT_INSTR_OFFSETS
	.align		4
        /*008c*/ 	.byte	0x04, 0x1c
        /*008e*/ 	.short	(.L_224 - .L_223)


	//   ....[0]....
.L_223:
        /*0090*/ 	.word	0x00000210


	//   ....[1]....
        /*0094*/ 	.word	0x00000260


	//   ....[2]....
        /*0098*/ 	.word	0x00000be0


	//----- nvinfo : EIATTR_CRS_STACK_SIZE
	.align		4
.L_224:
        /*009c*/ 	.byte	0x04, 0x1e
        /*009e*/ 	.short	(.L_226 - .L_225)
.L_225:
        /*00a0*/ 	.word	0x00000000


	//----- nvinfo : EIATTR_CBANK_PARAM_SIZE
	.align		4
.L_226:
        /*00a4*/ 	.byte	0x03, 0x19
        /*00a6*/ 	.short	0x0028


	//----- nvinfo : EIATTR_PARAM_CBANK
	.align		4
        /*00a8*/ 	.byte	0x04, 0x0a
        /*00aa*/ 	.short	(.L_228 - .L_227)
	.align		4
.L_227:
        /*00ac*/ 	.word	index@(.nv.constant0._Z15decisionKernel1PfS_S_fffi)
        /*00b0*/ 	.short	0x0380
        /*00b2*/ 	.short	0x0028


	//----- nvinfo : EIATTR_SW_WAR
	.align		4
.L_228:
        /*00b4*/ 	.byte	0x04, 0x36
        /*00b6*/ 	.short	(.L_230 - .L_229)
.L_229:
        /*00b8*/ 	.word	0x00000008
.L_230:


//--------------------- .nv.callgraph             --------------------------
	.section	.nv.callgraph,"",@"SHT_CUDA_CALLGRAPH"
	.align	4
	.sectionentsize	8
	.align		4
        /*0000*/ 	.word	0x00000000
	.align		4
        /*0004*/ 	.word	0xffffffff
	.align		4
        /*0008*/ 	.word	index@(_Z15decisionKernel2PfS_S_S_S_ffffi)
	.align		4
        /*000c*/ 	.word	index@(vprintf)
	.align		4
        /*0010*/ 	.word	0x00000000
	.align		4
        /*0014*/ 	.word	0xfffffffe
	.align		4
        /*0018*/ 	.word	0x00000000
	.align		4
        /*001c*/ 	.word	0xfffffffd
	.align		4
        /*0020*/ 	.word	0x00000000
	.align		4
        /*0024*/ 	.word	0xfffffffc


//--------------------- .nv.constant4             --------------------------
	.section	.nv.constant4,"a",@progbits
	.align	8
	.align		8
.nv.constant4:
        /*0000*/ 	.dword	_ZN34_INTERNAL_78cf1323_4_k_cu_dce3f8764cuda3std3__45__cpo5beginE
	.align		8
        /*0008*/ 	.dword	_ZN34_INTERNAL_78cf1323_4_k_cu_dce3f8764cuda3std3__45__cpo3endE
	.align		8
        /*0010*/ 	.dword	_ZN34_INTERNAL_78cf1323_4_k_cu_dce3f8764cuda3std3__45__cpo6cbeginE
	.align		8
        /*0018*/ 	.dword	_ZN34_INTERNAL_78cf1323_4_k_cu_dce3f8764cuda3std3__45__cpo4cendE
	.align		8
        /*0020*/ 	.dword	_ZN34_INTERNAL_78cf1323_4_k_cu_dce3f8764cuda3std3__45__cpo6rbeginE
	.align		8
        /*0028*/ 	.dword	_ZN34_INTERNAL_78cf1323_4_k_cu_dce3f8764cuda3std3__45__cpo4rendE
	.align		8
        /*0030*/ 	.dword	_ZN34_INTERNAL_78cf1323_4_k_cu_dce3f8764cuda3std3__45__cpo7crbeginE
	.align		8
        /*0038*/ 	.dword	_ZN34_INTERNAL_78cf1323_4_k_cu_dce3f8764cuda3std3__45__cpo5crendE
	.align		8
        /*0040*/ 	.dword	_ZN34_INTERNAL_78cf1323_4_k_cu_dce3f8764cuda3std3__436_GLOBAL__N__78cf1323_4_k_cu_dce3f8766ignoreE
	.align		8
        /*0048*/ 	.dword	_ZN34_INTERNAL_78cf1323_4_k_cu_dce3f8764cuda3std3__419piecewise_constructE
	.align		8
        /*0050*/ 	.dword	_ZN34_INTERNAL_78cf1323_4_k_cu_dce3f8764cuda3std3__48in_placeE
	.align		8
        /*0058*/ 	.dword	_ZN34_INTERNAL_78cf1323_4_k_cu_dce3f8764cuda3std3__420unreachable_sentinelE
	.align		8
        /*0060*/ 	.dword	_ZN34_INTERNAL_78cf1323_4_k_cu_dce3f8764cuda3std3__47nulloptE
	.align		8
        /*0068*/ 	.dword	_ZN34_INTERNAL_78cf1323_4_k_cu_dce3f8764cuda3std3__48unexpectE
	.align		8
        /*0070*/ 	.dword	_ZN34_INTERNAL_78cf1323_4_k_cu_dce3f8764cuda3std6ranges3__45__cpo4swapE
	.align		8
        /*0078*/ 	.dword	_ZN34_INTERNAL_78cf1323_4_k_cu_dce3f8764cuda3std6ranges3__45__cpo9iter_moveE
	.align		8
        /*0080*/ 	.dword	_ZN34_INTERNAL_78cf1323_4_k_cu_dce3f8764cuda3std6ranges3__45__cpo5beginE
	.align		8
        /*0088*/ 	.dword	_ZN34_INTERNAL_78cf1323_4_k_cu_dce3f8764cuda3std6ranges3__45__cpo3endE
	.align		8
        /*0090*/ 	.dword	_ZN34_INTERNAL_78cf1323_4_k_cu_dce3f8764cuda3std6ranges3__45__cpo6cbeginE
	.align		8
        /*0098*/ 	.dword	_ZN34_INTERNAL_78cf1323_4_k_cu_dce3f8764cuda3std6ranges3__45__cpo4cendE
	.align		8
        /*00a0*/ 	.dword	_ZN34_INTERNAL_78cf1323_4_k_cu_dce3f8764cuda3std6ranges3__45__cpo7advanceE
	.align		8
        /*00a8*/ 	.dword	_ZN34_INTERNAL_78cf1323_4_k_cu_dce3f8764cuda3std6ranges3__45__cpo9iter_swapE
	.align		8
        /*00b0*/ 	.dword	_ZN34_INTERNAL_78cf1323_4_k_cu_dce3f8764cuda3std6ranges3__45__cpo4nextE
	.align		8
        /*00b8*/ 	.dword	_ZN34_INTERNAL_78cf1323_4_k_cu_dce3f8764cuda3std6ranges3__45__cpo4prevE
	.align		8
        /*00c0*/ 	.dword	_ZN34_INTERNAL_78cf1323_4_k_cu_dce3f8764cuda3std6ranges3__45__cpo4dataE
	.align		8
        /*00c8*/ 	.dword	_ZN34_INTERNAL_78cf1323_4_k_cu_dce3f8764cuda3std6ranges3__45__cpo5cdataE
	.align		8
        /*00d0*/ 	.dword	_ZN34_INTERNAL_78cf1323_4_k_cu_dce3f8764cuda3std6ranges3__45__cpo4sizeE
	.align		8
        /*00d8*/ 	.dword	_ZN34_INTERNAL_78cf1323_4_k_cu_dce3f8764cuda3std6ranges3__45__cpo5ssizeE
	.align		8
        /*00e0*/ 	.dword	_ZN34_INTERNAL_78cf1323_4_k_cu_dce3f8764cuda3std6ranges3__45__cpo8distanceE
	.align		8
        /*00e8*/ 	.dword	_ZN34_INTERNAL_78cf1323_4_k_cu_dce3f8766thrust24THRUST_300001_SM_1000_NS6system6detail10sequential3seqE
	.align		8
        /*00f0*/ 	.dword	_ZN34_INTERNAL_78cf1323_4_k_cu_dce3f8766thrust24THRUST_300001_SM_1000_NS12placeholders2_1E
	.align		8
        /*00f8*/ 	.dword	_ZN34_INTERNAL_78cf1323_4_k_cu_dce3f8766thrust24THRUST_300001_SM_1000_NS12placeholders2_2E
	.align		8
        /*0100*/ 	.dword	_ZN34_INTERNAL_78cf1323_4_k_cu_dce3f8766thrust24THRUST_300001_SM_1000_NS12placeholders2_3E
	.align		8
        /*0108*/ 	.dword	_ZN34_INTERNAL_78cf1323_4_k_cu_dce3f8766thrust24THRUST_300001_SM_1000_NS12placeholders2_4E
	.align		8
        /*0110*/ 	.dword	_ZN34_INTERNAL_78cf1323_4_k_cu_dce3f8766thrust24THRUST_300001_SM_1000_NS12placeholders2_5E
	.align		8
        /*0118*/ 	.dword	_ZN34_INTERNAL_78cf1323_4_k_cu_dce3f8766thrust24THRUST_300001_SM_1000_NS12placeholders2_6E
	.align		8
        /*0120*/ 	.dword	_ZN34_INTERNAL_78cf1323_4_k_cu_dce3f8766thrust24THRUST_300001_SM_1000_NS12placeholders2_7E
	.align		8
        /*0128*/ 	.dword	_ZN34_INTERNAL_78cf1323_4_k_cu_dce3f8766thrust24THRUST_300001_SM_1000_NS12placeholders2_8E
	.align		8
        /*0130*/ 	.dword	_ZN34_INTERNAL_78cf1323_4_k_cu_dce3f8766thrust24THRUST_300001_SM_1000_NS12placeholders2_9E
	.align		8
        /*0138*/ 	.dword	_ZN34_INTERNAL_78cf1323_4_k_cu_dce3f8766thrust24THRUST_300001_SM_1000_NS12placeholders3_10E
	.align		8
        /*0140*/ 	.dword	$str
	.align		8
        /*0148*/ 	.dword	vprintf


//--------------------- .text._ZN3cub18CUB_300001_SM_10006detail6reduce28DeviceReduceSingleTileKernelINS2_10policy_hubIfjN4cuda3__47maximumIvEEE10Policy1000EPfSB_iS8_ffNS5_3std3__410__identityEEEvT0_T1_T2_T3_T4_T6_ --------------------------
	.section	.text._ZN3cub18CUB_300001_SM_10006detail6reduce28DeviceReduceSingleTileKernelINS2_10policy_hubIfjN4cuda3__47maximumIvEEE10Policy1000EPfSB_iS8_ffNS5_3std3__410__identityEEEvT0_T1_T2_T3_T4_T6_,"ax",@progbits
	.align	128
        .global         _ZN3cub18CUB_300001_SM_10006detail6reduce28DeviceReduceSingleTileKernelINS2_10policy_hubIfjN4cuda3__47maximumIvEEE10Policy1000EPfSB_iS8_ffNS5_3std3__410__identityEEEvT0_T1_T2_T3_T4_T6_
        .type           _ZN3cub18CUB_300001_SM_10006detail6reduce28DeviceReduceSingleTileKernelINS2_10policy_hubIfjN4cuda3__47maximumIvEEE10Policy1000EPfSB_iS8_ffNS5_3std3__410__identityEEEvT0_T1_T2_T3_T4_T6_,@function
        .size           _ZN3cub18CUB_300001_SM_10006detail6reduce28DeviceReduceSingleTileKernelINS2_10policy_hubIfjN4cuda3__47maximumIvEEE10Policy1000EPfSB_iS8_ffNS5_3std3__410__identityEEEvT0_T1_T2_T3_T4_T6_,(.L_x_272 - _ZN3cub18CUB_300001_SM_10006detail6reduce28DeviceReduceSingleTileKernelINS2_10policy_hubIfjN4cuda3__47maximumIvEEE10Policy1000EPfSB_iS8_ffNS5_3std3__410__identityEEEvT0_T1_T2_T3_T4_T6_)
        .other          _ZN3cub18CUB_300001_SM_10006detail6reduce28DeviceReduceSingleTileKernelINS2_10policy_hubIfjN4cuda3__47maximumIvEEE10Policy1000EPfSB_iS8_ffNS5_3std3__410__identityEEEvT0_T1_T2_T3_T4_T6_,@"STO_CUDA_ENTRY STV_DEFAULT"
_ZN3cub18CUB_300001_SM_10006detail6reduce28DeviceReduceSingleTileKernelINS2_10policy_hubIfjN4cuda3__47maximumIvEEE10Policy1000EPfSB_iS8_ffNS5_3std3__410__identityEEEvT0_T1_T2_T3_T4_T6_:
.text._ZN3cub18CUB_300001_SM_10006detail6reduce28DeviceReduceSingleTileKernelINS2_10policy_hubIfjN4cuda3__47maximumIvEEE10Policy1000EPfSB_iS8_ffNS5_3std3__410__identityEEEvT0_T1_T2_T3_T4_T6_:
[----:B------:R-:W-:Y:S01]  /*0000*/  LDC R1, c[0x0][0x37c] ;  /* 0x0000df00ff017b82 */ /* 0x000fe20000000800 */
[----:B------:R-:W0:Y:S01]  /*0010*/  LDCU UR4, c[0x0][0x390] ;  /* 0x00007200ff0477ac */ /* 0x000e220008000800 */
[----:B------:R-:W1:Y:S01]  /*0020*/  LDCU.64 UR6, c[0x0][0x358] ;  /* 0x00006b00ff0677ac */ /* 0x000e620008000a00 */
[----:B0-----:R-:W-:-:S05]  /*0030*/  IMAD.U32 R20, RZ, RZ, UR4 ;  /* 0x00000004ff147e24 */ /* 0x001fca000f8e00ff */
[----:B------:R-:W-:-:S13]  /*0040*/  ISETP.NE.AND P0, PT, R20, RZ, PT ;  /* 0x000000ff1400720c */ /* 0x000fda0003f05270 */
[----:B-1----:R-:W-:Y:S05]  /*0050*/  @P0 BRA `(.L_x_0) ;  /* 0x00000000001c0947 */ /* 0x002fea0003800000 */
[----:B------:R-:W0:Y:S02]  /*0060*/  S2R R0, SR_TID.X ;  /* 0x0000000000007919 */ /* 0x000e240000002100 */
[----:B0-----:R-:W-:-:S13]  /*0070*/  ISETP.NE.AND P0, PT, R0, RZ, PT ;  /* 0x000000ff0000720c */ /* 0x001fda0003f05270 */
[----:B------:R-:W-:Y:S05]  /*0080*/  @P0 EXIT ;  /* 0x000000000000094d */ /* 0x000fea0003800000 */
[----:B------:R-:W0:Y:S08]  /*0090*/  LDC R5, c[0x0][0x398] ;  /* 0x0000e600ff057b82 */ /* 0x000e300000000800 */
[----:B------:R-:W0:Y:S02]  /*00a0*/  LDC.64 R2, c[0x0][0x388] ;  /* 0x0000e200ff027b82 */ /* 0x000e240000000a00 */
[----:B0-----:R-:W-:Y:S01]  /*00b0*/  STG.E desc[UR6][R2.64], R5 ;  /* 0x0000000502007986 */ /* 0x001fe2000c101906 */
[----:B------:R-:W-:Y:S05]  /*00c0*/  EXIT ;  /* 0x000000000000794d */ /* 0x000fea0003800000 */
.L_x_0:
[----:B------:R-:W0:Y:S01]  /*00d0*/  LDCU UR4, c[0x0][0x380] ;  /* 0x00007000ff0477ac */ /* 0x000e220008000800 */
[----:B------:R-:W-:Y:S01]  /*00e0*/  BSSY.RECONVERGENT B0, `(.L_x_1) ;  /* 0x00004c0000007945 */ /* 0x000fe20003800200 */
[----:B0-----:R-:W-:-:S09]  /*00f0*/  ULOP3.LUT UP0, URZ, UR4, 0xf, URZ, 0xc0, !UPT ;  /* 0x0000000f04ff7892 */ /* 0x001fd2000f80c0ff */
[----:B------:R-:W-:Y:S05]  /*0100*/  BRA.U UP0, `(.L_x_2) ;  /* 0x00000025004c7547 */ /* 0x000fea000b800000 */
[----:B------:R-:W-:-:S13]  /*0110*/  ISETP.GT.AND P0, PT, R20, 0xfff, PT ;  /* 0x00000fff1400780c */ /* 0x000fda0003f04270 */
[----:B------:R-:W-:Y:S05]  /*0120*/  @P0 BRA `(.L_x_3) ;  /* 0x00000010007c0947 */ /* 0x000fea0003800000 */
[----:B------:R-:W0:Y:S01]  /*0130*/  S2R R7, SR_TID.X ;  /* 0x0000000000077919 */ /* 0x000e220000002100 */
[----:B------:R-:W-:Y:S01]  /*0140*/  BSSY.RECONVERGENT B1, `(.L_x_4) ;  /* 0x0000009000017945 */ /* 0x000fe20003800200 */
[----:B------:R-:W-:Y:S01]  /*0150*/  IMAD.MOV.U32 R0, RZ, RZ, RZ ;  /* 0x000000ffff007224 */ /* 0x000fe200078e00ff */
[----:B0-----:R-:W-:Y:S01]  /*0160*/  ISETP.GE.AND P0, PT, R7, R20, PT ;  /* 0x000000140700720c */ /* 0x001fe20003f06270 */
[----:B------:R-:W-:-:S12]  /*0170*/  IMAD.MOV.U32 R9, RZ, RZ, R7 ;  /* 0x000000ffff097224 */ /* 0x000fd800078e0007 */
[----:B------:R-:W-:Y:S05]  /*0180*/  @P0 BRA `(.L_x_5) ;  /* 0x0000000000100947 */ /* 0x000fea0003800000 */
[----:B------:R-:W0:Y:S02]  /*0190*/  LDC.64 R2, c[0x0][0x380] ;  /* 0x0000e000ff027b82 */ /* 0x000e240000000a00 */
[----:B0-----:R-:W-:-:S05]  /*01a0*/  IMAD.WIDE.U32 R2, R7, 0x4, R2 ;  /* 0x0000000407027825 */ /* 0x001fca00078e0002 */
[----:B------:R0:W5:Y:S01]  /*01b0*/  LDG.E.CONSTANT R0, desc[UR6][R2.64] ;  /* 0x0000000602007981 */ /* 0x000162000c1e9900 */
[----:B------:R-:W-:-:S07]  /*01c0*/  VIADD R9, R7, 0x100 ;  /* 0x0000010007097836 */ /* 0x000fce0000000000 */
.L_x_5:
[----:B------:R-:W-:Y:S05]  /*01d0*/  BSYNC.RECONVERGENT B1 ;  /* 0x0000000000017941 */ /* 0x000fea0003800200 */
.L_x_4:
[----:B------:R-:W-:Y:S01]  /*01e0*/  ISETP.GE.AND P0, PT, R9, R20, PT ;  /* 0x000000140900720c */ /* 0x000fe20003f06270 */
[----:B------:R-:W-:-:S12]  /*01f0*/  BSSY.RECONVERGENT B1, `(.L_x_6) ;  /* 0x0000091000017945 */ /* 0x000fd80003800200 */
[----:B------:R-:W-:Y:S05]  /*0200*/  @P0 BRA `(.L_x_7) ;  /* 0x00000008003c0947 */ /* 0x000fea0003800000 */
[----:B0-----:R-:W-:Y:S01]  /*0210*/  LOP3.LUT R3, RZ, R9, RZ, 0x33, !PT ;  /* 0x00000009ff037212 */ /* 0x001fe200078e33ff */
[----:B------:R-:W-:Y:S04]  /*0220*/  BSSY.RECONVERGENT B2, `(.L_x_8) ;  /* 0x0000016000027945 */ /* 0x000fe80003800200 */
[----:B------:R-:W-:-:S05]  /*0230*/  IMAD.IADD R4, R3, 0x1, R20 ;  /* 0x0000000103047824 */ /* 0x000fca00078e0214 */
[C---:B------:R-:W-:Y:S02]  /*0240*/  LOP3.LUT R2, R4.reuse, 0x300, RZ, 0xc0, !PT ;  /* 0x0000030004027812 */ /* 0x040fe400078ec0ff */
[----:B------:R-:W-:Y:S02]  /*0250*/  ISETP.GE.U32.AND P0, PT, R4, 0x300, PT ;  /* 0x000003000400780c */ /* 0x000fe40003f06070 */
[----:B------:R-:W-:-:S13]  /*0260*/  ISETP.NE.AND P1, PT, R2, 0x300, PT ;  /* 0x000003000200780c */ /* 0x000fda0003f25270 */
[----:B------:R-:W-:Y:S05]  /*0270*/  @!P1 BRA `(.L_x_9) ;  /* 0x0000000000409947 */ /* 0x000fea0003800000 */
[----:B------:R-:W0:Y:S01]  /*0280*/  LDC.64 R2, c[0x0][0x380] ;  /* 0x0000e000ff027b82 */ /* 0x000e220000000a00 */
[----:B------:R-:W-:-:S04]  /*0290*/  LEA.HI R4, R4, 0x1, RZ, 0x18 ;  /* 0x0000000104047811 */ /* 0x000fc800078fc0ff */
[----:B------:R-:W-:-:S05]  /*02a0*/  LOP3.LUT R4, R4, 0x3, RZ, 0xc0, !PT ;  /* 0x0000000304047812 */ /* 0x000fca00078ec0ff */
[----:B------:R-:W-:Y:S02]  /*02b0*/  IMAD.MOV R4, RZ, RZ, -R4 ;  /* 0x000000ffff047224 */ /* 0x000fe400078e0a04 */
[----:B0-----:R-:W-:-:S04]  /*02c0*/  IMAD.WIDE.U32 R2, R9, 0x4, R2 ;  /* 0x0000000409027825 */ /* 0x001fc800078e0002 */
[----:B------:R-:W-:-:S07]  /*02d0*/  IMAD.MOV.U32 R5, RZ, RZ, R3 ;  /* 0x000000ffff057224 */ /* 0x000fce00078e0003 */
.L_x_10:
[----:B------:R-:W-:-:S06]  /*02e0*/  IMAD.MOV.U32 R3, RZ, RZ, R5 ;  /* 0x000000ffff037224 */ /* 0x000fcc00078e0005 */
[----:B------:R0:W2:Y:S01]  /*02f0*/  LDG.E.CONSTANT R3, desc[UR6][R2.64] ;  /* 0x0000000602037981 */ /* 0x0000a2000c1e9900 */
[----:B------:R-:W-:Y:S02]  /*0300*/  VIADD R4, R4, 0x1 ;  /* 0x0000000104047836 */ /* 0x000fe40000000000 */
[----:B------:R-:W-:-:S03]  /*0310*/  VIADD R9, R9, 0x100 ;  /* 0x0000010009097836 */ /* 0x000fc60000000000 */
[----:B------:R-:W-:Y:S02]  /*0320*/  ISETP.NE.AND P2, PT, R4, RZ, PT ;  /* 0x000000ff0400720c */ /* 0x000fe40003f45270 */
[----:B0-----:R-:W-:-:S05]  /*0330*/  IADD3 R2, P3, PT, R2, 0x400, RZ ;  /* 0x0000040002027810 */ /* 0x001fca0007f7e0ff */
[----:B------:R-:W-:Y:S01]  /*0340*/  IMAD.X R5, RZ, RZ, R5, P3 ;  /* 0x000000ffff057224 */ /* 0x000fe200018e0605 */
[----:B--2--5:R-:W-:-:S04]  /*0350*/  FSETP.GEU.AND P1, PT, R0, R3, PT ;  /* 0x000000030000720b */ /* 0x024fc80003f2e000 */
[----:B------:R-:W-:Y:S01]  /*0360*/  FSEL R0, R3, R0, !P1 ;  /* 0x0000000003007208 */ /* 0x000fe20004800000 */
[----:B------:R-:W-:Y:S08]  /*0370*/  @P2 BRA `(.L_x_10) ;  /* 0xfffffffc00d82947 */ /* 0x000ff0000383ffff */
.L_x_9:
[----:B------:R-:W-:Y:S05]  /*0380*/  BSYNC.RECONVERGENT B2 ;  /* 0x0000000000027941 */ /* 0x000fea0003800200 */
.L_x_8:
[----:B------:R-:W-:Y:S05]  /*0390*/  @!P0 BRA `(.L_x_7) ;  /* 0x0000000400d88947 */ /* 0x000fea0003800000 */
[----:B------:R-:W-:Y:S01]  /*03a0*/  IMAD.IADD R2, R20, 0x1, -R9 ;  /* 0x0000000114027824 */ /* 0x000fe200078e0a09 */
[----:B------:R-:W-:Y:S01]  /*03b0*/  BSSY.RECONVERGENT B2, `(.L_x_11) ;  /* 0x0000041000027945 */ /* 0x000fe20003800200 */
[----:B------:R-:W-:-:S03]  /*03c0*/  PLOP3.LUT P0, PT, PT, PT, PT, 0x80, 0x8 ;  /* 0x000000000008781c */ /* 0x000fc60003f0f070 */
[----:B------:R-:W-:-:S13]  /*03d0*/  ISETP.GT.AND P1, PT, R2, 0xc00, PT ;  /* 0x00000c000200780c */ /* 0x000fda0003f24270 */
[----:B------:R-:W-:Y:S05]  /*03e0*/  @!P1 BRA `(.L_x_12) ;  /* 0x0000000000f49947 */ /* 0x000fea0003800000 */
[----:B------:R-:W-:Y:S01]  /*03f0*/  PLOP3.LUT P0, PT, PT, PT, PT, 0x8, 0x80 ;  /* 0x000000000080781c */ /* 0x000fe20003f0e170 */
[----:B------:R-:W-:-:S12]  /*0400*/  VIADD R6, R20, 0xfffff400 ;  /* 0xfffff40014067836 */ /* 0x000fd80000000000 */
.L_x_13:
[----:B------:R-:W0:Y:S02]  /*0410*/  LDC.64 R2, c[0x0][0x380] ;  /* 0x0000e000ff027b82 */ /* 0x000e240000000a00 */
[----:B0-----:R-:W-:-:S05]  /*0420*/  IMAD.WIDE R22, R9, 0x4, R2 ;  /* 0x0000000409167825 */ /* 0x001fca00078e0202 */
[----:B------:R-:W2:Y:S04]  /*0430*/  LDG.E.CONSTANT R11, desc[UR6][R22.64] ;  /* 0x00000006160b7981 */ /* 0x000ea8000c1e9900 */
[----:B------:R-:W3:Y:S04]  /*0440*/  LDG.E.CONSTANT R8, desc[UR6][R22.64+0x400] ;  /* 0x0004000616087981 */ /* 0x000ee8000c1e9900 */
[----:B------:R-:W4:Y:S01]  /*0450*/  LDG.E.CONSTANT R10, desc[UR6][R22.64+0x800] ;  /* 0x00080006160a7981 */ /* 0x000f22000c1e9900 */
[----:B------:R-:W-:-:S03]  /*0460*/  VIADD R27, R9, 0x400 ;  /* 0x00000400091b7836 */ /* 0x000fc60000000000 */
[----:B------:R0:W4:Y:S01]  /*0470*/  LDG.E.CONSTANT R15, desc[UR6][R22.64+0xc00] ;  /* 0x000c0006160f7981 */ /* 0x000122000c1e9900 */
[----:B------:R-:W-:-:S05]  /*0480*/  IMAD.WIDE R26, R27, 0x4, R2 ;  /* 0x000000041b1a7825 */ /* 0x000fca00078e0202 */
[----:B------:R-:W4:Y:S04]  /*0490*/  LDG.E.CONSTANT R14, desc[UR6][R26.64] ;  /* 0x000000061a0e7981 */ /* 0x000f28000c1e9900 */
[----:B------:R-:W4:Y:S04]  /*04a0*/  LDG.E.CONSTANT R13, desc[UR6][R26.64+0x400] ;  /* 0x000400061a0d7981 */ /* 0x000f28000c1e9900 */
[----:B------:R-:W4:Y:S01]  /*04b0*/  LDG.E.CONSTANT R12, desc[UR6][R26.64+0x800] ;  /* 0x000800061a0c7981 */ /* 0x000f22000c1e9900 */
[----:B------:R-:W-:-:S03]  /*04c0*/  VIADD R5, R9, 0x800 ;  /* 0x0000080009057836 */ /* 0x000fc60000000000 */
[----:B------:R-:W4:Y:S01]  /*04d0*/  LDG.E.CONSTANT R19, desc[UR6][R26.64+0xc00] ;  /* 0x000c00061a137981 */ /* 0x000f22000c1e9900 */
[----:B------:R-:W-:-:S05]  /*04e0*/  IMAD.WIDE R4, R5, 0x4, R2 ;  /* 0x0000000405047825 */ /* 0x000fca00078e0202 */
[----:B------:R-:W4:Y:S04]  /*04f0*/  LDG.E.CONSTANT R18, desc[UR6][R4.64] ;  /* 0x0000000604127981 */ /* 0x000f28000c1e9900 */
[----:B------:R-:W4:Y:S04]  /*0500*/  LDG.E.CONSTANT R17, desc[UR6][R4.64+0x400] ;  /* 0x0004000604117981 */ /* 0x000f28000c1e9900 */
[----:B------:R-:W4:Y:S01]  /*0510*/  LDG.E.CONSTANT R16, desc[UR6][R4.64+0x800] ;  /* 0x0008000604107981 */ /* 0x000f22000c1e9900 */
[----:B0-----:R-:W-:-:S03]  /*0520*/  VIADD R23, R9, 0xc00 ;  /* 0x00000c0009177836 */ /* 0x001fc60000000000 */
[----:B------:R-:W4:Y:S01]  /*0530*/  LDG.E.CONSTANT R21, desc[UR6][R4.64+0xc00] ;  /* 0x000c000604157981 */ /* 0x000f22000c1e9900 */
[----:B------:R-:W-:-:S05]  /*0540*/  IMAD.WIDE R2, R23, 0x4, R2 ;  /* 0x0000000417027825 */ /* 0x000fca00078e0202 */
[----:B------:R-:W4:Y:S04]  /*0550*/  LDG.E.CONSTANT R24, desc[UR6][R2.64] ;  /* 0x0000000602187981 */ /* 0x000f28000c1e9900 */
[----:B------:R-:W4:Y:S04]  /*0560*/  LDG.E.CONSTANT R23, desc[UR6][R2.64+0x400] ;  /* 0x0004000602177981 */ /* 0x000f28000c1e9900 */
[----:B------:R-:W4:Y:S04]  /*0570*/  LDG.E.CONSTANT R22, desc[UR6][R2.64+0x800] ;  /* 0x0008000602167981 */ /* 0x000f28000c1e9900 */
[----:B------:R-:W4:Y:S01]  /*0580*/  LDG.E.CONSTANT R25, desc[UR6][R2.64+0xc00] ;  /* 0x000c000602197981 */ /* 0x000f22000c1e9900 */
[----:B------:R-:W-:-:S05]  /*0590*/  VIADD R9, R9, 0x1000 ;  /* 0x0000100009097836 */ /* 0x000fca0000000000 */
[----:B------:R-:W-:Y:S02]  /*05a0*/  ISETP.GE.AND P2, PT, R9, R6, PT ;  /* 0x000000060900720c */ /* 0x000fe40003f46270 */
[----:B--2--5:R-:W-:-:S04]  /*05b0*/  FSETP.GEU.AND P1, PT, R0, R11, PT ;  /* 0x0000000b0000720b */ /* 0x024fc80003f2e000 */
[----:B------:R-:W-:-:S04]  /*05c0*/  FSEL R11, R11, R0, !P1 ;  /* 0x000000000b0b7208 */ /* 0x000fc80004800000 */
[----:B---3--:R-:W-:-:S04]  /*05d0*/  FSETP.GEU.AND P1, PT, R11, R8, PT ;  /* 0x000000080b00720b */ /* 0x008fc80003f2e000 */
[----:B------:R-:W-:-:S04]  /*05e0*/  FSEL R11, R8, R11, !P1 ;  /* 0x0000000b080b7208 */ /* 0x000fc80004800000 */
[----:B----4-:R-:W-:-:S04]  /*05f0*/  FSETP.GEU.AND P1, PT, R11, R10, PT ;  /* 0x0000000a0b00720b */ /* 0x010fc80003f2e000 */
[----:B------:R-:W-:-:S04]  /*0600*/  FSEL R10, R10, R11, !P1 ;  /* 0x0000000b0a0a7208 */ /* 0x000fc80004800000 */
[----:B------:R-:W-:-:S04]  /*0610*/  FSETP.GEU.AND P1, PT, R10, R15, PT ;  /* 0x0000000f0a00720b */ /* 0x000fc80003f2e000 */
        /* <DEDUP_REMOVED lines=24> */
[----:B------:R-:W-:Y:S01]  /*07a0*/  FSEL R0, R25, R0, !P1 ;  /* 0x0000000019007208 */ /* 0x000fe20004800000 */
[----:B------:R-:W-:Y:S08]  /*07b0*/  @!P2 BRA `(.L_x_13) ;  /* 0xfffffffc0014a947 */ /* 0x000ff0000383ffff */
.L_x_12:
[----:B------:R-:W-:Y:S05]  /*07c0*/  BSYNC.RECONVERGENT B2 ;  /* 0x0000000000027941 */ /* 0x000fea0003800200 */
.L_x_11:
[----:B------:R-:W-:Y:S01]  /*07d0*/  IMAD.IADD R2, R20, 0x1, -R9 ;  /* 0x0000000114027824 */ /* 0x000fe200078e0a09 */
[----:B------:R-:W-:Y:S04]  /*07e0*/  BSSY.RECONVERGENT B2, `(.L_x_14) ;  /* 0x0000021000027945 */ /* 0x000fe80003800200 */
[----:B------:R-:W-:-:S13]  /*07f0*/  ISETP.GT.AND P1, PT, R2, 0x400, PT ;  /* 0x000004000200780c */ /* 0x000fda0003f24270 */
[----:B------:R-:W-:Y:S05]  /*0800*/  @!P1 BRA `(.L_x_15) ;  /* 0x0000000000789947 */ /* 0x000fea0003800000 */
[----:B------:R-:W0:Y:S02]  /*0810*/  LDC.64 R4, c[0x0][0x380] ;  /* 0x0000e000ff047b82 */ /* 0x000e240000000a00 */
[----:B0-----:R-:W-:-:S05]  /*0820*/  IMAD.WIDE R2, R9, 0x4, R4 ;  /* 0x0000000409027825 */ /* 0x001fca00078e0204 */
[----:B------:R-:W2:Y:S04]  /*0830*/  LDG.E.CONSTANT R11, desc[UR6][R2.64] ;  /* 0x00000006020b7981 */ /* 0x000ea8000c1e9900 */
[----:B------:R-:W3:Y:S04]  /*0840*/  LDG.E.CONSTANT R13, desc[UR6][R2.64+0x400] ;  /* 0x00040006020d7981 */ /* 0x000ee8000c1e9900 */
[----:B------:R-:W4:Y:S01]  /*0850*/  LDG.E.CONSTANT R15, desc[UR6][R2.64+0x800] ;  /* 0x00080006020f7981 */ /* 0x000f22000c1e9900 */
[----:B------:R-:W-:-:S03]  /*0860*/  VIADD R19, R9, 0x400 ;  /* 0x0000040009137836 */ /* 0x000fc60000000000 */
[----:B------:R-:W4:Y:S01]  /*0870*/  LDG.E.CONSTANT R17, desc[UR6][R2.64+0xc00] ;  /* 0x000c000602117981 */ /* 0x000f22000c1e9900 */
[----:B------:R-:W-:-:S05]  /*0880*/  IMAD.WIDE R4, R19, 0x4, R4 ;  /* 0x0000000413047825 */ /* 0x000fca00078e0204 */
[----:B------:R-:W4:Y:S04]  /*0890*/  LDG.E.CONSTANT R19, desc[UR6][R4.64] ;  /* 0x0000000604137981 */ /* 0x000f28000c1e9900 */
[----:B------:R-:W4:Y:S04]  /*08a0*/  LDG.E.CONSTANT R21, desc[UR6][R4.64+0x400] ;  /* 0x0004000604157981 */ /* 0x000f28000c1e9900 */
[----:B------:R-:W4:Y:S04]  /*08b0*/  LDG.E.CONSTANT R23, desc[UR6][R4.64+0x800] ;  /* 0x0008000604177981 */ /* 0x000f28000c1e9900 */
[----:B------:R-:W4:Y:S01]  /*08c0*/  LDG.E.CONSTANT R25, desc[UR6][R4.64+0xc00] ;  /* 0x000c000604197981 */ /* 0x000f22000c1e9900 */
[----:B------:R-:W-:Y:S01]  /*08d0*/  VIADD R9, R9, 0x800 ;  /* 0x0000080009097836 */ /* 0x000fe20000000000 */
        /* <DEDUP_REMOVED lines=13> */
[----:B------:R-:W-:Y:S02]  /*09b0*/  FSEL R0, R23, R0, !P0 ;  /* 0x0000000017007208 */ /* 0x000fe40004000000 */
[----:B------:R-:W-:Y:S02]  /*09c0*/  PLOP3.LUT P0, PT, PT, PT, PT, 0x8, 0x80 ;  /* 0x000000000080781c */ /* 0x000fe40003f0e170 */
[----:B------:R-:W-:-:S04]  /*09d0*/  FSETP.GEU.AND P1, PT, R0, R25, PT ;  /* 0x000000190000720b */ /* 0x000fc80003f2e000 */
[----:B------:R-:W-:-:S09]  /*09e0*/  FSEL R0, R25, R0, !P1 ;  /* 0x0000000019007208 */ /* 0x000fd20004800000 */
.L_x_15:
[----:B------:R-:W-:Y:S05]  /*09f0*/  BSYNC.RECONVERGENT B2 ;  /* 0x0000000000027941 */ /* 0x000fea0003800200 */
.L_x_14:
[----:B------:R-:W-:-:S13]  /*0a00*/  ISETP.LT.OR P0, PT, R9, R20, P0 ;  /* 0x000000140900720c */ /* 0x000fda0000701670 */
[----:B------:R-:W-:Y:S05]  /*0a10*/  @!P0 BRA `(.L_x_7) ;  /* 0x0000000000388947 */ /* 0x000fea0003800000 */
[----:B------:R-:W0:Y:S02]  /*0a20*/  LDC.64 R2, c[0x0][0x380] ;  /* 0x0000e000ff027b82 */ /* 0x000e240000000a00 */
[----:B0-----:R-:W-:-:S05]  /*0a30*/  IMAD.WIDE R2, R9, 0x4, R2 ;  /* 0x0000000409027825 */ /* 0x001fca00078e0202 */
[----:B------:R-:W2:Y:S04]  /*0a40*/  LDG.E.CONSTANT R5, desc[UR6][R2.64] ;  /* 0x0000000602057981 */ /* 0x000ea8000c1e9900 */
[----:B------:R-:W3:Y:S04]  /*0a50*/  LDG.E.CONSTANT R9, desc[UR6][R2.64+0x400] ;  /* 0x0004000602097981 */ /* 0x000ee8000c1e9900 */
[----:B------:R-:W4:Y:S04]  /*0a60*/  LDG.E.CONSTANT R11, desc[UR6][R2.64+0x800] ;  /* 0x00080006020b7981 */ /* 0x000f28000c1e9900 */
[----:B------:R-:W4:Y:S01]  /*0a70*/  LDG.E.CONSTANT R13, desc[UR6][R2.64+0xc00] ;  /* 0x000c0006020d7981 */ /* 0x000f22000c1e9900 */
[----:B--2--5:R-:W-:-:S04]  /*0a80*/  FSETP.GEU.AND P0, PT, R0, R5, PT ;  /* 0x000000050000720b */ /* 0x024fc80003f0e000 */
[----:B------:R-:W-:-:S04]  /*0a90*/  FSEL R0, R5, R0, !P0 ;  /* 0x0000000005007208 */ /* 0x000fc80004000000 */
[----:B---3--:R-:W-:-:S04]  /*0aa0*/  FSETP.GEU.AND P0, PT, R0, R9, PT ;  /* 0x000000090000720b */ /* 0x008fc80003f0e000 */
[----:B------:R-:W-:-:S04]  /*0ab0*/  FSEL R0, R9, R0, !P0 ;  /* 0x0000000009007208 */ /* 0x000fc80004000000 */
[----:B----4-:R-:W-:-:S04]  /*0ac0*/  FSETP.GEU.AND P0, PT, R0, R11, PT ;  /* 0x0000000b0000720b */ /* 0x010fc80003f0e000 */
[----:B------:R-:W-:-:S04]  /*0ad0*/  FSEL R0, R11, R0, !P0 ;  /* 0x000000000b007208 */ /* 0x000fc80004000000 */
[----:B------:R-:W-:-:S04]  /*0ae0*/  FSETP.GEU.AND P0, PT, R0, R13, PT ;  /* 0x0000000d0000720b */ /* 0x000fc80003f0e000 */
[----:B------:R-:W-:-:S09]  /*0af0*/  FSEL R0, R13, R0, !P0 ;  /* 0x000000000d007208 */ /* 0x000fd20004000000 */
.L_x_7:
[----:B------:R-:W-:Y:S05]  /*0b00*/  BSYNC.RECONVERGENT B1 ;  /* 0x0000000000017941 */ /* 0x000fea0003800200 */
.L_x_6:
[----:B------:R-:W-:Y:S01]  /*0b10*/  ISETP.GE.AND P0, PT, R20, 0x100, PT ;  /* 0x000001001400780c */ /* 0x000fe20003f06270 */
[----:B-----5:R-:W-:-:S12]  /*0b20*/  IMAD.MOV.U32 R9, RZ, RZ, R0 ;  /* 0x000000ffff097224 */ /* 0x020fd800078e0000 */
[----:B------:R-:W-:Y:S05]  /*0b30*/  @!P0 BRA `(.L_x_16) ;  /* 0x0000000000dc8947 */ /* 0x000fea0003800000 */
[----:B------:R-:W1:Y:S01]  /*0b40*/  S2R R6, SR_LANEID ;  /* 0x0000000000067919 */ /* 0x000e620000000000 */
[----:B------:R-:W2:Y:S02]  /*0b50*/  SHFL.DOWN PT, R0, R9, 0x1, 0x1f ;  /* 0x08201f0009007f89 */ /* 0x000ea400000e0000 */
[C---:B--2---:R-:W-:Y:S02]  /*0b60*/  FSETP.GEU.AND P1, PT, R9.reuse, R0, PT ;  /* 0x000000000900720b */ /* 0x044fe40003f2e000 */
[----:B-1----:R-:W-:Y:S02]  /*0b70*/  ISETP.GT.AND P0, PT, R6, 0x1e, PT ;  /* 0x0000001e0600780c */ /* 0x002fe40003f04270 */
[----:B------:R-:W-:Y:S02]  /*0b80*/  FSEL R0, R0, R9, !P1 ;  /* 0x0000000900007208 */ /* 0x000fe40004800000 */
[----:B------:R-:W-:Y:S02]  /*0b90*/  ISETP.NE.AND P2, PT, R6, RZ, PT ;  /* 0x000000ff0600720c */ /* 0x000fe40003f45270 */
[----:B------:R-:W-:-:S02]  /*0ba0*/  FSEL R0, R9, R0, P0 ;  /* 0x0000000009007208 */ /* 0x000fc40000000000 */
[----:B------:R-:W-:-:S03]  /*0bb0*/  ISETP.GT.AND P0, PT, R6, 0x1d, PT ;  /* 0x0000001d0600780c */ /* 0x000fc60003f04270 */
[----:B0-----:R-:W0:Y:S06]  /*0bc0*/  SHFL.DOWN PT, R3, R0, 0x2, 0x1f ;  /* 0x08401f0000037f89 */ /* 0x001e2c00000e0000 */
[----:B------:R-:W1:Y:S01]  /*0bd0*/  @!P2 S2R R5, SR_CgaCtaId ;  /* 0x000000000005a919 */ /* 0x000e620000008800 */
[----:B------:R-:W-:Y:S02]  /*0be0*/  @!P2 MOV R4, 0x400 ;  /* 0x000004000004a802 */ /* 0x000fe40000000f00 */
[----:B------:R-:W-:-:S04]  /*0bf0*/  @!P2 SHF.R.U32.HI R2, RZ, 0x3, R7 ;  /* 0x00000003ff02a819 */ /* 0x000fc80000011607 */
[----:B------:R-:W-:Y:S02]  /*0c00*/  @!P2 LOP3.LUT R2, R2, 0x7c, RZ, 0xc0, !PT ;  /* 0x0000007c0202a812 */ /* 0x000fe400078ec0ff */
[----:B0-----:R-:W-:-:S04]  /*0c10*/  FSETP.GEU.AND P1, PT, R0, R3, PT ;  /* 0x000000030000720b */ /* 0x001fc80003f2e000 */
[----:B------:R-:W-:Y:S02]  /*0c20*/  @!P0 FSEL R0, R3, R0, !P1 ;  /* 0x0000000003008208 */ /* 0x000fe40004800000 */
[----:B------:R-:W-:-:S03]  /*0c30*/  ISETP.GT.AND P0, PT, R6, 0x1b, PT ;  /* 0x0000001b0600780c */ /* 0x000fc60003f04270 */
[----:B------:R-:W0:Y:S01]  /*0c40*/  SHFL.DOWN PT, R3, R0, 0x4, 0x1f ;  /* 0x08801f0000037f89 */ /* 0x000e2200000e0000 */
[----:B-1----:R-:W-:-:S05]  /*0c50*/  @!P2 LEA R5, R5, R4, 0x18 ;  /* 0x000000040505a211 */ /* 0x002fca00078ec0ff */
[----:B------:R-:W-:Y:S01]  /*0c60*/  @!P2 IMAD.IADD R2, R2, 0x1, R5 ;  /* 0x000000010202a824 */ /* 0x000fe200078e0205 */
[----:B0-----:R-:W-:-:S04]  /*0c70*/  FSETP.GEU.AND P1, PT, R0, R3, PT ;  /* 0x000000030000720b */ /* 0x001fc80003f2e000 */
[----:B------:R-:W-:Y:S02]  /*0c80*/  @!P0 FSEL R0, R3, R0, !P1 ;  /* 0x0000000003008208 */ /* 0x000fe40004800000 */
[----:B------:R-:W-:-:S03]  /*0c90*/  ISETP.GT.AND P0, PT, R6, 0x17, PT ;  /* 0x000000170600780c */ /* 0x000fc60003f04270 */
[----:B------:R-:W0:Y:S02]  /*0ca0*/  SHFL.DOWN PT, R3, R0, 0x8, 0x1f ;  /* 0x09001f0000037f89 */ /* 0x000e2400000e0000 */
[----:B0-----:R-:W-:-:S08]  /*0cb0*/  FSETP.GEU.AND P1, PT, R0, R3, PT ;  /* 0x000000030000720b */ /* 0x001fd00003f2e000 */
[----:B------:R-:W-:Y:S02]  /*0cc0*/  @!P0 FSEL R0, R3, R0, !P1 ;  /* 0x0000000003008208 */ /* 0x000fe40004800000 */
[----:B------:R-:W-:-:S03]  /*0cd0*/  ISETP.GT.AND P1, PT, R6, 0xf, PT ;  /* 0x0000000f0600780c */ /* 0x000fc60003f24270 */
[----:B------:R-:W0:Y:S02]  /*0ce0*/  SHFL.DOWN PT, R3, R0, 0x10, 0x1f ;  /* 0x0a001f0000037f89 */ /* 0x000e2400000e0000 */
[----:B0-----:R-:W-:-:S04]  /*0cf0*/  FSETP.GEU.AND P0, PT, R0, R3, PT ;  /* 0x000000030000720b */ /* 0x001fc80003f0e000 */
[----:B------:R-:W-:Y:S02]  /*0d00*/  FSEL R3, R3, R0, !P0 ;  /* 0x0000000003037208 */ /* 0x000fe40004000000 */
[----:B------:R-:W-:Y:S02]  /*0d10*/  ISETP.NE.AND P0, PT, R7, RZ, PT ;  /* 0x000000ff0700720c */ /* 0x000fe40003f05270 */
[----:B------:R-:W-:Y:S01]  /*0d20*/  FSEL R0, R0, R3, P1 ;  /* 0x0000000300007208 */ /* 0x000fe20000800000 */
[----:B------:R0:W-:Y:S01]  /*0d30*/  @!P2 STS [R2+0x8], R3 ;  /* 0x000008030200a388 */ /* 0x0001e20000000800 */
[----:B------:R-:W-:Y:S09]  /*0d40*/  BAR.SYNC.DEFER_BLOCKING 0x0 ;  /* 0x0000000000007b1d */ /* 0x000ff20000010000 */
[----:B0-----:R-:W-:Y:S05]  /*0d50*/  @P0 BRA `(.L_x_17) ;  /* 0x0000003c00e00947 */ /* 0x001fea0003800000 */
[----:B------:R-:W0:Y:S01]  /*0d60*/  S2UR UR5, SR_CgaCtaId ;  /* 0x00000000000579c3 */ /* 0x000e220000008800 */
[----:B------:R-:W-:Y:S02]  /*0d70*/  UMOV UR4, 0x400 ;  /* 0x0000040000047882 */ /* 0x000fe40000000000 */
[----:B0-----:R-:W-:-:S09]  /*0d80*/  ULEA UR4, UR5, UR4, 0x18 ;  /* 0x0000000405047291 */ /* 0x001fd2000f8ec0ff */
[----:B------:R-:W0:Y:S04]  /*0d90*/  LDS R3, [UR4+0xc] ;  /* 0x00000c04ff037984 */ /* 0x000e280008000800 */
[----:B------:R-:W1:Y:S04]  /*0da0*/  LDS.128 R4, [UR4+0x10] ;  /* 0x00001004ff047984 */ /* 0x000e680008000c00 */
[----:B------:R-:W2:Y:S01]  /*0db0*/  LDS.64 R8, [UR4+0x20] ;  /* 0x00002004ff087984 */ /* 0x000ea20008000a00 */
[----:B0-----:R-:W-:-:S04]  /*0dc0*/  FSETP.GEU.AND P1, PT, R0, R3, PT ;  /* 0x000000030000720b */ /* 0x001fc80003f2e000 */
[----:B------:R-:W-:-:S04]  /*0dd0*/  FSEL R3, R3, R0, !P1 ;  /* 0x0000000003037208 */ /* 0x000fc80004800000 */
[----:B-1----:R-:W-:-:S04]  /*0de0*/  FSETP.GEU.AND P1, PT, R3, R4, PT ;  /* 0x000000040300720b */ /* 0x002fc80003f2e000 */
[----:B------:R-:W-:-:S04]  /*0df0*/  FSEL R4, R4, R3, !P1 ;  /* 0x0000000304047208 */ /* 0x000fc80004800000 */
[----:B------:R-:W-:-:S04]  /*0e00*/  FSETP.GEU.AND P1, PT, R4, R5, PT ;  /* 0x000000050400720b */ /* 0x000fc80003f2e000 */
[----:B------:R-:W-:-:S04]  /*0e10*/  FSEL R5, R5, R4, !P1 ;  /* 0x0000000405057208 */ /* 0x000fc80004800000 */
[----:B------:R-:W-:-:S04]  /*0e20*/  FSETP.GEU.AND P1, PT, R5, R6, PT ;  /* 0x000000060500720b */ /* 0x000fc80003f2e000 */
[----:B------:R-:W-:-:S04]  /*0e30*/  FSEL R6, R6, R5, !P1 ;  /* 0x0000000506067208 */ /* 0x000fc80004800000 */
[----:B------:R-:W-:-:S04]  /*0e40*/  FSETP.GEU.AND P1, PT, R6, R7, PT ;  /* 0x000000070600720b */ /* 0x000fc80003f2e000 */
[----:B------:R-:W-:-:S04]  /*0e50*/  FSEL R7, R7, R6, !P1 ;  /* 0x0000000607077208 */ /* 0x000fc80004800000 */
[----:B--2---:R-:W-:-:S04]  /*0e60*/  FSETP.GEU.AND P1, PT, R7, R8, PT ;  /* 0x000000080700720b */ /* 0x004fc80003f2e000 */
[----:B------:R-:W-:-:S04]  /*0e70*/  FSEL R0, R8, R7, !P1 ;  /* 0x0000000708007208 */ /* 0x000fc80004800000 */
[----:B------:R-:W-:-:S04]  /*0e80*/  FSETP.GEU.AND P1, PT, R0, R9, PT ;  /* 0x000000090000720b */ /* 0x000fc80003f2e000 */
[----:B------:R-:W-:Y:S01]  /*0e90*/  FSEL R0, R9, R0, !P1 ;  /* 0x0000000009007208 */ /* 0x000fe20004800000 */
[----:B------:R-:W-:Y:S08]  /*0ea0*/  BRA `(.L_x_17) ;  /* 0x0000003c008c7947 */ /* 0x000ff00003800000 */
.L_x_16:
[----:B------:R-:W-:Y:S01]  /*0eb0*/  LOP3.LUT R0, R7, 0x3e0, RZ, 0xc0, !PT ;  /* 0x000003e007007812 */ /* 0x000fe200078ec0ff */
[----:B------:R-:W1:Y:S03]  /*0ec0*/  S2R R4, SR_LANEID ;  /* 0x0000000000047919 */ /* 0x000e660000000000 */
[----:B------:R-:W-:Y:S01]  /*0ed0*/  LOP3.LUT R5, RZ, R0, RZ, 0x33, !PT ;  /* 0x00000000ff057212 */ /* 0x000fe200078e33ff */
[----:B0-----:R-:W-:-:S04]  /*0ee0*/  VIADD R3, R0, 0x20 ;  /* 0x0000002000037836 */ /* 0x001fc80000000000 */
[----:B------:R-:W-:Y:S01]  /*0ef0*/  IMAD.IADD R5, R5, 0x1, R20 ;  /* 0x0000000105057824 */ /* 0x000fe200078e0214 */
[----:B------:R-:W-:-:S04]  /*0f00*/  ISETP.GT.AND P0, PT, R3, R20, PT ;  /* 0x000000140300720c */ /* 0x000fc80003f04270 */
[----:B------:R-:W-:-:S05]  /*0f10*/  SEL R5, R5, 0x1f, P0 ;  /* 0x0000001f05057807 */ /* 0x000fca0000000000 */
[----:B------:R-:W0:Y:S01]  /*0f20*/  SHFL.DOWN PT, R0, R9, 0x1, R5 ;  /* 0x0820000009007989 */ /* 0x000e2200000e0005 */
[C---:B-1----:R-:W-:Y:S01]  /*0f30*/  ISETP.GE.AND P0, PT, R4.reuse, R5, PT ;  /* 0x000000050400720c */ /* 0x042fe20003f06270 */
[----:B------:R-:W-:Y:S01]  /*0f40*/  VIADD R2, R4, 0x2 ;  /* 0x0000000204027836 */ /* 0x000fe20000000000 */
[----:B0-----:R-:W-:-:S11]  /*0f50*/  FSETP.GEU.AND P1, PT, R9, R0, PT ;  /* 0x000000000900720b */ /* 0x001fd60003f2e000 */
[----:B------:R-:W-:Y:S02]  /*0f60*/  @!P0 FSEL R9, R0, R9, !P1 ;  /* 0x0000000900098208 */ /* 0x000fe40004800000 */
[----:B------:R-:W-:Y:S01]  /*0f70*/  ISETP.GT.AND P0, PT, R2, R5, PT ;  /* 0x000000050200720c */ /* 0x000fe20003f04270 */
[----:B------:R-:W-:Y:S02]  /*0f80*/  VIADD R2, R4, 0x4 ;  /* 0x0000000404027836 */ /* 0x000fe40000000000 */
[----:B------:R-:W0:Y:S02]  /*0f90*/  SHFL.DOWN PT, R0, R9, 0x2, R5 ;  /* 0x0840000009007989 */ /* 0x000e2400000e0005 */
[----:B0-----:R-:W-:-:S08]  /*0fa0*/  FSETP.GEU.AND P1, PT, R9, R0, PT ;  /* 0x000000000900720b */ /* 0x001fd00003f2e000 */
[----:B------:R-:W-:Y:S02]  /*0fb0*/  @!P0 FSEL R9, R0, R9, !P1 ;  /* 0x0000000900098208 */ /* 0x000fe40004800000 */
[----:B------:R-:W-:Y:S01]  /*0fc0*/  ISETP.GT.AND P0, PT, R2, R5, PT ;  /* 0x000000050200720c */ /* 0x000fe20003f04270 */
[----:B------:R-:W-:Y:S02]  /*0fd0*/  VIADD R2, R4, 0x8 ;  /* 0x0000000804027836 */ /* 0x000fe40000000000 */
[----:B------:R-:W0:Y:S02]  /*0fe0*/  SHFL.DOWN PT, R0, R9, 0x4, R5 ;  /* 0x0880000009007989 */ /* 0x000e2400000e0005 */
[----:B0-----:R-:W-:-:S08]  /*0ff0*/  FSETP.GEU.AND P1, PT, R9, R0, PT ;  /* 0x000000000900720b */ /* 0x001fd00003f2e000 */
[----:B------:R-:W-:Y:S02]  /*1000*/  @!P0 FSEL R9, R0, R9, !P1 ;  /* 0x0000000900098208 */ /* 0x000fe40004800000 */
[----:B------:R-:W-:Y:S01]  /*1010*/  ISETP.GT.AND P1, PT, R2, R5, PT ;  /* 0x000000050200720c */ /* 0x000fe20003f24270 */
[C---:B------:R-:W-:Y:S01]  /*1020*/  VIADD R2, R4.reuse, 0x10 ;  /* 0x0000001004027836 */ /* 0x040fe20000000000 */
[----:B------:R-:W-:Y:S01]  /*1030*/  ISETP.NE.AND P0, PT, R4, RZ, PT ;  /* 0x000000ff0400720c */ /* 0x000fe20003f05270 */
[----:B------:R-:W0:-:S12]  /*1040*/  SHFL.DOWN PT, R0, R9, 0x8, R5 ;  /* 0x0900000009007989 */ /* 0x000e1800000e0005 */
[----:B------:R-:W1:Y:S01]  /*1050*/  @!P0 S2R R6, SR_CgaCtaId ;  /* 0x0000000000068919 */ /* 0x000e620000008800 */
[----:B------:R-:W-:Y:S02]  /*1060*/  @!P0 MOV R3, 0x400 ;  /* 0x0000040000038802 */ /* 0x000fe40000000f00 */
[----:B0-----:R-:W-:-:S04]  /*1070*/  FSETP.GEU.AND P2, PT, R9, R0, PT ;  /* 0x000000000900720b */ /* 0x001fc80003f4e000 */
[----:B------:R-:W-:Y:S02]  /*1080*/  @!P1 FSEL R9, R0, R9, !P2 ;  /* 0x0000000900099208 */ /* 0x000fe40005000000 */
[----:B------:R-:W-:Y:S02]  /*1090*/  ISETP.GT.AND P1, PT, R2, R5, PT ;  /* 0x000000050200720c */ /* 0x000fe40003f24270 */
[----:B------:R-:W-:Y:S01]  /*10a0*/  @!P0 SHF.R.U32.HI R2, RZ, 0x3, R7 ;  /* 0x00000003ff028819 */ /* 0x000fe20000011607 */
[----:B------:R-:W0:Y:S03]  /*10b0*/  SHFL.DOWN PT, R0, R9, 0x10, R5 ;  /* 0x0a00000009007989 */ /* 0x000e2600000e0005 */
[----:B------:R-:W-:Y:S02]  /*10c0*/  @!P0 LOP3.LUT R2, R2, 0x7c, RZ, 0xc0, !PT ;  /* 0x0000007c02028812 */ /* 0x000fe400078ec0ff */
[----:B-1----:R-:W-:-:S05]  /*10d0*/  @!P0 LEA R3, R6, R3, 0x18 ;  /* 0x0000000306038211 */ /* 0x002fca00078ec0ff */
[----:B------:R-:W-:Y:S01]  /*10e0*/  @!P0 IMAD.IADD R3, R2, 0x1, R3 ;  /* 0x0000000102038824 */ /* 0x000fe200078e0203 */
[----:B0-----:R-:W-:-:S04]  /*10f0*/  FSETP.GEU.AND P2, PT, R9, R0, PT ;  /* 0x000000000900720b */ /* 0x001fc80003f4e000 */
[----:B------:R-:W-:-:S05]  /*1100*/  @!P1 FSEL R9, R0, R9, !P2 ;  /* 0x0000000900099208 */ /* 0x000fca0005000000 */
[----:B------:R-:W-:-:S05]  /*1110*/  IMAD.MOV.U32 R0, RZ, RZ, R9 ;  /* 0x000000ffff007224 */ /* 0x000fca00078e0009 */
[----:B------:R0:W-:Y:S01]  /*1120*/  @!P0 STS [R3+0x8], R0 ;  /* 0x0000080003008388 */ /* 0x0001e20000000800 */
[----:B------:R-:W-:Y:S01]  /*1130*/  BAR.SYNC.DEFER_BLOCKING 0x0 ;  /* 0x0000000000007b1d */ /* 0x000fe20000010000 */
[----:B------:R-:W-:-:S13]  /*1140*/  ISETP.NE.AND P0, PT, R7, RZ, PT ;  /* 0x000000ff0700720c */ /* 0x000fda0003f05270 */
[----:B0-----:R-:W-:Y:S05]  /*1150*/  @P0 BRA `(.L_x_17) ;  /* 0x0000003800e00947 */ /* 0x001fea0003800000 */
[----:B------:R-:W0:Y:S01]  /*1160*/  S2UR UR5, SR_CgaCtaId ;  /* 0x00000000000579c3 */ /* 0x000e220000008800 */
[----:B------:R-:W-:Y:S01]  /*1170*/  UMOV UR4, 0x400 ;  /* 0x0000040000047882 */ /* 0x000fe20000000000 */
[C---:B------:R-:W-:Y:S02]  /*1180*/  ISETP.GT.AND P2, PT, R20.reuse, 0x20, PT ;  /* 0x000000201400780c */ /* 0x040fe40003f44270 */
[----:B------:R-:W-:Y:S01]  /*1190*/  ISETP.GT.AND P1, PT, R20, 0x40, PT ;  /* 0x000000401400780c */ /* 0x000fe20003f24270 */
[----:B0-----:R-:W-:-:S09]  /*11a0*/  ULEA UR4, UR5, UR4, 0x18 ;  /* 0x0000000405047291 */ /* 0x001fd2000f8ec0ff */
[----:B------:R-:W0:Y:S04]  /*11b0*/  LDS R3, [UR4+0xc] ;  /* 0x00000c04ff037984 */ /* 0x000e280008000800 */
[----:B------:R-:W1:Y:S04]  /*11c0*/  LDS.128 R4, [UR4+0x10] ;  /* 0x00001004ff047984 */ /* 0x000e680008000c00 */
[----:B------:R-:W2:Y:S01]  /*11d0*/  LDS.64 R8, [UR4+0x20] ;  /* 0x00002004ff087984 */ /* 0x000ea20008000a00 */
[----:B0-----:R-:W-:-:S04]  /*11e0*/  FSETP.GEU.AND P3, PT, R0, R3, PT ;  /* 0x000000030000720b */ /* 0x001fc80003f6e000 */
[----:B------:R-:W-:Y:S02]  /*11f0*/  @P2 FSEL R0, R3, R0, !P3 ;  /* 0x0000000003002208 */ /* 0x000fe40005800000 */
[----:B------:R-:W-:Y:S02]  /*1200*/  ISETP.GT.AND P2, PT, R20, 0x60, PT ;  /* 0x000000601400780c */ /* 0x000fe40003f44270 */
[----:B-1----:R-:W-:-:S04]  /*1210*/  FSETP.GEU.AND P3, PT, R0, R4, PT ;  /* 0x000000040000720b */ /* 0x002fc80003f6e000 */
[----:B------:R-:W-:Y:S02]  /*1220*/  @P1 FSEL R0, R4, R0, !P3 ;  /* 0x0000000004001208 */ /* 0x000fe40005800000 */
[----:B------:R-:W-:Y:S02]  /*1230*/  ISETP.GT.AND P1, PT, R20, 0x80, PT ;  /* 0x000000801400780c */ /* 0x000fe40003f24270 */
[----:B------:R-:W-:-:S04]  /*1240*/  FSETP.GEU.AND P3, PT, R0, R5, PT ;  /* 0x000000050000720b */ /* 0x000fc80003f6e000 */
        /* <DEDUP_REMOVED lines=8> */
[----:B--2---:R-:W-:-:S04]  /*12d0*/  FSETP.GEU.AND P3, PT, R0, R8, PT ;  /* 0x000000080000720b */ /* 0x004fc80003f6e000 */
[----:B------:R-:W-:-:S04]  /*12e0*/  @P1 FSEL R0, R8, R0, !P3 ;  /* 0x0000000008001208 */ /* 0x000fc80005800000 */
[----:B------:R-:W-:-:S04]  /*12f0*/  FSETP.GEU.AND P1, PT, R0, R9, PT ;  /* 0x000000090000720b */ /* 0x000fc80003f2e000 */
[----:B------:R-:W-:Y:S01]  /*1300*/  @P2 FSEL R0, R9, R0, !P1 ;  /* 0x0000000009002208 */ /* 0x000fe20004800000 */
[----:B------:R-:W-:Y:S08]  /*1310*/  BRA `(.L_x_17) ;  /* 0x0000003800707947 */ /* 0x000ff00003800000 */
.L_x_3:
[----:B------:R-:W0:Y:S01]  /*1320*/  S2R R0, SR_TID.X ;  /* 0x0000000000007919 */ /* 0x000e220000002100 */
[----:B------:R-:W1:Y:S01]  /*1330*/  LDC.64 R2, c[0x0][0x380] ;  /* 0x0000e000ff027b82 */ /* 0x000e620000000a00 */
[----:B0-----:R-:W-:-:S04]  /*1340*/  IMAD.SHL.U32 R5, R0, 0x4, RZ ;  /* 0x0000000400057824 */ /* 0x001fc800078e00ff */
[----:B-1----:R-:W-:-:S05]  /*1350*/  IMAD.WIDE.U32 R2, R5, 0x4, R2 ;  /* 0x0000000405027825 */ /* 0x002fca00078e0002 */
[----:B------:R-:W2:Y:S04]  /*1360*/  LDG.E.128.CONSTANT R4, desc[UR6][R2.64] ;  /* 0x0000000602047981 */ /* 0x000ea8000c1e9d00 */
[----:B------:R-:W3:Y:S04]  /*1370*/  LDG.E.128.CONSTANT R8, desc[UR6][R2.64+0x1000] ;  /* 0x0010000602087981 */ /* 0x000ee8000c1e9d00 */
[----:B------:R-:W4:Y:S04]  /*1380*/  LDG.E.128.CONSTANT R12, desc[UR6][R2.64+0x2000] ;  /* 0x00200006020c7981 */ /* 0x000f28000c1e9d00 */
[----:B------:R-:W5:Y:S01]  /*1390*/  LDG.E.128.CONSTANT R16, desc[UR6][R2.64+0x3000] ;  /* 0x0030000602107981 */ /* 0x000f62000c1e9d00 */
[----:B------:R-:W-:Y:S01]  /*13a0*/  IMAD.MOV.U32 R23, RZ, RZ, 0x1000 ;  /* 0x00001000ff177424 */ /* 0x000fe200078e00ff */
[----:B--2---:R-:W-:-:S02]  /*13b0*/  FSETP.GEU.AND P0, PT, R4, R5, PT ;  /* 0x000000050400720b */ /* 0x004fc40003f0e000 */
[----:B------:R-:W-:Y:S02]  /*13c0*/  FSETP.GEU.AND P1, PT, R6, R7, PT ;  /* 0x000000070600720b */ /* 0x000fe40003f2e000 */
[----:B---3--:R-:W-:Y:S02]  /*13d0*/  FSETP.GEU.AND P2, PT, R8, R9, PT ;  /* 0x000000090800720b */ /* 0x008fe40003f4e000 */
[----:B------:R-:W-:Y:S02]  /*13e0*/  FSETP.GEU.AND P3, PT, R10, R11, PT ;  /* 0x0000000b0a00720b */ /* 0x000fe40003f6e000 */
[----:B------:R-:W-:Y:S02]  /*13f0*/  FSEL R4, R5, R4, !P0 ;  /* 0x0000000405047208 */ /* 0x000fe40004000000 */
[----:B------:R-:W-:Y:S02]  /*1400*/  FSEL R7, R7, R6, !P1 ;  /* 0x0000000607077208 */ /* 0x000fe40004800000 */
[----:B------:R-:W-:-:S02]  /*1410*/  FSEL R8, R9, R8, !P2 ;  /* 0x0000000809087208 */ /* 0x000fc40005000000 */
[----:B------:R-:W-:Y:S02]  /*1420*/  FSEL R11, R11, R10, !P3 ;  /* 0x0000000a0b0b7208 */ /* 0x000fe40005800000 */
[----:B----4-:R-:W-:Y:S02]  /*1430*/  FSETP.GEU.AND P0, PT, R12, R13, PT ;  /* 0x0000000d0c00720b */ /* 0x010fe40003f0e000 */
[----:B------:R-:W-:Y:S02]  /*1440*/  FSETP.GEU.AND P1, PT, R14, R15, PT ;  /* 0x0000000f0e00720b */ /* 0x000fe40003f2e000 */
[----:B-----5:R-:W-:Y:S02]  /*1450*/  FSETP.GEU.AND P2, PT, R16, R17, PT ;  /* 0x000000111000720b */ /* 0x020fe40003f4e000 */
[----:B------:R-:W-:Y:S02]  /*1460*/  FSETP.GEU.AND P3, PT, R18, R19, PT ;  /* 0x000000131200720b */ /* 0x000fe40003f6e000 */
[----:B------:R-:W-:-:S02]  /*1470*/  FSEL R12, R13, R12, !P0 ;  /* 0x0000000c0d0c7208 */ /* 0x000fc40004000000 */
[----:B------:R-:W-:Y:S02]  /*1480*/  FSEL R15, R15, R14, !P1 ;  /* 0x0000000e0f0f7208 */ /* 0x000fe40004800000 */
[----:B------:R-:W-:Y:S02]  /*1490*/  FSEL R16, R17, R16, !P2 ;  /* 0x0000001011107208 */ /* 0x000fe40005000000 */
[----:B------:R-:W-:Y:S02]  /*14a0*/  FSEL R19, R19, R18, !P3 ;  /* 0x0000001213137208 */ /* 0x000fe40005800000 */
[----:B------:R-:W-:Y:S02]  /*14b0*/  FSETP.GEU.AND P2, PT, R12, R15, PT ;  /* 0x0000000f0c00720b */ /* 0x000fe40003f4e000 */
[----:B------:R-:W-:Y:S02]  /*14c0*/  FSETP.GEU.AND P3, PT, R16, R19, PT ;  /* 0x000000131000720b */ /* 0x000fe40003f6e000 */
[----:B------:R-:W-:-:S02]  /*14d0*/  FSETP.GEU.AND P1, PT, R8, R11, PT ;  /* 0x0000000b0800720b */ /* 0x000fc40003f2e000 */
[----:B------:R-:W-:Y:S02]  /*14e0*/  FSEL R12, R15, R12, !P2 ;  /* 0x0000000c0f0c7208 */ /* 0x000fe40005000000 */
[----:B------:R-:W-:Y:S02]  /*14f0*/  FSEL R19, R19, R16, !P3 ;  /* 0x0000001013137208 */ /* 0x000fe40005800000 */
[----:B------:R-:W-:Y:S02]  /*1500*/  FSEL R11, R11, R8, !P1 ;  /* 0x000000080b0b7208 */ /* 0x000fe40004800000 */
[----:B------:R-:W-:Y:S02]  /*1510*/  FSETP.GEU.AND P0, PT, R4, R7, PT ;  /* 0x000000070400720b */ /* 0x000fe40003f0e000 */
[----:B------:R-:W-:Y:S02]  /*1520*/  FSETP.GEU.AND P1, PT, R12, R19, PT ;  /* 0x000000130c00720b */ /* 0x000fe40003f2e000 */
[----:B------:R-:W-:-:S02]  /*1530*/  FSEL R4, R7, R4, !P0 ;  /* 0x0000000407047208 */ /* 0x000fc40004000000 */
[----:B------:R-:W-:Y:S02]  /*1540*/  FSEL R19, R19, R12, !P1 ;  /* 0x0000000c13137208 */ /* 0x000fe40004800000 */
[----:B------:R-:W-:Y:S02]  /*1550*/  ISETP.GE.U32.AND P1, PT, R20, 0x2000, PT ;  /* 0x000020001400780c */ /* 0x000fe40003f26070 */
[----:B------:R-:W-:-:S04]  /*1560*/  FSETP.GEU.AND P0, PT, R4, R11, PT ;  /* 0x0000000b0400720b */ /* 0x000fc80003f0e000 */
[----:B------:R-:W-:-:S04]  /*1570*/  FSEL R4, R11, R4, !P0 ;  /* 0x000000040b047208 */ /* 0x000fc80004000000 */
[----:B------:R-:W-:-:S04]  /*1580*/  FSETP.GEU.AND P0, PT, R4, R19, PT ;  /* 0x000000130400720b */ /* 0x000fc80003f0e000 */
[----:B------:R-:W-:Y:S01]  /*1590*/  FSEL R21, R19, R4, !P0 ;  /* 0x0000000413157208 */ /* 0x000fe20004000000 */
[----:B------:R-:W-:Y:S08]  /*15a0*/  @!P1 BRA `(.L_x_18) ;  /* 0x0000000000bc9947 */ /* 0x000ff00003800000 */
[----:B------:R-:W0:Y:S01]  /*15b0*/  LDC R24, c[0x0][0x390] ;  /* 0x0000e400ff187b82 */ /* 0x000e220000000800 */
[----:B------:R-:W-:Y:S02]  /*15c0*/  VIADD R22, R20, 0xfffff000 ;  /* 0xfffff00014167836 */ /* 0x000fe40000000000 */
[----:B------:R-:W-:-:S07]  /*15d0*/  IMAD.MOV.U32 R23, RZ, RZ, 0x1000 ;  /* 0x00001000ff177424 */ /* 0x000fce00078e00ff */
.L_x_20:
[----:B------:R-:W-:-:S05]  /*15e0*/  IMAD.WIDE R26, R23, 0x4, R2 ;  /* 0x00000004171a7825 */ /* 0x000fca00078e0202 */
[----:B------:R-:W2:Y:S04]  /*15f0*/  LDG.E.128.CONSTANT R8, desc[UR6][R26.64] ;  /* 0x000000061a087981 */ /* 0x000ea8000c1e9d00 */
[----:B------:R-:W3:Y:S04]  /*1600*/  LDG.E.128.CONSTANT R12, desc[UR6][R26.64+0x1000] ;  /* 0x001000061a0c7981 */ /* 0x000ee8000c1e9d00 */
[----:B------:R-:W4:Y:S04]  /*1610*/  LDG.E.128.CONSTANT R16, desc[UR6][R26.64+0x2000] ;  /* 0x002000061a107981 */ /* 0x000f28000c1e9d00 */
[----:B------:R-:W5:Y:S01]  /*1620*/  LDG.E.128.CONSTANT R4, desc[UR6][R26.64+0x3000] ;  /* 0x003000061a047981 */ /* 0x000f62000c1e9d00 */
[----:B0-----:R-:W-:Y:S01]  /*1630*/  IMAD.MOV.U32 R20, RZ, RZ, R24 ;  /* 0x000000ffff147224 */ /* 0x001fe200078e0018 */
        /* <DEDUP_REMOVED lines=14> */
[----:B------:R-:W-:Y:S01]  /*1720*/  FSEL R18, R4, R19, !P2 ;  /* 0x0000001304127208 */ /* 0x000fe20005000000 */
[----:B------:R-:W-:Y:S01]  /*1730*/  IMAD.IADD R4, R20, 0x1, -R23 ;  /* 0x0000000114047824 */ /* 0x000fe200078e0a17 */
[----:B------:R-:W-:Y:S02]  /*1740*/  FSEL R5, R6, R5, !P3 ;  /* 0x0000000506057208 */ /* 0x000fe40005800000 */
[----:B------:R-:W-:Y:S02]  /*1750*/  FSETP.GEU.AND P0, PT, R21, R8, PT ;  /* 0x000000081500720b */ /* 0x000fe40003f0e000 */
[----:B------:R-:W-:Y:S02]  /*1760*/  FSETP.GEU.AND P1, PT, R10, R13, PT ;  /* 0x0000000d0a00720b */ /* 0x000fe40003f2e000 */
[----:B------:R-:W-:-:S02]  /*1770*/  FSETP.GEU.AND P2, PT, R14, R17, PT ;  /* 0x000000110e00720b */ /* 0x000fc40003f4e000 */
[----:B------:R-:W-:Y:S02]  /*1780*/  FSETP.GEU.AND P3, PT, R18, R5, PT ;  /* 0x000000051200720b */ /* 0x000fe40003f6e000 */
[----:B------:R-:W-:Y:S02]  /*1790*/  FSEL R8, R8, R21, !P0 ;  /* 0x0000001508087208 */ /* 0x000fe40004000000 */
[----:B------:R-:W-:Y:S02]  /*17a0*/  FSEL R13, R13, R10, !P1 ;  /* 0x0000000a0d0d7208 */ /* 0x000fe40004800000 */
[----:B------:R-:W-:Y:S02]  /*17b0*/  FSEL R14, R17, R14, !P2 ;  /* 0x0000000e110e7208 */ /* 0x000fe40005000000 */
[----:B------:R-:W-:Y:S02]  /*17c0*/  FSEL R5, R5, R18, !P3 ;  /* 0x0000001205057208 */ /* 0x000fe40005800000 */
[----:B------:R-:W-:-:S02]  /*17d0*/  FSETP.GEU.AND P0, PT, R8, R13, PT ;  /* 0x0000000d0800720b */ /* 0x000fc40003f0e000 */
[----:B------:R-:W-:Y:S02]  /*17e0*/  FSETP.GEU.AND P1, PT, R14, R5, PT ;  /* 0x000000050e00720b */ /* 0x000fe40003f2e000 */
[----:B------:R-:W-:Y:S02]  /*17f0*/  FSEL R8, R13, R8, !P0 ;  /* 0x000000080d087208 */ /* 0x000fe40004000000 */
[----:B------:R-:W-:Y:S02]  /*1800*/  FSEL R5, R5, R14, !P1 ;  /* 0x0000000e05057208 */ /* 0x000fe40004800000 */
[----:B------:R-:W-:Y:S02]  /*1810*/  ISETP.GE.AND P1, PT, R4, 0x1000, PT ;  /* 0x000010000400780c */ /* 0x000fe40003f26270 */
[----:B------:R-:W-:-:S04]  /*1820*/  FSETP.GEU.AND P0, PT, R8, R5, PT ;  /* 0x000000050800720b */ /* 0x000fc80003f0e000 */
[----:B------:R-:W-:-:S04]  /*1830*/  FSEL R5, R5, R8, !P0 ;  /* 0x0000000805057208 */ /* 0x000fc80004000000 */
[----:B------:R-:W-:-:S04]  /*1840*/  FSETP.GEU.AND P0, PT, R5, R7, PT ;  /* 0x000000070500720b */ /* 0x000fc80003f0e000 */
[----:B------:R-:W-:Y:S01]  /*1850*/  FSEL R21, R7, R5, !P0 ;  /* 0x0000000507157208 */ /* 0x000fe20004000000 */
[----:B------:R-:W-:Y:S08]  /*1860*/  @!P1 BRA `(.L_x_19) ;  /* 0x00000008009c9947 */ /* 0x000ff00003800000 */
[----:B------:R-:W-:-:S05]  /*1870*/  VIADD R23, R23, 0x1000 ;  /* 0x0000100017177836 */ /* 0x000fca0000000000 */
[----:B------:R-:W-:-:S13]  /*1880*/  ISETP.GT.AND P0, PT, R23, R22, PT ;  /* 0x000000161700720c */ /* 0x000fda0003f04270 */
[----:B------:R-:W-:Y:S05]  /*1890*/  @!P0 BRA `(.L_x_20) ;  /* 0xfffffffc00508947 */ /* 0x000fea000383ffff */
.L_x_18:
[----:B------:R-:W-:-:S13]  /*18a0*/  ISETP.GE.AND P0, PT, R23, R20, PT ;  /* 0x000000141700720c */ /* 0x000fda0003f06270 */
[----:B------:R-:W-:Y:S05]  /*18b0*/  @P0 BRA `(.L_x_19) ;  /* 0x0000000800880947 */ /* 0x000fea0003800000 */
[----:B------:R-:W-:Y:S01]  /*18c0*/  IMAD.IADD R9, R20, 0x1, -R23 ;  /* 0x0000000114097824 */ /* 0x000fe200078e0a17 */
[----:B------:R-:W-:Y:S04]  /*18d0*/  BSSY.RECONVERGENT B1, `(.L_x_19) ;  /* 0x00000a0000017945 */ /* 0x000fe80003800200 */
[----:B------:R-:W-:-:S13]  /*18e0*/  ISETP.GE.AND P0, PT, R0, R9, PT ;  /* 0x000000090000720c */ /* 0x000fda0003f06270 */
[----:B------:R-:W-:Y:S05]  /*18f0*/  @P0 BRA `(.L_x_21) ;  /* 0x0000000800740947 */ /* 0x000fea0003800000 */
[----:B------:R-:W-:Y:S01]  /*1900*/  LOP3.LUT R2, RZ, R0, RZ, 0x33, !PT ;  /* 0x00000000ff027212 */ /* 0x000fe200078e33ff */
[----:B------:R-:W-:Y:S01]  /*1910*/  BSSY.RECONVERGENT B2, `(.L_x_22) ;  /* 0x0000016000027945 */ /* 0x000fe20003800200 */
[----:B------:R-:W-:Y:S02]  /*1920*/  IMAD.MOV.U32 R8, RZ, RZ, R0 ;  /* 0x000000ffff087224 */ /* 0x000fe400078e0000 */
[----:B------:R-:W-:-:S04]  /*1930*/  IADD3 R2, PT, PT, -R23, R20, R2 ;  /* 0x0000001417027210 */ /* 0x000fc80007ffe102 */
[C---:B------:R-:W-:Y:S02]  /*1940*/  LOP3.LUT R3, R2.reuse, 0x300, RZ, 0xc0, !PT ;  /* 0x0000030002037812 */ /* 0x040fe400078ec0ff */
[----:B------:R-:W-:Y:S02]  /*1950*/  ISETP.GE.U32.AND P2, PT, R2, 0x300, PT ;  /* 0x000003000200780c */ /* 0x000fe40003f46070 */
[----:B------:R-:W-:-:S13]  /*1960*/  ISETP.NE.AND P0, PT, R3, 0x300, PT ;  /* 0x000003000300780c */ /* 0x000fda0003f05270 */
[----:B------:R-:W-:Y:S05]  /*1970*/  @!P0 BRA `(.L_x_23) ;  /* 0x00000000003c8947 */ /* 0x000fea0003800000 */
[----:B------:R-:W0:Y:S01]  /*1980*/  LDC.64 R4, c[0x0][0x380] ;  /* 0x0000e000ff047b82 */ /* 0x000e220000000a00 */
[----:B------:R-:W-:Y:S01]  /*1990*/  LEA.HI R2, R2, 0x1, RZ, 0x18 ;  /* 0x0000000102027811 */ /* 0x000fe200078fc0ff */
[----:B------:R-:W-:Y:S02]  /*19a0*/  IMAD.IADD R7, R0, 0x1, R23 ;  /* 0x0000000100077824 */ /* 0x000fe400078e0217 */
[----:B------:R-:W-:Y:S01]  /*19b0*/  IMAD.MOV.U32 R8, RZ, RZ, R0 ;  /* 0x000000ffff087224 */ /* 0x000fe200078e0000 */
[----:B------:R-:W-:-:S05]  /*19c0*/  LOP3.LUT R2, R2, 0x3, RZ, 0xc0, !PT ;  /* 0x0000000302027812 */ /* 0x000fca00078ec0ff */
[----:B------:R-:W-:-:S07]  /*19d0*/  IMAD.MOV R6, RZ, RZ, -R2 ;  /* 0x000000ffff067224 */ /* 0x000fce00078e0a02 */
.L_x_24:
[----:B0-----:R-:W-:-:S06]  /*19e0*/  IMAD.WIDE.U32 R2, R7, 0x4, R4 ;  /* 0x0000000407027825 */ /* 0x001fcc00078e0004 */
[----:B------:R-:W2:Y:S01]  /*19f0*/  LDG.E.CONSTANT R2, desc[UR6][R2.64] ;  /* 0x0000000602027981 */ /* 0x000ea2000c1e9900 */
[----:B------:R-:W-:Y:S02]  /*1a00*/  VIADD R6, R6, 0x1 ;  /* 0x0000000106067836 */ /* 0x000fe40000000000 */
[----:B------:R-:W-:Y:S02]  /*1a10*/  VIADD R8, R8, 0x100 ;  /* 0x0000010008087836 */ /* 0x000fe40000000000 */
[----:B------:R-:W-:Y:S01]  /*1a20*/  VIADD R7, R7, 0x100 ;  /* 0x0000010007077836 */ /* 0x000fe20000000000 */
[----:B------:R-:W-:Y:S02]  /*1a30*/  ISETP.NE.AND P1, PT, R6, RZ, PT ;  /* 0x000000ff0600720c */ /* 0x000fe40003f25270 */
[----:B--2---:R-:W-:-:S04]  /*1a40*/  FSETP.GEU.AND P0, PT, R21, R2, PT ;  /* 0x000000021500720b */ /* 0x004fc80003f0e000 */
[----:B------:R-:W-:-:S07]  /*1a50*/  FSEL R21, R2, R21, !P0 ;  /* 0x0000001502157208 */ /* 0x000fce0004000000 */
[----:B------:R-:W-:Y:S05]  /*1a60*/  @P1 BRA `(.L_x_24) ;  /* 0xfffffffc00dc1947 */ /* 0x000fea000383ffff */
.L_x_23:
[----:B------:R-:W-:Y:S05]  /*1a70*/  BSYNC.RECONVERGENT B2 ;  /* 0x0000000000027941 */ /* 0x000fea0003800200 */
.L_x_22:
[----:B------:R-:W-:Y:S05]  /*1a80*/  @!P2 BRA `(.L_x_21) ;  /* 0x000000080010a947 */ /* 0x000fea0003800000 */
[----:B------:R-:W0:Y:S01]  /*1a90*/  LDCU.64 UR4, c[0x0][0x380] ;  /* 0x00007000ff0477ac */ /* 0x000e220008000a00 */
[----:B------:R-:W-:Y:S01]  /*1aa0*/  IMAD.IADD R5, R9, 0x1, -R8 ;  /* 0x0000000109057824 */ /* 0x000fe200078e0a08 */
[C---:B------:R-:W-:Y:S01]  /*1ab0*/  IADD3 R3, P0, PT, R8.reuse, R23, RZ ;  /* 0x0000001708037210 */ /* 0x040fe20007f1e0ff */
[----:B------:R-:W-:Y:S01]  /*1ac0*/  BSSY.RECONVERGENT B2, `(.L_x_25) ;  /* 0x000004a000027945 */ /* 0x000fe20003800200 */
[----:B------:R-:W-:Y:S02]  /*1ad0*/  IMAD.IADD R11, R8, 0x1, R23 ;  /* 0x00000001080b7824 */ /* 0x000fe400078e0217 */
[----:B------:R-:W-:Y:S01]  /*1ae0*/  ISETP.GT.AND P1, PT, R5, 0xc00, PT ;  /* 0x00000c000500780c */ /* 0x000fe20003f24270 */
[----:B------:R-:W-:Y:S01]  /*1af0*/  IMAD.X R4, RZ, RZ, RZ, P0 ;  /* 0x000000ffff047224 */ /* 0x000fe200000e06ff */
[----:B0-----:R-:W-:-:S04]  /*1b00*/  LEA R2, P0, R3, UR4, 0x2 ;  /* 0x0000000403027c11 */ /* 0x001fc8000f8010ff */
[----:B------:R-:W-:Y:S02]  /*1b10*/  LEA.HI.X R3, R3, UR5, R4, 0x2, P0 ;  /* 0x0000000503037c11 */ /* 0x000fe400080f1404 */
[----:B------:R-:W-:-:S05]  /*1b20*/  IADD3 R2, P0, PT, R2, 0x800, RZ ;  /* 0x0000080002027810 */ /* 0x000fca0007f1e0ff */
[----:B------:R-:W-:Y:S01]  /*1b30*/  IMAD.X R3, RZ, RZ, R3, P0 ;  /* 0x000000ffff037224 */ /* 0x000fe200000e0603 */
[----:B------:R-:W-:Y:S01]  /*1b40*/  PLOP3.LUT P0, PT, PT, PT, PT, 0x80, 0x8 ;  /* 0x000000000008781c */ /* 0x000fe20003f0f070 */
[----:B------:R-:W-:-:S12]  /*1b50*/  @!P1 BRA `(.L_x_26) ;  /* 0x0000000400009947 */ /* 0x000fd80003800000 */
[----:B------:R-:W-:Y:S01]  /*1b60*/  PLOP3.LUT P0, PT, PT, PT, PT, 0x8, 0x80 ;  /* 0x000000000080781c */ /* 0x000fe20003f0e170 */
[----:B------:R-:W-:-:S12]  /*1b70*/  VIADD R13, R9, 0xfffff400 ;  /* 0xfffff400090d7836 */ /* 0x000fd80000000000 */
.L_x_27:
[----:B------:R-:W0:Y:S01]  /*1b80*/  LDC.64 R4, c[0x0][0x380] ;  /* 0x0000e000ff047b82 */ /* 0x000e220000000a00 */
[----:B------:R-:W2:Y:S04]  /*1b90*/  LDG.E.CONSTANT R12, desc[UR6][R2.64+-0x400] ;  /* 0xfffc0006020c7981 */ /* 0x000ea8000c1e9900 */
[----:B------:R-:W3:Y:S01]  /*1ba0*/  LDG.E.CONSTANT R19, desc[UR6][R2.64] ;  /* 0x0000000602137981 */ /* 0x000ee2000c1e9900 */
[----:B------:R-:W-:-:S03]  /*1bb0*/  VIADD R25, R11, 0x400 ;  /* 0x000004000b197836 */ /* 0x000fc60000000000 */
[----:B------:R-:W4:Y:S04]  /*1bc0*/  LDG.E.CONSTANT R18, desc[UR6][R2.64+0x400] ;  /* 0x0004000602127981 */ /* 0x000f28000c1e9900 */
[----:B------:R-:W5:Y:S04]  /*1bd0*/  LDG.E.CONSTANT R16, desc[UR6][R2.64+0xc00] ;  /* 0x000c000602107981 */ /* 0x000f68000c1e9900 */
[----:B------:R-:W5:Y:S01]  /*1be0*/  LDG.E.CONSTANT R15, desc[UR6][R2.64+0x1000] ;  /* 0x00100006020f7981 */ /* 0x000f62000c1e9900 */
[----:B------:R-:W-:-:S03]  /*1bf0*/  VIADD R23, R11, 0x800 ;  /* 0x000008000b177836 */ /* 0x000fc60000000000 */
[----:B------:R-:W5:Y:S01]  /*1c00*/  LDG.E.CONSTANT R14, desc[UR6][R2.64+0x1400] ;  /* 0x00140006020e7981 */ /* 0x000f62000c1e9900 */
[----:B0-----:R-:W-:-:S03]  /*1c10*/  IMAD.WIDE.U32 R6, R11, 0x4, R4 ;  /* 0x000000040b067825 */ /* 0x001fc600078e0004 */
[----:B------:R-:W5:Y:S04]  /*1c20*/  LDG.E.CONSTANT R22, desc[UR6][R2.64+0x2000] ;  /* 0x0020000602167981 */ /* 0x000f68000c1e9900 */
[----:B------:R0:W2:Y:S01]  /*1c30*/  LDG.E.CONSTANT R10, desc[UR6][R6.64] ;  /* 0x00000006060a7981 */ /* 0x0000a2000c1e9900 */
[----:B------:R-:W-:-:S03]  /*1c40*/  IMAD.WIDE.U32 R24, R25, 0x4, R4 ;  /* 0x0000000419187825 */ /* 0x000fc600078e0004 */
[----:B------:R-:W5:Y:S04]  /*1c50*/  LDG.E.CONSTANT R20, desc[UR6][R2.64+0x2400] ;  /* 0x0024000602147981 */ /* 0x000f68000c1e9900 */
[----:B------:R-:W5:Y:S01]  /*1c60*/  LDG.E.CONSTANT R17, desc[UR6][R24.64] ;  /* 0x0000000618117981 */ /* 0x000f62000c1e9900 */
[----:B0-----:R-:W-:-:S03]  /*1c70*/  IMAD.WIDE.U32 R6, R23, 0x4, R4 ;  /* 0x0000000417067825 */ /* 0x001fc600078e0004 */
[----:B------:R-:W5:Y:S04]  /*1c80*/  LDG.E.CONSTANT R23, desc[UR6][R2.64+0x1c00] ;  /* 0x001c000602177981 */ /* 0x000f68000c1e9900 */
[----:B------:R-:W5:Y:S01]  /*1c90*/  LDG.E.CONSTANT R6, desc[UR6][R6.64] ;  /* 0x0000000606067981 */ /* 0x000f62000c1e9900 */
[----:B------:R-:W-:-:S03]  /*1ca0*/  VIADD R27, R11, 0xc00 ;  /* 0x00000c000b1b7836 */ /* 0x000fc60000000000 */
[----:B------:R-:W5:Y:S01]  /*1cb0*/  LDG.E.CONSTANT R26, desc[UR6][R2.64+0x2c00] ;  /* 0x002c0006021a7981 */ /* 0x000f62000c1e9900 */
[----:B------:R-:W-:-:S03]  /*1cc0*/  IMAD.WIDE.U32 R4, R27, 0x4, R4 ;  /* 0x000000041b047825 */ /* 0x000fc600078e0004 */
[----:B------:R-:W5:Y:S04]  /*1cd0*/  LDG.E.CONSTANT R25, desc[UR6][R2.64+0x3000] ;  /* 0x0030000602197981 */ /* 0x000f68000c1e9900 */
[----:B------:R-:W5:Y:S04]  /*1ce0*/  LDG.E.CONSTANT R4, desc[UR6][R4.64] ;  /* 0x0000000604047981 */ /* 0x000f68000c1e9900 */
[----:B------:R0:W5:Y:S01]  /*1cf0*/  LDG.E.CONSTANT R24, desc[UR6][R2.64+0x3400] ;  /* 0x0034000602187981 */ /* 0x000162000c1e9900 */
[----:B------:R-:W-:-:S05]  /*1d00*/  VIADD R8, R8, 0x1000 ;  /* 0x0000100008087836 */ /* 0x000fca0000000000 */
[----:B------:R-:W-:Y:S02]  /*1d10*/  ISETP.GE.AND P2, PT, R8, R13, PT ;  /* 0x0000000d0800720c */ /* 0x000fe40003f46270 */
[----:B0-----:R-:W-:Y:S01]  /*1d20*/  IADD3 R2, P3, PT, R2, 0x4000, RZ ;  /* 0x0000400002027810 */ /* 0x001fe20007f7e0ff */
[----:B------:R-:W-:-:S04]  /*1d30*/  VIADD R11, R11, 0x1000 ;  /* 0x000010000b0b7836 */ /* 0x000fc80000000000 */
[----:B------:R-:W-:Y:S01]  /*1d40*/  IMAD.X R3, RZ, RZ, R3, P3 ;  /* 0x000000ffff037224 */ /* 0x000fe200018e0603 */
[----:B--2---:R-:W-:-:S04]  /*1d50*/  FSETP.GEU.AND P1, PT, R21, R10, PT ;  /* 0x0000000a1500720b */ /* 0x004fc80003f2e000 */
[----:B------:R-:W-:-:S04]  /*1d60*/  FSEL R21, R10, R21, !P1 ;  /* 0x000000150a157208 */ /* 0x000fc80004800000 */
[----:B------:R-:W-:-:S04]  /*1d70*/  FSETP.GEU.AND P1, PT, R21, R12, PT ;  /* 0x0000000c1500720b */ /* 0x000fc80003f2e000 */
[----:B------:R-:W-:-:S04]  /*1d80*/  FSEL R12, R12, R21, !P1 ;  /* 0x000000150c0c7208 */ /* 0x000fc80004800000 */
[----:B---3--:R-:W-:-:S04]  /*1d90*/  FSETP.GEU.AND P1, PT, R12, R19, PT ;  /* 0x000000130c00720b */ /* 0x008fc80003f2e000 */
[----:B------:R-:W-:-:S04]  /*1da0*/  FSEL R19, R19, R12, !P1 ;  /* 0x0000000c13137208 */ /* 0x000fc80004800000 */
[----:B----4-:R-:W-:-:S04]  /*1db0*/  FSETP.GEU.AND P1, PT, R19, R18, PT ;  /* 0x000000121300720b */ /* 0x010fc80003f2e000 */
[----:B------:R-:W-:-:S04]  /*1dc0*/  FSEL R18, R18, R19, !P1 ;  /* 0x0000001312127208 */ /* 0x000fc80004800000 */
[----:B-----5:R-:W-:-:S04]  /*1dd0*/  FSETP.GEU.AND P1, PT, R18, R17, PT ;  /* 0x000000111200720b */ /* 0x020fc80003f2e000 */
        /* <DEDUP_REMOVED lines=24> */
.L_x_26:
[----:B------:R-:W-:Y:S05]  /*1f60*/  BSYNC.RECONVERGENT B2 ;  /* 0x0000000000027941 */ /* 0x000fea0003800200 */
.L_x_25:
[----:B------:R-:W-:Y:S01]  /*1f70*/  IMAD.IADD R4, R9, 0x1, -R8 ;  /* 0x0000000109047824 */ /* 0x000fe200078e0a08 */
[----:B------:R-:W-:Y:S04]  /*1f80*/  BSSY.RECONVERGENT B2, `(.L_x_28) ;  /* 0x0000024000027945 */ /* 0x000fe80003800200 */
[----:B------:R-:W-:-:S13]  /*1f90*/  ISETP.GT.AND P1, PT, R4, 0x400, PT ;  /* 0x000004000400780c */ /* 0x000fda0003f24270 */
[----:B------:R-:W-:Y:S05]  /*1fa0*/  @!P1 BRA `(.L_x_29) ;  /* 0x0000000000849947 */ /* 0x000fea0003800000 */
[----:B------:R-:W0:Y:S01]  /*1fb0*/  LDC.64 R6, c[0x0][0x380] ;  /* 0x0000e000ff067b82 */ /* 0x000e220000000a00 */
[----:B------:R-:W2:Y:S04]  /*1fc0*/  LDG.E.CONSTANT R13, desc[UR6][R2.64+-0x400] ;  /* 0xfffc0006020d7981 */ /* 0x000ea8000c1e9900 */
[----:B------:R-:W3:Y:S01]  /*1fd0*/  LDG.E.CONSTANT R15, desc[UR6][R2.64] ;  /* 0x00000006020f7981 */ /* 0x000ee2000c1e9900 */
[----:B------:R-:W-:-:S03]  /*1fe0*/  VIADD R19, R11, 0x400 ;  /* 0x000004000b137836 */ /* 0x000fc60000000000 */
[----:B------:R-:W4:Y:S04]  /*1ff0*/  LDG.E.CONSTANT R17, desc[UR6][R2.64+0x400] ;  /* 0x0004000602117981 */ /* 0x000f28000c1e9900 */
[----:B------:R-:W5:Y:S04]  /*2000*/  LDG.E.CONSTANT R23, desc[UR6][R2.64+0x1000] ;  /* 0x0010000602177981 */ /* 0x000f68000c1e9900 */
[----:B------:R-:W5:Y:S01]  /*2010*/  LDG.E.CONSTANT R25, desc[UR6][R2.64+0x1400] ;  /* 0x0014000602197981 */ /* 0x000f62000c1e9900 */
[----:B0-----:R-:W-:-:S06]  /*2020*/  IMAD.WIDE.U32 R4, R11, 0x4, R6 ;  /* 0x000000040b047825 */ /* 0x001fcc00078e0006 */
[----:B------:R-:W2:Y:S01]  /*2030*/  LDG.E.CONSTANT R4, desc[UR6][R4.64] ;  /* 0x0000000604047981 */ /* 0x000ea2000c1e9900 */
[----:B------:R-:W-:-:S03]  /*2040*/  IMAD.WIDE.U32 R6, R19, 0x4, R6 ;  /* 0x0000000413067825 */ /* 0x000fc600078e0006 */
[----:B------:R0:W5:Y:S04]  /*2050*/  LDG.E.CONSTANT R19, desc[UR6][R2.64+0xc00] ;  /* 0x000c000602137981 */ /* 0x000168000c1e9900 */
[----:B------:R-:W5:Y:S01]  /*2060*/  LDG.E.CONSTANT R7, desc[UR6][R6.64] ;  /* 0x0000000606077981 */ /* 0x000f62000c1e9900 */
[----:B------:R-:W-:Y:S01]  /*2070*/  VIADD R8, R8, 0x800 ;  /* 0x0000080008087836 */ /* 0x000fe20000000000 */
        /* <DEDUP_REMOVED lines=17> */
[----:B------:R-:W-:Y:S02]  /*2190*/  FSETP.GEU.AND P1, PT, R4, R25, PT ;  /* 0x000000190400720b */ /* 0x000fe40003f2e000 */
[----:B------:R-:W-:Y:S02]  /*21a0*/  PLOP3.LUT P0, PT, PT, PT, PT, 0x8, 0x80 ;  /* 0x000000000080781c */ /* 0x000fe40003f0e170 */
[----:B------:R-:W-:-:S11]  /*21b0*/  FSEL R21, R25, R4, !P1 ;  /* 0x0000000419157208 */ /* 0x000fd60004800000 */
.L_x_29:
[----:B------:R-:W-:Y:S05]  /*21c0*/  BSYNC.RECONVERGENT B2 ;  /* 0x0000000000027941 */ /* 0x000fea0003800200 */
.L_x_28:
[----:B------:R-:W-:-:S13]  /*21d0*/  ISETP.LT.OR P0, PT, R8, R9, P0 ;  /* 0x000000090800720c */ /* 0x000fda0000701670 */
[----:B------:R-:W-:Y:S05]  /*21e0*/  @!P0 BRA `(.L_x_21) ;  /* 0x0000000000388947 */ /* 0x000fea0003800000 */
[----:B------:R-:W0:Y:S01]  /*21f0*/  LDC.64 R4, c[0x0][0x380] ;  /* 0x0000e000ff047b82 */ /* 0x000e220000000a00 */
[----:B------:R-:W2:Y:S04]  /*2200*/  LDG.E.CONSTANT R6, desc[UR6][R2.64+-0x400] ;  /* 0xfffc000602067981 */ /* 0x000ea8000c1e9900 */
[----:B------:R-:W3:Y:S04]  /*2210*/  LDG.E.CONSTANT R7, desc[UR6][R2.64] ;  /* 0x0000000602077981 */ /* 0x000ee8000c1e9900 */
[----:B------:R-:W4:Y:S01]  /*2220*/  LDG.E.CONSTANT R9, desc[UR6][R2.64+0x400] ;  /* 0x0004000602097981 */ /* 0x000f22000c1e9900 */
[----:B0-----:R-:W-:-:S06]  /*2230*/  IMAD.WIDE.U32 R4, R11, 0x4, R4 ;  /* 0x000000040b047825 */ /* 0x001fcc00078e0004 */
[----:B------:R-:W5:Y:S02]  /*2240*/  LDG.E.CONSTANT R4, desc[UR6][R4.64] ;  /* 0x0000000604047981 */ /* 0x000f64000c1e9900 */
[----:B-----5:R-:W-:-:S04]  /*2250*/  FSETP.GEU.AND P0, PT, R21, R4, PT ;  /* 0x000000041500720b */ /* 0x020fc80003f0e000 */
[----:B------:R-:W-:-:S04]  /*2260*/  FSEL R21, R4, R21, !P0 ;  /* 0x0000001504157208 */ /* 0x000fc80004000000 */
[----:B--2---:R-:W-:-:S04]  /*2270*/  FSETP.GEU.AND P0, PT, R21, R6, PT ;  /* 0x000000061500720b */ /* 0x004fc80003f0e000 */
[----:B------:R-:W-:-:S04]  /*2280*/  FSEL R6, R6, R21, !P0 ;  /* 0x0000001506067208 */ /* 0x000fc80004000000 */
[----:B---3--:R-:W-:-:S04]  /*2290*/  FSETP.GEU.AND P0, PT, R6, R7, PT ;  /* 0x000000070600720b */ /* 0x008fc80003f0e000 */
[----:B------:R-:W-:-:S04]  /*22a0*/  FSEL R6, R7, R6, !P0 ;  /* 0x0000000607067208 */ /* 0x000fc80004000000 */
[----:B----4-:R-:W-:-:S04]  /*22b0*/  FSETP.GEU.AND P0, PT, R6, R9, PT ;  /* 0x000000090600720b */ /* 0x010fc80003f0e000 */
[----:B------:R-:W-:-:S09]  /*22c0*/  FSEL R21, R9, R6, !P0 ;  /* 0x0000000609157208 */ /* 0x000fd20004000000 */
.L_x_21:
[----:B------:R-:W-:Y:S05]  /*22d0*/  BSYNC.RECONVERGENT B1 ;  /* 0x0000000000017941 */ /* 0x000fea0003800200 */
.L_x_19:
[----:B------:R-:W0:Y:S01]  /*22e0*/  S2R R6, SR_LANEID ;  /* 0x0000000000067919 */ /* 0x000e220000000000 */
[----:B------:R-:W1:Y:S02]  /*22f0*/  SHFL.DOWN PT, R2, R21, 0x1, 0x1f ;  /* 0x08201f0015027f89 */ /* 0x000e6400000e0000 */
[----:B-1----:R-:W-:Y:S02]  /*2300*/  FSETP.GEU.AND P0, PT, R21, R2, PT ;  /* 0x000000021500720b */ /* 0x002fe40003f0e000 */
[C---:B0-----:R-:W-:Y:S02]  /*2310*/  ISETP.GT.AND P1, PT, R6.reuse, 0x1e, PT ;  /* 0x0000001e0600780c */ /* 0x041fe40003f24270 */
[----:B------:R-:W-:-:S11]  /*2320*/  ISETP.NE.AND P2, PT, R6, RZ, PT ;  /* 0x000000ff0600720c */ /* 0x000fd60003f45270 */
[----:B------:R-:W-:Y:S02]  /*2330*/  @!P1 FSEL R21, R2, R21, !P0 ;  /* 0x0000001502159208 */ /* 0x000fe40004000000 */
[----:B------:R-:W-:Y:S01]  /*2340*/  ISETP.GT.AND P1, PT, R6, 0x1d, PT ;  /* 0x0000001d0600780c */ /* 0x000fe20003f24270 */
[----:B------:R-:W0:Y:S01]  /*2350*/  @!P2 S2R R5, SR_CgaCtaId ;  /* 0x000000000005a919 */ /* 0x000e220000008800 */
[----:B------:R-:W-:Y:S02]  /*2360*/  @!P2 MOV R4, 0x400 ;  /* 0x000004000004a802 */ /* 0x000fe40000000f00 */
[----:B------:R-:W-:Y:S01]  /*2370*/  @!P2 SHF.R.U32.HI R3, RZ, 0x3, R0 ;  /* 0x00000003ff03a819 */ /* 0x000fe20000011600 */
[----:B------:R-:W1:Y:S03]  /*2380*/  SHFL.DOWN PT, R2, R21, 0x2, 0x1f ;  /* 0x08401f0015027f89 */ /* 0x000e6600000e0000 */
[----:B------:R-:W-:-:S02]  /*2390*/  @!P2 LOP3.LUT R3, R3, 0x7c, RZ, 0xc0, !PT ;  /* 0x0000007c0303a812 */ /* 0x000fc400078ec0ff */
[----:B-1----:R-:W-:-:S04]  /*23a0*/  FSETP.GEU.AND P0, PT, R21, R2, PT ;  /* 0x000000021500720b */ /* 0x002fc80003f0e000 */
[----:B------:R-:W-:Y:S02]  /*23b0*/  @!P1 FSEL R21, R2, R21, !P0 ;  /* 0x0000001502159208 */ /* 0x000fe40004000000 */
[----:B------:R-:W-:Y:S02]  /*23c0*/  ISETP.GT.AND P1, PT, R6, 0x1b, PT ;  /* 0x0000001b0600780c */ /* 0x000fe40003f24270 */
[----:B0-----:R-:W-:Y:S01]  /*23d0*/  @!P2 LEA R4, R5, R4, 0x18 ;  /* 0x000000040504a211 */ /* 0x001fe200078ec0ff */
[----:B------:R-:W0:Y:S04]  /*23e0*/  SHFL.DOWN PT, R2, R21, 0x4, 0x1f ;  /* 0x08801f0015027f89 */ /* 0x000e2800000e0000 */
[----:B------:R-:W-:Y:S01]  /*23f0*/  @!P2 IMAD.IADD R3, R3, 0x1, R4 ;  /* 0x000000010303a824 */ /* 0x000fe200078e0204 */
[----:B0-----:R-:W-:-:S05]  /*2400*/  FSETP.GEU.AND P0, PT, R21, R2, PT ;  /* 0x000000021500720b */ /* 0x001fca0003f0e000 */
        /* <DEDUP_REMOVED lines=35> */
.L_x_2:
        /* <DEDUP_REMOVED lines=12> */
.L_x_32:
[----:B------:R-:W-:Y:S05]  /*2700*/  BSYNC.RECONVERGENT B1 ;  /* 0x0000000000017941 */ /* 0x000fea0003800200 */
.L_x_31:
        /* <DEDUP_REMOVED lines=16> */
.L_x_37:
        /* <DEDUP_REMOVED lines=10> */
.L_x_36:
[----:B------:R-:W-:Y:S05]  /*28b0*/  BSYNC.RECONVERGENT B2 ;  /* 0x0000000000027941 */ /* 0x000fea0003800200 */
.L_x_35:
        /* <DEDUP_REMOVED lines=8> */
.L_x_40:
        /* <DEDUP_REMOVED lines=59> */
.L_x_39:
[----:B------:R-:W-:Y:S05]  /*2cf0*/  BSYNC.RECONVERGENT B2 ;  /* 0x0000000000027941 */ /* 0x000fea0003800200 */
.L_x_38:
        /* <DEDUP_REMOVED lines=34> */
.L_x_42:
[----:B------:R-:W-:Y:S05]  /*2f20*/  BSYNC.RECONVERGENT B2 ;  /* 0x0000000000027941 */ /* 0x000fea0003800200 */
.L_x_41:
        /* <DEDUP_REMOVED lines=16> */
.L_x_34:
[----:B------:R-:W-:Y:S05]  /*3030*/  BSYNC.RECONVERGENT B1 ;  /* 0x0000000000017941 */ /* 0x000fea0003800200 */
.L_x_33:
        /* <DEDUP_REMOVED lines=58> */
.L_x_43:
[----:B------:R-:W-:Y:S01]  /*33e0*/  LOP3.LUT R0, R7, 0x3e0, RZ, 0xc0, !PT ;  /* 0x000003e007007812 */ /* 0x000fe200078ec0ff */
[----:B0-----:R-:W0:Y:S03]  /*33f0*/  S2R R2, SR_LANEID ;  /* 0x0000000000027919 */ /* 0x001e260000000000 */
[----:B------:R-:W-:Y:S01]  /*3400*/  LOP3.LUT R9, RZ, R0, RZ, 0x33, !PT ;  /* 0x00000000ff097212 */ /* 0x000fe200078e33ff */
[----:B------:R-:W-:-:S04]  /*3410*/  VIADD R3, R0, 0x20 ;  /* 0x0000002000037836 */ /* 0x000fc80000000000 */
[----:B------:R-:W-:Y:S01]  /*3420*/  IMAD.IADD R9, R9, 0x1, R20 ;  /* 0x0000000109097824 */ /* 0x000fe200078e0214 */
[----:B------:R-:W-:-:S04]  /*3430*/  ISETP.GT.AND P0, PT, R3, R20, PT ;  /* 0x000000140300720c */ /* 0x000fc80003f04270 */
[----:B------:R-:W-:-:S05]  /*3440*/  SEL R4, R9, 0x1f, P0 ;  /* 0x0000001f09047807 */ /* 0x000fca0000000000 */
[----:B------:R-:W1:Y:S01]  /*3450*/  SHFL.DOWN PT, R0, R5, 0x1, R4 ;  /* 0x0820000005007989 */ /* 0x000e6200000e0004 */
[C---:B0-----:R-:W-:Y:S01]  /*3460*/  ISETP.GE.AND P1, PT, R2.reuse, R4, PT ;  /* 0x000000040200720c */ /* 0x041fe20003f26270 */
[----:B------:R-:W-:Y:S01]  /*3470*/  VIADD R3, R2, 0x2 ;  /* 0x0000000202037836 */ /* 0x000fe20000000000 */
[----:B-1----:R-:W-:-:S11]  /*3480*/  FSETP.GEU.AND P0, PT, R5, R0, PT ;  /* 0x000000000500720b */ /* 0x002fd60003f0e000 */
[----:B------:R-:W-:Y:S02]  /*3490*/  @!P1 FSEL R5, R0, R5, !P0 ;  /* 0x0000000500059208 */ /* 0x000fe40004000000 */
[----:B------:R-:W-:Y:S01]  /*34a0*/  ISETP.GT.AND P1, PT, R3, R4, PT ;  /* 0x000000040300720c */ /* 0x000fe20003f24270 */
[----:B------:R-:W-:Y:S02]  /*34b0*/  VIADD R3, R2, 0x4 ;  /* 0x0000000402037836 */ /* 0x000fe40000000000 */
[----:B------:R-:W0:Y:S02]  /*34c0*/  SHFL.DOWN PT, R0, R5, 0x2, R4 ;  /* 0x0840000005007989 */ /* 0x000e2400000e0004 */
[----:B0-----:R-:W-:-:S08]  /*34d0*/  FSETP.GEU.AND P0, PT, R5, R0, PT ;  /* 0x000000000500720b */ /* 0x001fd00003f0e000 */
[----:B------:R-:W-:Y:S02]  /*34e0*/  @!P1 FSEL R5, R0, R5, !P0 ;  /* 0x0000000500059208 */ /* 0x000fe40004000000 */
[-C--:B------:R-:W-:Y:S01]  /*34f0*/  ISETP.GT.AND P1, PT, R3, R4.reuse, PT ;  /* 0x000000040300720c */ /* 0x080fe20003f24270 */
[C---:B------:R-:W-:Y:S02]  /*3500*/  VIADD R3, R2.reuse, 0x8 ;  /* 0x0000000802037836 */ /* 0x040fe40000000000 */
[----:B------:R-:W0:Y:S03]  /*3510*/  SHFL.DOWN PT, R0, R5, 0x4, R4 ;  /* 0x0880000005007989 */ /* 0x000e2600000e0004 */
[----:B------:R-:W-:Y:S01]  /*3520*/  ISETP.GT.AND P2, PT, R3, R4, PT ;  /* 0x000000040300720c */ /* 0x000fe20003f44270 */
[----:B------:R-:W-:Y:S01]  /*3530*/  VIADD R3, R2, 0x10 ;  /* 0x0000001002037836 */ /* 0x000fe20000000000 */
[----:B0-----:R-:W-:-:S05]  /*3540*/  FSETP.GEU.AND P0, PT, R5, R0, PT ;  /* 0x000000000500720b */ /* 0x001fca0003f0e000 */
[----:B------:R-:W-:Y:S02]  /*3550*/  @!P1 FSEL R5, R0, R5, !P0 ;  /* 0x0000000500059208 */ /* 0x000fe40004000000 */
[----:B------:R-:W-:-:S03]  /*3560*/  ISETP.NE.AND P0, PT, R2, RZ, PT ;  /* 0x000000ff0200720c */ /* 0x000fc60003f05270 */
[----:B------:R-:W0:Y:S10]  /*3570*/  SHFL.DOWN PT, R0, R5, 0x8, R4 ;  /* 0x0900000005007989 */ /* 0x000e3400000e0004 */
[----:B------:R-:W1:Y:S01]  /*3580*/  @!P0 S2R R6, SR_CgaCtaId ;  /* 0x0000000000068919 */ /* 0x000e620000008800 */
[----:B------:R-:W-:-:S04]  /*3590*/  @!P0 SHF.R.U32.HI R2, RZ, 0x3, R7 ;  /* 0x00000003ff028819 */ /* 0x000fc80000011607 */
[----:B------:R-:W-:Y:S02]  /*35a0*/  @!P0 LOP3.LUT R2, R2, 0x7c, RZ, 0xc0, !PT ;  /* 0x0000007c02028812 */ /* 0x000fe400078ec0ff */
[----:B0-----:R-:W-:-:S04]  /*35b0*/  FSETP.GEU.AND P1, PT, R5, R0, PT ;  /* 0x000000000500720b */ /* 0x001fc80003f2e000 */
[----:B------:R-:W-:Y:S02]  /*35c0*/  @!P2 FSEL R5, R0, R5, !P1 ;  /* 0x000000050005a208 */ /* 0x000fe40004800000 */
[----:B------:R-:W-:Y:S02]  /*35d0*/  ISETP.GT.AND P2, PT, R3, R4, PT ;  /* 0x000000040300720c */ /* 0x000fe40003f44270 */
[----:B------:R-:W-:Y:S01]  /*35e0*/  @!P0 MOV R3, 0x400 ;  /* 0x0000040000038802 */ /* 0x000fe20000000f00 */
[----:B------:R-:W0:Y:S03]  /*35f0*/  SHFL.DOWN PT, R0, R5, 0x10, R4 ;  /* 0x0a00000005007989 */ /* 0x000e2600000e0004 */
        /* <DEDUP_REMOVED lines=37> */
.L_x_30:
[----:B------:R-:W0:Y:S01]  /*3850*/  S2R R8, SR_TID.X ;  /* 0x0000000000087919 */ /* 0x000e220000002100 */
[----:B------:R-:W0:Y:S02]  /*3860*/  LDC.64 R2, c[0x0][0x380] ;  /* 0x0000e000ff027b82 */ /* 0x000e240000000a00 */
[----:B0-----:R-:W-:-:S05]  /*3870*/  IMAD.WIDE.U32 R2, R8, 0x4, R2 ;  /* 0x0000000408027825 */ /* 0x001fca00078e0002 */
[----:B------:R-:W2:Y:S04]  /*3880*/  LDG.E.CONSTANT R19, desc[UR6][R2.64] ;  /* 0x0000000602137981 */ /* 0x000ea8000c1e9900 */
[----:B------:R-:W2:Y:S04]  /*3890*/  LDG.E.CONSTANT R0, desc[UR6][R2.64+0x400] ;  /* 0x0004000602007981 */ /* 0x000ea8000c1e9900 */
[----:B------:R-:W3:Y:S04]  /*38a0*/  LDG.E.CONSTANT R4, desc[UR6][R2.64+0x800] ;  /* 0x0008000602047981 */ /* 0x000ee8000c1e9900 */
[----:B------:R-:W3:Y:S04]  /*38b0*/  LDG.E.CONSTANT R5, desc[UR6][R2.64+0xc00] ;  /* 0x000c000602057981 */ /* 0x000ee8000c1e9900 */
[----:B------:R-:W4:Y:S04]  /*38c0*/  LDG.E.CONSTANT R6, desc[UR6][R2.64+0x1000] ;  /* 0x0010000602067981 */ /* 0x000f28000c1e9900 */
[----:B------:R-:W4:Y:S04]  /*38d0*/  LDG.E.CONSTANT R7, desc[UR6][R2.64+0x1400] ;  /* 0x0014000602077981 */ /* 0x000f28000c1e9900 */
[----:B------:R-:W5:Y:S04]  /*38e0*/  LDG.E.CONSTANT R9, desc[UR6][R2.64+0x1800] ;  /* 0x0018000602097981 */ /* 0x000f68000c1e9900 */
        /* <DEDUP_REMOVED lines=8> */
[----:B------:R-:W5:Y:S01]  /*3970*/  LDG.E.CONSTANT R18, desc[UR6][R2.64+0x3c00] ;  /* 0x003c000602127981 */ /* 0x000f62000c1e9900 */
[----:B--2---:R-:W-:-:S04]  /*3980*/  FSETP.GEU.AND P0, PT, R19, R0, PT ;  /* 0x000000001300720b */ /* 0x004fc80003f0e000 */
[----:B------:R-:W-:Y:S02]  /*3990*/  FSEL R0, R0, R19, !P0 ;  /* 0x0000001300007208 */ /* 0x000fe40004000000 */
[----:B---3--:R-:W-:-:S04]  /*39a0*/  FSETP.GEU.AND P1, PT, R4, R5, PT ;  /* 0x000000050400720b */ /* 0x008fc80003f2e000 */
[----:B------:R-:W-:Y:S02]  /*39b0*/  FSEL R5, R5, R4, !P1 ;  /* 0x0000000405057208 */ /* 0x000fe40004800000 */
[----:B----4-:R-:W-:-:S04]  /*39c0*/  FSETP.GEU.AND P2, PT, R6, R7, PT ;  /* 0x000000070600720b */ /* 0x010fc80003f4e000 */
[----:B------:R-:W-:Y:S02]  /*39d0*/  FSEL R6, R7, R6, !P2 ;  /* 0x0000000607067208 */ /* 0x000fe40005000000 */
[----:B-----5:R-:W-:-:S04]  /*39e0*/  FSETP.GEU.AND P3, PT, R9, R10, PT ;  /* 0x0000000a0900720b */ /* 0x020fc80003f6e000 */
[----:B------:R-:W-:Y:S02]  /*39f0*/  FSEL R9, R10, R9, !P3 ;  /* 0x000000090a097208 */ /* 0x000fe40005800000 */
[----:B------:R-:W-:-:S04]  /*3a00*/  FSETP.GEU.AND P0, PT, R11, R12, PT ;  /* 0x0000000c0b00720b */ /* 0x000fc80003f0e000 */
[----:B------:R-:W-:Y:S02]  /*3a10*/  FSEL R11, R12, R11, !P0 ;  /* 0x0000000b0c0b7208 */ /* 0x000fe40004000000 */
[----:B------:R-:W-:Y:S02]  /*3a20*/  FSETP.GEU.AND P0, PT, R0, R5, PT ;  /* 0x000000050000720b */ /* 0x000fe40003f0e000 */
[----:B------:R-:W-:Y:S02]  /*3a30*/  FSETP.GEU.AND P1, PT, R13, R14, PT ;  /* 0x0000000e0d00720b */ /* 0x000fe40003f2e000 */
[----:B------:R-:W-:Y:S02]  /*3a40*/  FSEL R0, R5, R0, !P0 ;  /* 0x0000000005007208 */ /* 0x000fe40004000000 */
[----:B------:R-:W-:Y:S02]  /*3a50*/  FSEL R14, R14, R13, !P1 ;  /* 0x0000000d0e0e7208 */ /* 0x000fe40004800000 */
[----:B------:R-:W-:-:S02]  /*3a60*/  FSETP.GEU.AND P1, PT, R6, R9, PT ;  /* 0x000000090600720b */ /* 0x000fc40003f2e000 */
[----:B------:R-:W-:Y:S02]  /*3a70*/  FSETP.GEU.AND P2, PT, R15, R16, PT ;  /* 0x000000100f00720b */ /* 0x000fe40003f4e000 */
[----:B------:R-:W-:Y:S02]  /*3a80*/  FSEL R9, R9, R6, !P1 ;  /* 0x0000000609097208 */ /* 0x000fe40004800000 */
[----:B------:R-:W-:Y:S02]  /*3a90*/  FSEL R15, R16, R15, !P2 ;  /* 0x0000000f100f7208 */ /* 0x000fe40005000000 */
[----:B------:R-:W-:Y:S02]  /*3aa0*/  FSETP.GEU.AND P2, PT, R11, R14, PT ;  /* 0x0000000e0b00720b */ /* 0x000fe40003f4e000 */
[----:B------:R-:W-:Y:S02]  /*3ab0*/  FSETP.GEU.AND P3, PT, R17, R18, PT ;  /* 0x000000121100720b */ /* 0x000fe40003f6e000 */
[----:B------:R-:W-:-:S02]  /*3ac0*/  FSEL R11, R14, R11, !P2 ;  /* 0x0000000b0e0b7208 */ /* 0x000fc40005000000 */
[----:B------:R-:W-:Y:S02]  /*3ad0*/  FSEL R18, R18, R17, !P3 ;  /* 0x0000001112127208 */ /* 0x000fe40005800000 */
[----:B------:R-:W-:Y:S02]  /*3ae0*/  FSETP.GEU.AND P0, PT, R0, R9, PT ;  /* 0x000000090000720b */ /* 0x000fe40003f0e000 */
[----:B------:R-:W-:Y:S02]  /*3af0*/  FSETP.GEU.AND P3, PT, R15, R18, PT ;  /* 0x000000120f00720b */ /* 0x000fe40003f6e000 */
[----:B------:R-:W-:Y:S02]  /*3b00*/  FSEL R0, R9, R0, !P0 ;  /* 0x0000000009007208 */ /* 0x000fe40004000000 */
[----:B------:R-:W-:-:S04]  /*3b10*/  FSEL R18, R18, R15, !P3 ;  /* 0x0000000f12127208 */ /* 0x000fc80005800000 */
[----:B------:R-:W-:-:S04]  /*3b20*/  FSETP.GEU.AND P1, PT, R11, R18, PT ;  /* 0x000000120b00720b */ /* 0x000fc80003f2e000 */
[----:B------:R-:W-:Y:S01]  /*3b30*/  FSEL R5, R18, R11, !P1 ;  /* 0x0000000b12057208 */ /* 0x000fe20004800000 */
[----:B------:R-:W-:Y:S01]  /*3b40*/  IMAD.MOV.U32 R11, RZ, RZ, 0x1000 ;  /* 0x00001000ff0b7424 */ /* 0x000fe200078e00ff */
[----:B------:R-:W-:Y:S02]  /*3b50*/  ISETP.GE.U32.AND P1, PT, R20, 0x2000, PT ;  /* 0x000020001400780c */ /* 0x000fe40003f26070 */
[----:B------:R-:W-:-:S04]  /*3b60*/  FSETP.GEU.AND P0, PT, R0, R5, PT ;  /* 0x000000050000720b */ /* 0x000fc80003f0e000 */
[----:B------:R-:W-:-:S07]  /*3b70*/  FSEL R0, R5, R0, !P0 ;  /* 0x0000000005007208 */ /* 0x000fce0004000000 */
[----:B------:R-:W-:Y:S05]  /*3b80*/  @!P1 BRA `(.L_x_44) ;  /* 0x0000000000ec9947 */ /* 0x000fea0003800000 */
[----:B------:R-:W0:Y:S01]  /*3b90*/  LDC R7, c[0x0][0x390] ;  /* 0x0000e400ff077b82 */ /* 0x000e220000000800 */
[----:B------:R-:W-:Y:S02]  /*3ba0*/  VIADD R6, R20, 0xfffff000 ;  /* 0xfffff00014067836 */ /* 0x000fe40000000000 */
[----:B------:R-:W-:-:S07]  /*3bb0*/  IMAD.MOV.U32 R11, RZ, RZ, 0x1000 ;  /* 0x00001000ff0b7424 */ /* 0x000fce00078e00ff */
.L_x_46:
[----:B------:R-:W-:-:S05]  /*3bc0*/  IMAD.WIDE R4, R11, 0x4, R2 ;  /* 0x000000040b047825 */ /* 0x000fca00078e0202 */
        /* <DEDUP_REMOVED lines=15> */
[----:B------:R1:W5:Y:S01]  /*3cc0*/  LDG.E.CONSTANT R16, desc[UR6][R4.64+0x3c00] ;  /* 0x003c000604107981 */ /* 0x000362000c1e9900 */
        /* <DEDUP_REMOVED lines=16> */
[----:B------:R-:W-:Y:S01]  /*3dd0*/  FSEL R23, R23, R20, !P1 ;  /* 0x0000001417177208 */ /* 0x000fe20004800000 */
[----:B0-----:R-:W-:Y:S01]  /*3de0*/  IMAD.MOV.U32 R20, RZ, RZ, R7 ;  /* 0x000000ffff147224 */ /* 0x001fe200078e0007 */
[----:B------:R-:W-:Y:S02]  /*3df0*/  FSEL R10, R13, R10, !P2 ;  /* 0x0000000a0d0a7208 */ /* 0x000fe40005000000 */
[----:B------:R-:W-:Y:S01]  /*3e00*/  FSETP.GEU.AND P2, PT, R24, R15, PT ;  /* 0x0000000f1800720b */ /* 0x000fe20003f4e000 */
[----:B-1----:R-:W-:Y:S01]  /*3e10*/  IMAD.IADD R4, R20, 0x1, -R11 ;  /* 0x0000000114047824 */ /* 0x002fe200078e0a0b */
        /* <DEDUP_REMOVED lines=18> */
.L_x_44:
        /* <DEDUP_REMOVED lines=20> */
.L_x_50:
        /* <DEDUP_REMOVED lines=9> */
.L_x_49:
[----:B------:R-:W-:Y:S05]  /*4110*/  BSYNC.RECONVERGENT B2 ;  /* 0x0000000000027941 */ /* 0x000fea0003800200 */
.L_x_48:
        /* <DEDUP_REMOVED lines=16> */
.L_x_53:
        /* <DEDUP_REMOVED lines=62> */
.L_x_52:
[----:B------:R-:W-:Y:S05]  /*4600*/  BSYNC.RECONVERGENT B2 ;  /* 0x0000000000027941 */ /* 0x000fea0003800200 */
.L_x_51:
        /* <DEDUP_REMOVED lines=37> */
.L_x_55:
[----:B------:R-:W-:Y:S05]  /*4860*/  BSYNC.RECONVERGENT B2 ;  /* 0x0000000000027941 */ /* 0x000fea0003800200 */
.L_x_54:
[----:B------:R-:W-:-:S13]  /*4870*/  ISETP.LT.OR P0, PT, R10, R9, P0 ;  /* 0x000000090a00720c */ /* 0x000fda0000701670 */
[----:B------:R-:W-:Y:S05]  /*4880*/  @!P0 BRA `(.L_x_47) ;  /* 0x0000000000388947 */ /* 0x000fea0003800000 */
[----:B------:R-:W0:Y:S01]  /*4890*/  LDC.64 R4, c[0x0][0x380] ;  /* 0x0000e000ff047b82 */ /* 0x000e220000000a00 */
[----:B------:R-:W2:Y:S04]  /*48a0*/  LDG.E.CONSTANT R7, desc[UR6][R2.64+-0x400] ;  /* 0xfffc000602077981 */ /* 0x000ea8000c1e9900 */
[----:B------:R-:W3:Y:S01]  /*48b0*/  LDG.E.CONSTANT R9, desc[UR6][R2.64] ;  /* 0x0000000602097981 */ /* 0x000ee2000c1e9900 */
[----:B0-----:R-:W-:-:S03]  /*48c0*/  IMAD.WIDE.U32 R4, R11, 0x4, R4 ;  /* 0x000000040b047825 */ /* 0x001fc600078e0004 */
[----:B------:R-:W4:Y:S04]  /*48d0*/  LDG.E.CONSTANT R11, desc[UR6][R2.64+0x400] ;  /* 0x00040006020b7981 */ /* 0x000f28000c1e9900 */
        /* <DEDUP_REMOVED lines=9> */
.L_x_47:
[----:B------:R-:W-:Y:S05]  /*4970*/  BSYNC.RECONVERGENT B1 ;  /* 0x0000000000017941 */ /* 0x000fea0003800200 */
.L_x_45:
[----:B------:R-:W0:Y:S01]  /*4980*/  S2R R6, SR_LANEID ;  /* 0x0000000000067919 */ /* 0x000e220000000000 */
[----:B------:R-:W-:-:S05]  /*4990*/  IMAD.MOV.U32 R3, RZ, RZ, R0 ;  /* 0x000000ffff037224 */ /* 0x000fca00078e0000 */
        /* <DEDUP_REMOVED lines=51> */
[----:B------:R-:W-:-:S09]  /*4cd0*/  FSEL R0, R9, R0, !P1 ;  /* 0x0000000009007208 */ /* 0x000fd20004800000 */
.L_x_17:
[----:B------:R-:W-:Y:S05]  /*4ce0*/  BSYNC.RECONVERGENT B0 ;  /* 0x0000000000007941 */ /* 0x000fea0003800200 */
.L_x_1:
[----:B------:R-:W-:Y:S05]  /*4cf0*/  @P0 EXIT ;  /* 0x000000000000094d */ /* 0x000fea0003800000 */
[----:B------:R-:W0:Y:S01]  /*4d00*/  LDCU UR4, c[0x0][0x398] ;  /* 0x00007300ff0477ac */ /* 0x000e220008000800 */
[----:B------:R-:W1:Y:S01]  /*4d10*/  LDC.64 R2, c[0x0][0x388] ;  /* 0x0000e200ff027b82 */ /* 0x000e620000000a00 */
[----:B0-----:R-:W-:-:S04]  /*4d20*/  FSETP.GT.AND P0, PT, R0, UR4, PT ;  /* 0x0000000400007c0b */ /* 0x001fc8000bf04000 */
[----:B------:R-:W-:-:S05]  /*4d30*/  FSEL R5, R0, UR4, P0 ;  /* 0x0000000400057c08 */ /* 0x000fca0008000000 */
[----:B-1----:R-:W-:Y:S01]  /*4d40*/  STG.E desc[UR6][R2.64], R5 ;  /* 0x0000000502007986 */ /* 0x002fe2000c101906 */
[----:B------:R-:W-:Y:S05]  /*4d50*/  EXIT ;  /* 0x000000000000794d */ /* 0x000fea0003800000 */
.L_x_56:
[----:B------:R-:W-:-:S00]  /*4d60*/  BRA `(.L_x_56) ;  /* 0xfffffffc00fc7947 */ /* 0x000fc0000383ffff */
[----:B------:R-:W-:-:S00]  /*4d70*/  NOP ;  /* 0x0000000000007918 */ /* 0x000fc00000000000 */
        /* <DEDUP_REMOVED lines=8> */
.L_x_272:


//--------------------- .text._ZN3cub18CUB_300001_SM_10006detail6reduce18DeviceReduceKernelINS2_10policy_hubIfjN4cuda3__47maximumIvEEE10Policy1000EPfjS8_fNS5_3std3__410__identityEEEvT0_PT3_T1_NS0_13GridEvenShareISI_EET2_T4_ --------------------------
	.section	.text._ZN3cub18CUB_300001_SM_10006detail6reduce18DeviceReduceKernelINS2_10policy_hubIfjN4cuda3__47maximumIvEEE10Policy1000EPfjS8_fNS5_3std3__410__identityEEEvT0_PT3_T1_NS0_13GridEvenShareISI_EET2_T4_,"ax",@progbits
	.align	128
        .global         _ZN3cub18CUB_300001_SM_10006detail6reduce18DeviceReduceKernelINS2_10policy_hubIfjN4cuda3__47maximumIvEEE10Policy1000EPfjS8_fNS5_3std3__410__identityEEEvT0_PT3_T1_NS0_13GridEvenShareISI_EET2_T4_
        .type           _ZN3cub18CUB_300001_SM_10006detail6reduce18DeviceReduceKernelINS2_10policy_hubIfjN4cuda3__47maximumIvEEE10Policy1000EPfjS8_fNS5_3std3__410__identityEEEvT0_PT3_T1_NS0_13GridEvenShareISI_EET2_T4_,@function
        .size           _ZN3cub18CUB_300001_SM_10006detail6reduce18DeviceReduceKernelINS2_10policy_hubIfjN4cuda3__47maximumIvEEE10Policy1000EPfjS8_fNS5_3std3__410__identityEEEvT0_PT3_T1_NS0_13GridEvenShareISI_EET2_T4_,(.L_x_273 - _ZN3cub18CUB_300001_SM_10006detail6reduce18DeviceReduceKernelINS2_10policy_hubIfjN4cuda3__47maximumIvEEE10Policy1000EPfjS8_fNS5_3std3__410__identityEEEvT0_PT3_T1_NS0_13GridEvenShareISI_EET2_T4_)
        .other          _ZN3cub18CUB_300001_SM_10006detail6reduce18DeviceReduceKernelINS2_10policy_hubIfjN4cuda3__47maximumIvEEE10Policy1000EPfjS8_fNS5_3std3__410__identityEEEvT0_PT3_T1_NS0_13GridEvenShareISI_EET2_T4_,@"STO_CUDA_ENTRY STV_DEFAULT"
_ZN3cub18CUB_300001_SM_10006detail6reduce18DeviceReduceKernelINS2_10policy_hubIfjN4cuda3__47maximumIvEEE10Policy1000EPfjS8_fNS5_3std3__410__identityEEEvT0_PT3_T1_NS0_13GridEvenShareISI_EET2_T4_:
.text._ZN3cub18CUB_300001_SM_10006detail6reduce18DeviceReduceKernelINS2_10policy_hubIfjN4cuda3__47maximumIvEEE10Policy1000EPfjS8_fNS5_3std3__410__identityEEEvT0_PT3_T1_NS0_13GridEvenShareISI_EET2_T4_:
[----:B------:R-:W-:Y:S01]  /*0000*/  LDC R1, c[0x0][0x37c] ;  /* 0x0000df00ff017b82 */ /* 0x000fe20000000800 */
[----:B------:R-:W0:Y:S01]  /*0010*/  S2R R0, SR_CTAID.X ;  /* 0x0000000000007919 */ /* 0x000e220000002500 */
[----:B------:R-:W1:Y:S01]  /*0020*/  LDCU UR4, c[0x0][0x380] ;  /* 0x00007000ff0477ac */ /* 0x000e620008000800 */
[----:B------:R-:W-:Y:S01]  /*0030*/  BSSY.RECONVERGENT B0, `(.L_x_57) ;  /* 0x0000360000007945 */ /* 0x000fe20003800200 */
[----:B------:R-:W2:Y:S01]  /*0040*/  LDCU UR5, c[0x0][0x3ac] ;  /* 0x00007580ff0577ac */ /* 0x000ea20008000800 */
[----:B------:R-:W3:Y:S01]  /*0050*/  LDCU.64 UR8, c[0x0][0x358] ;  /* 0x00006b00ff0877ac */ /* 0x000ee20008000a00 */
[----:B-1----:R-:W-:Y:S02]  /*0060*/  ULOP3.LUT UP0, URZ, UR4, 0xf, URZ, 0xc0, !UPT ;  /* 0x0000000f04ff7892 */ /* 0x002fe4000f80c0ff */
[----:B--2---:R-:W-:Y:S01]  /*0070*/  USHF.L.U32 UR5, UR5, 0xc, URZ ;  /* 0x0000000c05057899 */ /* 0x004fe200080006ff */
[----:B0-----:R-:W-:-:S06]  /*0080*/  IMAD.SHL.U32 R23, R0, 0x1000, RZ ;  /* 0x0000100000177824 */ /* 0x001fcc00078e00ff */
[----:B---3--:R-:W-:Y:S05]  /*0090*/  BRA.U UP0, `(.L_x_58) ;  /* 0x0000001900847547 */ /* 0x008fea000b800000 */
[----:B------:R-:W0:Y:S02]  /*00a0*/  LDC R26, c[0x0][0x3a8] ;  /* 0x0000ea00ff1a7b82 */ /* 0x000e240000000800 */
[----:B0-----:R-:W-:-:S05]  /*00b0*/  IMAD R3, R0, -0x1000, R26 ;  /* 0xfffff00000037824 */ /* 0x001fca00078e021a */
[----:B------:R-:W-:-:S13]  /*00c0*/  ISETP.GT.U32.AND P0, PT, R3, 0xfff, PT ;  /* 0x00000fff0300780c */ /* 0x000fda0003f04070 */
[----:B------:R-:W-:Y:S05]  /*00d0*/  @P0 BRA `(.L_x_59) ;  /* 0x0000000c00100947 */ /* 0x000fea0003800000 */
[----:B------:R-:W0:Y:S01]  /*00e0*/  S2R R2, SR_TID.X ;  /* 0x0000000000027919 */ /* 0x000e220000002100 */
[----:B------:R-:W-:Y:S01]  /*00f0*/  BSSY.RECONVERGENT B1, `(.L_x_60) ;  /* 0x000000a000017945 */ /* 0x000fe20003800200 */
[----:B------:R-:W-:Y:S01]  /*0100*/  IMAD.MOV.U32 R6, RZ, RZ, RZ ;  /* 0x000000ffff067224 */ /* 0x000fe200078e00ff */
[----:B0-----:R-:W-:Y:S01]  /*0110*/  ISETP.GE.U32.AND P0, PT, R2, R3, PT ;  /* 0x000000030200720c */ /* 0x001fe20003f06070 */
[----:B------:R-:W-:-:S12]  /*0120*/  IMAD.MOV.U32 R11, RZ, RZ, R2 ;  /* 0x000000ffff0b7224 */ /* 0x000fd800078e0002 */
[----:B------:R-:W-:Y:S05]  /*0130*/  @P0 BRA `(.L_x_61) ;  /* 0x0000000000140947 */ /* 0x000fea0003800000 */
[----:B------:R-:W0:Y:S01]  /*0140*/  LDC.64 R6, c[0x0][0x380] ;  /* 0x0000e000ff067b82 */ /* 0x000e220000000a00 */
[----:B------:R-:W-:-:S04]  /*0150*/  IMAD R5, R0, 0x1000, R2 ;  /* 0x0000100000057824 */ /* 0x000fc800078e0202 */
[----:B0-----:R-:W-:-:S06]  /*0160*/  IMAD.WIDE.U32 R6, R5, 0x4, R6 ;  /* 0x0000000405067825 */ /* 0x001fcc00078e0006 */
[----:B------:R0:W5:Y:S01]  /*0170*/  LDG.E.CONSTANT R6, desc[UR8][R6.64] ;  /* 0x0000000806067981 */ /* 0x000162000c1e9900 */
[----:B------:R-:W-:-:S07]  /*0180*/  VIADD R11, R2, 0x100 ;  /* 0x00000100020b7836 */ /* 0x000fce0000000000 */
.L_x_61:
[----:B------:R-:W-:Y:S05]  /*0190*/  BSYNC.RECONVERGENT B1 ;  /* 0x0000000000017941 */ /* 0x000fea0003800200 */
.L_x_60:
[----:B------:R-:W-:Y:S01]  /*01a0*/  ISETP.GE.U32.AND P0, PT, R11, R3, PT ;  /* 0x000000030b00720c */ /* 0x000fe20003f06070 */
[----:B------:R-:W-:-:S12]  /*01b0*/  BSSY.RECONVERGENT B1, `(.L_x_62) ;  /* 0x0000035000017945 */ /* 0x000fd80003800200 */
[----:B------:R-:W-:Y:S05]  /*01c0*/  @P0 BRA `(.L_x_63) ;  /* 0x0000000000cc0947 */ /* 0x000fea0003800000 */
[----:B------:R-:W-:Y:S01]  /*01d0*/  LOP3.LUT R5, RZ, R11, RZ, 0x33, !PT ;  /* 0x0000000bff057212 */ /* 0x000fe200078e33ff */
[----:B------:R-:W-:Y:S04]  /*01e0*/  BSSY.RECONVERGENT B2, `(.L_x_64) ;  /* 0x0000015000027945 */ /* 0x000fe80003800200 */
[----:B------:R-:W-:-:S04]  /*01f0*/  IMAD.IADD R5, R5, 0x1, R26 ;  /* 0x0000000105057824 */ /* 0x000fc800078e021a */
[----:B0-----:R-:W-:Y:S01]  /*0200*/  IMAD R7, R0, -0x1000, R5 ;  /* 0xfffff00000077824 */ /* 0x001fe200078e0205 */
[----:B------:R-:W-:-:S04]  /*0210*/  LOP3.LUT R4, R5, 0x300, RZ, 0xc0, !PT ;  /* 0x0000030005047812 */ /* 0x000fc800078ec0ff */
[----:B------:R-:W-:Y:S02]  /*0220*/  ISETP.NE.AND P0, PT, R4, 0x300, PT ;  /* 0x000003000400780c */ /* 0x000fe40003f05270 */
[----:B------:R-:W-:-:S11]  /*0230*/  ISETP.GE.U32.AND P2, PT, R7, 0x300, PT ;  /* 0x000003000700780c */ /* 0x000fd60003f46070 */
[----:B------:R-:W-:Y:S05]  /*0240*/  @!P0 BRA `(.L_x_65) ;  /* 0x0000000000388947 */ /* 0x000fea0003800000 */
[----:B------:R-:W0:Y:S01]  /*0250*/  LDC.64 R8, c[0x0][0x380] ;  /* 0x0000e000ff087b82 */ /* 0x000e220000000a00 */
[----:B------:R-:W-:Y:S01]  /*0260*/  LEA.HI R4, R5, 0x1, RZ, 0x18 ;  /* 0x0000000105047811 */ /* 0x000fe200078fc0ff */
[----:B------:R-:W-:-:S03]  /*0270*/  IMAD R7, R0, 0x1000, R11 ;  /* 0x0000100000077824 */ /* 0x000fc600078e020b */
[----:B------:R-:W-:-:S05]  /*0280*/  LOP3.LUT R4, R4, 0x3, RZ, 0xc0, !PT ;  /* 0x0000000304047812 */ /* 0x000fca00078ec0ff */
[----:B------:R-:W-:-:S07]  /*0290*/  IMAD.MOV R10, RZ, RZ, -R4 ;  /* 0x000000ffff0a7224 */ /* 0x000fce00078e0a04 */
.L_x_66:
[----:B0-----:R-:W-:-:S06]  /*02a0*/  IMAD.WIDE.U32 R4, R7, 0x4, R8 ;  /* 0x0000000407047825 */ /* 0x001fcc00078e0008 */
[----:B------:R-:W2:Y:S01]  /*02b0*/  LDG.E.CONSTANT R5, desc[UR8][R4.64] ;  /* 0x0000000804057981 */ /* 0x000ea2000c1e9900 */
[----:B------:R-:W-:Y:S02]  /*02c0*/  VIADD R10, R10, 0x1 ;  /* 0x000000010a0a7836 */ /* 0x000fe40000000000 */
[----:B------:R-:W-:Y:S02]  /*02d0*/  VIADD R11, R11, 0x100 ;  /* 0x000001000b0b7836 */ /* 0x000fe40000000000 */
[----:B------:R-:W-:Y:S01]  /*02e0*/  VIADD R7, R7, 0x100 ;  /* 0x0000010007077836 */ /* 0x000fe20000000000 */
[----:B------:R-:W-:Y:S02]  /*02f0*/  ISETP.NE.AND P1, PT, R10, RZ, PT ;  /* 0x000000ff0a00720c */ /* 0x000fe40003f25270 */
[----:B--2--5:R-:W-:-:S04]  /*0300*/  FSETP.GEU.AND P0, PT, R6, R5, PT ;  /* 0x000000050600720b */ /* 0x024fc80003f0e000 */
[----:B------:R-:W-:-:S07]  /*0310*/  FSEL R6, R5, R6, !P0 ;  /* 0x0000000605067208 */ /* 0x000fce0004000000 */
[----:B------:R-:W-:Y:S05]  /*0320*/  @P1 BRA `(.L_x_66) ;  /* 0xfffffffc00dc1947 */ /* 0x000fea000383ffff */
.L_x_65:
[----:B------:R-:W-:Y:S05]  /*0330*/  BSYNC.RECONVERGENT B2 ;  /* 0x0000000000027941 */ /* 0x000fea0003800200 */
.L_x_64:
[----:B------:R-:W-:Y:S05]  /*0340*/  @!P2 BRA `(.L_x_63) ;  /* 0x00000000006ca947 */ /* 0x000fea0003800000 */
[----:B------:R-:W0:Y:S01]  /*0350*/  LDC.64 R4, c[0x0][0x380] ;  /* 0x0000e000ff047b82 */ /* 0x000e220000000a00 */
[----:B------:R-:W-:Y:S02]  /*0360*/  VIADD R7, R11, 0x200 ;  /* 0x000002000b077836 */ /* 0x000fe40000000000 */
[----:B------:R-:W-:-:S07]  /*0370*/  IMAD R17, R0, 0x1000, R11 ;  /* 0x0000100000117824 */ /* 0x000fce00078e020b */
.L_x_67:
[----:B0-----:R-:W-:-:S04]  /*0380*/  IMAD.WIDE.U32 R8, R17, 0x4, R4 ;  /* 0x0000000411087825 */ /* 0x001fc800078e0004 */
[C---:B------:R-:W-:Y:S02]  /*0390*/  VIADD R11, R17.reuse, 0x100 ;  /* 0x00000100110b7836 */ /* 0x040fe40000000000 */
[----:B------:R0:W2:Y:S01]  /*03a0*/  LDG.E.CONSTANT R9, desc[UR8][R8.64] ;  /* 0x0000000808097981 */ /* 0x0000a2000c1e9900 */
[----:B------:R-:W-:Y:S02]  /*03b0*/  VIADD R13, R17, 0x200 ;  /* 0x00000200110d7836 */ /* 0x000fe40000000000 */
[----:B------:R-:W-:-:S04]  /*03c0*/  IMAD.WIDE.U32 R10, R11, 0x4, R4 ;  /* 0x000000040b0a7825 */ /* 0x000fc800078e0004 */
[--C-:B------:R-:W-:Y:S02]  /*03d0*/  IMAD.WIDE.U32 R12, R13, 0x4, R4.reuse ;  /* 0x000000040d0c7825 */ /* 0x100fe400078e0004 */
[----:B------:R-:W3:Y:S02]  /*03e0*/  LDG.E.CONSTANT R11, desc[UR8][R10.64] ;  /* 0x000000080a0b7981 */ /* 0x000ee4000c1e9900 */
[----:B------:R-:W-:Y:S02]  /*03f0*/  VIADD R15, R17, 0x300 ;  /* 0x00000300110f7836 */ /* 0x000fe40000000000 */
[----:B------:R-:W4:Y:S02]  /*0400*/  LDG.E.CONSTANT R13, desc[UR8][R12.64] ;  /* 0x000000080c0d7981 */ /* 0x000f24000c1e9900 */
[----:B------:R-:W-:-:S06]  /*0410*/  IMAD.WIDE.U32 R14, R15, 0x4, R4 ;  /* 0x000000040f0e7825 */ /* 0x000fcc00078e0004 */
[----:B------:R-:W4:Y:S01]  /*0420*/  LDG.E.CONSTANT R15, desc[UR8][R14.64] ;  /* 0x000000080e0f7981 */ /* 0x000f22000c1e9900 */
[C---:B0-----:R-:W-:Y:S02]  /*0430*/  VIADD R8, R7.reuse, 0x200 ;  /* 0x0000020007087836 */ /* 0x041fe40000000000 */
[----:B------:R-:W-:Y:S02]  /*0440*/  VIADD R7, R7, 0x400 ;  /* 0x0000040007077836 */ /* 0x000fe40000000000 */
[----:B------:R-:W-:Y:S01]  /*0450*/  VIADD R17, R17, 0x400 ;  /* 0x0000040011117836 */ /* 0x000fe20000000000 */
        /* <DEDUP_REMOVED lines=8> */
[----:B------:R-:W-:Y:S01]  /*04e0*/  FSEL R6, R15, R6, !P0 ;  /* 0x000000060f067208 */ /* 0x000fe20004000000 */
[----:B------:R-:W-:Y:S08]  /*04f0*/  @!P1 BRA `(.L_x_67) ;  /* 0xfffffffc00a09947 */ /* 0x000ff0000383ffff */
.L_x_63:
[----:B------:R-:W-:Y:S05]  /*0500*/  BSYNC.RECONVERGENT B1 ;  /* 0x0000000000017941 */ /* 0x000fea0003800200 */
.L_x_62:
[----:B------:R-:W-:Y:S01]  /*0510*/  ISETP.GE.U32.AND P0, PT, R3, 0x100, PT ;  /* 0x000001000300780c */ /* 0x000fe20003f06070 */
[----:B-----5:R-:W-:-:S12]  /*0520*/  IMAD.MOV.U32 R10, RZ, RZ, R6 ;  /* 0x000000ffff0a7224 */ /* 0x020fd800078e0006 */
[----:B------:R-:W-:Y:S05]  /*0530*/  @!P0 BRA `(.L_x_68) ;  /* 0x0000000000dc8947 */ /* 0x000fea0003800000 */
[----:B------:R-:W1:Y:S01]  /*0540*/  S2R R8, SR_LANEID ;  /* 0x0000000000087919 */ /* 0x000e620000000000 */
[----:B------:R-:W2:Y:S02]  /*0550*/  SHFL.DOWN PT, R3, R10, 0x1, 0x1f ;  /* 0x08201f000a037f89 */ /* 0x000ea400000e0000 */
[----:B--2---:R-:W-:Y:S02]  /*0560*/  FSETP.GEU.AND P1, PT, R10, R3, PT ;  /* 0x000000030a00720b */ /* 0x004fe40003f2e000 */
[C---:B-1----:R-:W-:Y:S02]  /*0570*/  ISETP.GT.AND P0, PT, R8.reuse, 0x1e, PT ;  /* 0x0000001e0800780c */ /* 0x042fe40003f04270 */
[----:B------:R-:W-:Y:S02]  /*0580*/  FSEL R3, R3, R10, !P1 ;  /* 0x0000000a03037208 */ /* 0x000fe40004800000 */
[----:B------:R-:W-:Y:S02]  /*0590*/  ISETP.NE.AND P2, PT, R8, RZ, PT ;  /* 0x000000ff0800720c */ /* 0x000fe40003f45270 */
[----:B------:R-:W-:-:S02]  /*05a0*/  FSEL R3, R10, R3, P0 ;  /* 0x000000030a037208 */ /* 0x000fc40000000000 */
[----:B------:R-:W-:-:S03]  /*05b0*/  ISETP.GT.AND P0, PT, R8, 0x1d, PT ;  /* 0x0000001d0800780c */ /* 0x000fc60003f04270 */
[----:B------:R-:W1:Y:S06]  /*05c0*/  SHFL.DOWN PT, R4, R3, 0x2, 0x1f ;  /* 0x08401f0003047f89 */ /* 0x000e6c00000e0000 */
[----:B0-----:R-:W0:Y:S01]  /*05d0*/  @!P2 S2R R7, SR_CgaCtaId ;  /* 0x000000000007a919 */ /* 0x001e220000008800 */
[----:B------:R-:W-:Y:S02]  /*05e0*/  @!P2 MOV R6, 0x400 ;  /* 0x000004000006a802 */ /* 0x000fe40000000f00 */
[----:B------:R-:W-:-:S04]  /*05f0*/  @!P2 SHF.R.U32.HI R5, RZ, 0x3, R2 ;  /* 0x00000003ff05a819 */ /* 0x000fc80000011602 */
[----:B------:R-:W-:Y:S02]  /*0600*/  @!P2 LOP3.LUT R5, R5, 0x7c, RZ, 0xc0, !PT ;  /* 0x0000007c0505a812 */ /* 0x000fe400078ec0ff */
[----:B-1----:R-:W-:-:S04]  /*0610*/  FSETP.GEU.AND P1, PT, R3, R4, PT ;  /* 0x000000040300720b */ /* 0x002fc80003f2e000 */
[----:B------:R-:W-:Y:S02]  /*0620*/  @!P0 FSEL R3, R4, R3, !P1 ;  /* 0x0000000304038208 */ /* 0x000fe40004800000 */
[----:B------:R-:W-:-:S03]  /*0630*/  ISETP.GT.AND P0, PT, R8, 0x1b, PT ;  /* 0x0000001b0800780c */ /* 0x000fc60003f04270 */
[----:B------:R-:W1:Y:S01]  /*0640*/  SHFL.DOWN PT, R4, R3, 0x4, 0x1f ;  /* 0x08801f0003047f89 */ /* 0x000e6200000e0000 */
[----:B0-----:R-:W-:-:S05]  /*0650*/  @!P2 LEA R6, R7, R6, 0x18 ;  /* 0x000000060706a211 */ /* 0x001fca00078ec0ff */
[----:B------:R-:W-:Y:S01]  /*0660*/  @!P2 IMAD.IADD R5, R5, 0x1, R6 ;  /* 0x000000010505a824 */ /* 0x000fe200078e0206 */
[----:B-1----:R-:W-:-:S04]  /*0670*/  FSETP.GEU.AND P1, PT, R3, R4, PT ;  /* 0x000000040300720b */ /* 0x002fc80003f2e000 */
        /* <DEDUP_REMOVED lines=35> */
.L_x_68:
[----:B------:R-:W-:Y:S01]  /*08b0*/  LOP3.LUT R4, R2, 0x3e0, RZ, 0xc0, !PT ;  /* 0x000003e002047812 */ /* 0x000fe200078ec0ff */
[----:B------:R-:W1:Y:S04]  /*08c0*/  S2R R9, SR_LANEID ;  /* 0x0000000000097919 */ /* 0x000e680000000000 */
[----:B------:R-:W-:Y:S01]  /*08d0*/  VIADD R6, R4, 0x20 ;  /* 0x0000002004067836 */ /* 0x000fe20000000000 */
[----:B------:R-:W-:-:S04]  /*08e0*/  LOP3.LUT R4, RZ, R4, RZ, 0x33, !PT ;  /* 0x00000004ff047212 */ /* 0x000fc800078e33ff */
[----:B------:R-:W-:Y:S01]  /*08f0*/  ISETP.GT.U32.AND P0, PT, R6, R3, PT ;  /* 0x000000030600720c */ /* 0x000fe20003f04070 */
[----:B------:R-:W-:-:S05]  /*0900*/  IMAD.IADD R4, R3, 0x1, R4 ;  /* 0x0000000103047824 */ /* 0x000fca00078e0204 */
[----:B------:R-:W-:-:S05]  /*0910*/  SEL R4, R4, 0x1f, P0 ;  /* 0x0000001f04047807 */ /* 0x000fca0000000000 */
[----:B------:R-:W2:Y:S01]  /*0920*/  SHFL.DOWN PT, R5, R10, 0x1, R4 ;  /* 0x082000000a057989 */ /* 0x000ea200000e0004 */
[C---:B-1----:R-:W-:Y:S01]  /*0930*/  ISETP.GE.AND P0, PT, R9.reuse, R4, PT ;  /* 0x000000040900720c */ /* 0x042fe20003f06270 */
[----:B0-----:R-:W-:Y:S01]  /*0940*/  VIADD R7, R9, 0x2 ;  /* 0x0000000209077836 */ /* 0x001fe20000000000 */
[----:B--2---:R-:W-:-:S11]  /*0950*/  FSETP.GEU.AND P1, PT, R10, R5, PT ;  /* 0x000000050a00720b */ /* 0x004fd60003f2e000 */
        /* <DEDUP_REMOVED lines=34> */
[C---:B------:R-:W-:Y:S02]  /*0b80*/  ISETP.GT.U32.AND P2, PT, R3.reuse, 0x20, PT ;  /* 0x000000200300780c */ /* 0x040fe40003f44070 */
[----:B------:R-:W-:Y:S01]  /*0b90*/  ISETP.GT.U32.AND P1, PT, R3, 0x40, PT ;  /* 0x000000400300780c */ /* 0x000fe20003f24070 */
[----:B0-----:R-:W-:-:S09]  /*0ba0*/  ULEA UR4, UR5, UR4, 0x18 ;  /* 0x0000000405047291 */ /* 0x001fd2000f8ec0ff */
[----:B------:R-:W0:Y:S04]  /*0bb0*/  LDS R5, [UR4+0xc] ;  /* 0x00000c04ff057984 */ /* 0x000e280008000800 */
[----:B------:R-:W1:Y:S04]  /*0bc0*/  LDS.128 R12, [UR4+0x10] ;  /* 0x00001004ff0c7984 */ /* 0x000e680008000c00 */
[----:B------:R-:W2:Y:S01]  /*0bd0*/  LDS.64 R6, [UR4+0x20] ;  /* 0x00002004ff067984 */ /* 0x000ea20008000a00 */
[----:B0-----:R-:W-:-:S04]  /*0be0*/  FSETP.GEU.AND P3, PT, R8, R5, PT ;  /* 0x000000050800720b */ /* 0x001fc80003f6e000 */
[----:B------:R-:W-:Y:S02]  /*0bf0*/  @P2 FSEL R8, R5, R8, !P3 ;  /* 0x0000000805082208 */ /* 0x000fe40005800000 */
[----:B------:R-:W-:Y:S02]  /*0c00*/  ISETP.GT.U32.AND P2, PT, R3, 0x60, PT ;  /* 0x000000600300780c */ /* 0x000fe40003f44070 */
[----:B-1----:R-:W-:-:S04]  /*0c10*/  FSETP.GEU.AND P3, PT, R8, R12, PT ;  /* 0x0000000c0800720b */ /* 0x002fc80003f6e000 */
[----:B------:R-:W-:Y:S02]  /*0c20*/  @P1 FSEL R8, R12, R8, !P3 ;  /* 0x000000080c081208 */ /* 0x000fe40005800000 */
[----:B------:R-:W-:Y:S02]  /*0c30*/  ISETP.GT.U32.AND P1, PT, R3, 0x80, PT ;  /* 0x000000800300780c */ /* 0x000fe40003f24070 */
[----:B------:R-:W-:-:S04]  /*0c40*/  FSETP.GEU.AND P3, PT, R8, R13, PT ;  /* 0x0000000d0800720b */ /* 0x000fc80003f6e000 */
        /* <DEDUP_REMOVED lines=8> */
[----:B--2---:R-:W-:-:S04]  /*0cd0*/  FSETP.GEU.AND P3, PT, R8, R6, PT ;  /* 0x000000060800720b */ /* 0x004fc80003f6e000 */
[----:B------:R-:W-:-:S04]  /*0ce0*/  @P1 FSEL R8, R6, R8, !P3 ;  /* 0x0000000806081208 */ /* 0x000fc80005800000 */
[----:B------:R-:W-:-:S04]  /*0cf0*/  FSETP.GEU.AND P1, PT, R8, R7, PT ;  /* 0x000000070800720b */ /* 0x000fc80003f2e000 */
[----:B------:R-:W-:Y:S01]  /*0d00*/  @P2 FSEL R8, R7, R8, !P1 ;  /* 0x0000000807082208 */ /* 0x000fe20004800000 */
[----:B------:R-:W-:Y:S08]  /*0d10*/  BRA `(.L_x_69) ;  /* 0x0000002800447947 */ /* 0x000ff00003800000 */
.L_x_59:
[----:B------:R-:W0:Y:S01]  /*0d20*/  S2R R2, SR_TID.X ;  /* 0x0000000000027919 */ /* 0x000e220000002100 */
[----:B------:R-:W1:Y:S02]  /*0d30*/  LDCU.64 UR6, c[0x0][0x380] ;  /* 0x00007000ff0677ac */ /* 0x000e640008000a00 */
[----:B-1----:R-:W-:Y:S02]  /*0d40*/  IMAD.U32 R20, RZ, RZ, UR6 ;  /* 0x00000006ff147e24 */ /* 0x002fe4000f8e00ff */
[----:B------:R-:W-:Y:S02]  /*0d50*/  IMAD.U32 R21, RZ, RZ, UR7 ;  /* 0x00000007ff157e24 */ /* 0x000fe4000f8e00ff */
[----:B0-----:R-:W-:-:S04]  /*0d60*/  IMAD R25, R2, 0x4, R23 ;  /* 0x0000000402197824 */ /* 0x001fc800078e0217 */
[----:B------:R-:W-:-:S05]  /*0d70*/  IMAD.WIDE.U32 R24, R25, 0x4, R20 ;  /* 0x0000000419187825 */ /* 0x000fca00078e0014 */
[----:B------:R-:W2:Y:S04]  /*0d80*/  LDG.E.128.CONSTANT R4, desc[UR8][R24.64] ;  /* 0x0000000818047981 */ /* 0x000ea8000c1e9d00 */
[----:B------:R-:W3:Y:S04]  /*0d90*/  LDG.E.128.CONSTANT R8, desc[UR8][R24.64+0x1000] ;  /* 0x0010000818087981 */ /* 0x000ee8000c1e9d00 */
[----:B------:R-:W4:Y:S04]  /*0da0*/  LDG.E.128.CONSTANT R12, desc[UR8][R24.64+0x2000] ;  /* 0x00200008180c7981 */ /* 0x000f28000c1e9d00 */
[----:B------:R-:W5:Y:S01]  /*0db0*/  LDG.E.128.CONSTANT R16, desc[UR8][R24.64+0x3000] ;  /* 0x0030000818107981 */ /* 0x000f62000c1e9d00 */
        /* <DEDUP_REMOVED lines=26> */
[----:B------:R-:W-:Y:S02]  /*0f60*/  ISETP.GE.U32.AND P1, PT, R3, UR5, PT ;  /* 0x0000000503007c0c */ /* 0x000fe4000bf26070 */
[----:B------:R-:W-:-:S04]  /*0f70*/  FSETP.GEU.AND P0, PT, R4, R11, PT ;  /* 0x0000000b0400720b */ /* 0x000fc80003f0e000 */
[----:B------:R-:W-:-:S04]  /*0f80*/  FSEL R4, R11, R4, !P0 ;  /* 0x000000040b047208 */ /* 0x000fc80004000000 */
[----:B------:R-:W-:-:S04]  /*0f90*/  FSETP.GEU.AND P0, PT, R4, R19, PT ;  /* 0x000000130400720b */ /* 0x000fc80003f0e000 */
[----:B------:R-:W-:Y:S01]  /*0fa0*/  FSEL R3, R19, R4, !P0 ;  /* 0x0000000413037208 */ /* 0x000fe20004000000 */
[----:B------:R-:W-:Y:S08]  /*0fb0*/  @!P1 BRA `(.L_x_70) ;  /* 0x0000000400e09947 */ /* 0x000ff00003800000 */
[----:B------:R-:W-:Y:S01]  /*0fc0*/  VIADD R23, R23, UR5 ;  /* 0x0000000517177c36 */ /* 0x000fe20008000000 */
[----:B------:R-:W-:Y:S01]  /*0fd0*/  UMOV UR4, URZ ;  /* 0x000000ff00047c82 */ /* 0x000fe20008000000 */
[----:B------:R-:W-:Y:S02]  /*0fe0*/  VIADD R22, R26, 0xfffff000 ;  /* 0xfffff0001a167836 */ /* 0x000fe40000000000 */
[C---:B------:R-:W-:Y:S02]  /*0ff0*/  VIADD R24, R23.reuse, 0x100 ;  /* 0x0000010017187836 */ /* 0x040fe40000000000 */
[C---:B------:R-:W-:Y:S01]  /*1000*/  IMAD.IADD R25, R23.reuse, 0x1, R2 ;  /* 0x0000000117197824 */ /* 0x040fe200078e0202 */
[----:B------:R-:W-:-:S13]  /*1010*/  ISETP.GT.U32.AND P0, PT, R23, R22, PT ;  /* 0x000000161700720c */ /* 0x000fda0003f04070 */
[----:B------:R-:W-:Y:S05]  /*1020*/  @P0 BRA `(.L_x_71) ;  /* 0x0000000000c40947 */ /* 0x000fea0003800000 */
[----:B------:R-:W0:Y:S08]  /*1030*/  LDC R26, c[0x0][0x3a8] ;  /* 0x0000ea00ff1a7b82 */ /* 0x000e300000000800 */
[----:B------:R-:W1:Y:S02]  /*1040*/  LDC.64 R20, c[0x0][0x380] ;  /* 0x0000e000ff147b82 */ /* 0x000e640000000a00 */
.L_x_72:
[----:B------:R-:W-:-:S04]  /*1050*/  IMAD R29, R2, 0x4, R23 ;  /* 0x00000004021d7824 */ /* 0x000fc800078e0217 */
[----:B-1----:R-:W-:-:S05]  /*1060*/  IMAD.WIDE.U32 R28, R29, 0x4, R20 ;  /* 0x000000041d1c7825 */ /* 0x002fca00078e0014 */
[----:B------:R-:W2:Y:S04]  /*1070*/  LDG.E.128.CONSTANT R4, desc[UR8][R28.64] ;  /* 0x000000081c047981 */ /* 0x000ea8000c1e9d00 */
[----:B------:R-:W3:Y:S04]  /*1080*/  LDG.E.128.CONSTANT R8, desc[UR8][R28.64+0x1000] ;  /* 0x001000081c087981 */ /* 0x000ee8000c1e9d00 */
[----:B------:R-:W4:Y:S04]  /*1090*/  LDG.E.128.CONSTANT R12, desc[UR8][R28.64+0x2000] ;  /* 0x002000081c0c7981 */ /* 0x000f28000c1e9d00 */
[----:B------:R-:W5:Y:S01]  /*10a0*/  LDG.E.128.CONSTANT R16, desc[UR8][R28.64+0x3000] ;  /* 0x003000081c107981 */ /* 0x000f62000c1e9d00 */
[----:B--2---:R-:W-:-:S02]  /*10b0*/  FSETP.GEU.AND P0, PT, R3, R4, PT ;  /* 0x000000040300720b */ /* 0x004fc40003f0e000 */
[----:B------:R-:W-:Y:S02]  /*10c0*/  FSETP.GEU.AND P1, PT, R5, R6, PT ;  /* 0x000000060500720b */ /* 0x000fe40003f2e000 */
[----:B------:R-:W-:Y:S02]  /*10d0*/  FSEL R3, R4, R3, !P0 ;  /* 0x0000000304037208 */ /* 0x000fe40004000000 */
[----:B---3--:R-:W-:Y:S02]  /*10e0*/  FSETP.GEU.AND P0, PT, R7, R8, PT ;  /* 0x000000080700720b */ /* 0x008fe40003f0e000 */
[----:B------:R-:W-:Y:S02]  /*10f0*/  FSEL R4, R6, R5, !P1 ;  /* 0x0000000506047208 */ /* 0x000fe40004800000 */
[----:B------:R-:W-:Y:S02]  /*1100*/  FSEL R6, R8, R7, !P0 ;  /* 0x0000000708067208 */ /* 0x000fe40004000000 */
[----:B------:R-:W-:-:S02]  /*1110*/  FSETP.GEU.AND P0, PT, R9, R10, PT ;  /* 0x0000000a0900720b */ /* 0x000fc40003f0e000 */
[----:B----4-:R-:W-:Y:S02]  /*1120*/  FSETP.GEU.AND P1, PT, R11, R12, PT ;  /* 0x0000000c0b00720b */ /* 0x010fe40003f2e000 */
[----:B------:R-:W-:Y:S02]  /*1130*/  FSEL R9, R10, R9, !P0 ;  /* 0x000000090a097208 */ /* 0x000fe40004000000 */
[----:B------:R-:W-:Y:S02]  /*1140*/  FSEL R10, R12, R11, !P1 ;  /* 0x0000000b0c0a7208 */ /* 0x000fe40004800000 */
[----:B------:R-:W-:Y:S02]  /*1150*/  FSETP.GEU.AND P0, PT, R13, R14, PT ;  /* 0x0000000e0d00720b */ /* 0x000fe40003f0e000 */
[----:B-----5:R-:W-:Y:S02]  /*1160*/  FSETP.GEU.AND P1, PT, R15, R16, PT ;  /* 0x000000100f00720b */ /* 0x020fe40003f2e000 */
[----:B------:R-:W-:-:S02]  /*1170*/  FSETP.GEU.AND P2, PT, R17, R18, PT ;  /* 0x000000121100720b */ /* 0x000fc40003f4e000 */
[----:B------:R-:W-:Y:S02]  /*1180*/  FSEL R13, R14, R13, !P0 ;  /* 0x0000000d0e0d7208 */ /* 0x000fe40004000000 */
[----:B------:R-:W-:Y:S02]  /*1190*/  FSEL R14, R16, R15, !P1 ;  /* 0x0000000f100e7208 */ /* 0x000fe40004800000 */
[----:B------:R-:W-:Y:S02]  /*11a0*/  FSEL R17, R18, R17, !P2 ;  /* 0x0000001112117208 */ /* 0x000fe40005000000 */
[----:B------:R-:W-:Y:S02]  /*11b0*/  FSETP.GEU.AND P0, PT, R3, R4, PT ;  /* 0x000000040300720b */ /* 0x000fe40003f0e000 */
[----:B------:R-:W-:Y:S02]  /*11c0*/  FSETP.GEU.AND P1, PT, R6, R9, PT ;  /* 0x000000090600720b */ /* 0x000fe40003f2e000 */
[----:B------:R-:W-:-:S02]  /*11d0*/  FSETP.GEU.AND P2, PT, R10, R13, PT ;  /* 0x0000000d0a00720b */ /* 0x000fc40003f4e000 */
[----:B------:R-:W-:Y:S02]  /*11e0*/  FSETP.GEU.AND P3, PT, R14, R17, PT ;  /* 0x000000110e00720b */ /* 0x000fe40003f6e000 */
[----:B------:R-:W-:Y:S01]  /*11f0*/  FSEL R3, R4, R3, !P0 ;  /* 0x0000000304037208 */ /* 0x000fe20004000000 */
[----:B0-----:R-:W-:Y:S01]  /*1200*/  IMAD.IADD R4, R26, 0x1, -R23 ;  /* 0x000000011a047824 */ /* 0x001fe200078e0a17 */
[----:B------:R-:W-:Y:S02]  /*1210*/  FSEL R6, R9, R6, !P1 ;  /* 0x0000000609067208 */ /* 0x000fe40004800000 */
[----:B------:R-:W-:Y:S02]  /*1220*/  FSEL R10, R13, R10, !P2 ;  /* 0x0000000a0d0a7208 */ /* 0x000fe40005000000 */
[----:B------:R-:W-:Y:S02]  /*1230*/  FSEL R17, R17, R14, !P3 ;  /* 0x0000000e11117208 */ /* 0x000fe40005800000 */
[----:B------:R-:W-:-:S02]  /*1240*/  FSETP.GEU.AND P0, PT, R3, R6, PT ;  /* 0x000000060300720b */ /* 0x000fc40003f0e000 */
[----:B------:R-:W-:Y:S02]  /*1250*/  FSETP.GEU.AND P1, PT, R10, R17, PT ;  /* 0x000000110a00720b */ /* 0x000fe40003f2e000 */
[----:B------:R-:W-:Y:S02]  /*1260*/  FSEL R3, R6, R3, !P0 ;  /* 0x0000000306037208 */ /* 0x000fe40004000000 */
        /* <DEDUP_REMOVED lines=8> */
[----:B------:R-:W-:Y:S01]  /*12f0*/  UIADD3 UR4, UPT, UPT, UR4, 0x1, URZ ;  /* 0x0000000104047890 */ /* 0x000fe2000fffe0ff */
[----:B------:R-:W-:Y:S02]  /*1300*/  VIADD R24, R24, UR5 ;  /* 0x0000000518187c36 */ /* 0x000fe40008000000 */
[----:B------:R-:W-:Y:S01]  /*1310*/  VIADD R25, R25, UR5 ;  /* 0x0000000519197c36 */ /* 0x000fe20008000000 */
[----:B------:R-:W-:-:S13]  /*1320*/  ISETP.GT.U32.AND P0, PT, R23, R22, PT ;  /* 0x000000161700720c */ /* 0x000fda0003f04070 */
[----:B------:R-:W-:Y:S05]  /*1330*/  @!P0 BRA `(.L_x_72) ;  /* 0xfffffffc00448947 */ /* 0x000fea000383ffff */
.L_x_71:
[----:B------:R-:W-:-:S13]  /*1340*/  ISETP.GE.U32.AND P0, PT, R23, R26, PT ;  /* 0x0000001a1700720c */ /* 0x000fda0003f06070 */
[----:B------:R-:W-:Y:S05]  /*1350*/  @P0 BRA `(.L_x_70) ;  /* 0x0000000000f80947 */ /* 0x000fea0003800000 */
[----:B------:R-:W-:Y:S01]  /*1360*/  IMAD.IADD R23, R26, 0x1, -R23 ;  /* 0x000000011a177824 */ /* 0x000fe200078e0a17 */
[----:B------:R-:W-:Y:S04]  /*1370*/  BSSY.RECONVERGENT B1, `(.L_x_70) ;  /* 0x000003c000017945 */ /* 0x000fe80003800200 */
[----:B------:R-:W-:-:S13]  /*1380*/  ISETP.GE.AND P0, PT, R2, R23, PT ;  /* 0x000000170200720c */ /* 0x000fda0003f06270 */
[----:B------:R-:W-:Y:S05]  /*1390*/  @P0 BRA `(.L_x_73) ;  /* 0x0000000000e40947 */ /* 0x000fea0003800000 */
[----:B------:R-:W0:Y:S01]  /*13a0*/  LDCU UR5, c[0x0][0x3ac] ;  /* 0x00007580ff0577ac */ /* 0x000e220008000800 */
[----:B------:R-:W1:Y:S01]  /*13b0*/  LDC R7, c[0x0][0x3ac] ;  /* 0x0000eb00ff077b82 */ /* 0x000e620000000800 */
[----:B------:R-:W-:Y:S01]  /*13c0*/  LOP3.LUT R5, RZ, R2, RZ, 0x33, !PT ;  /* 0x00000002ff057212 */ /* 0x000fe200078e33ff */
[----:B------:R-:W-:Y:S01]  /*13d0*/  IMAD.SHL.U32 R4, R0, 0x1000, RZ ;  /* 0x0000100000047824 */ /* 0x000fe200078e00ff */
[----:B------:R-:W-:Y:S03]  /*13e0*/  BSSY.RECONVERGENT B2, `(.L_x_74) ;  /* 0x0000019000027945 */ /* 0x000fe60003800200 */
[----:B------:R-:W-:-:S05]  /*13f0*/  IMAD.IADD R5, R5, 0x1, R26 ;  /* 0x0000000105057824 */ /* 0x000fca00078e021a */
[----:B------:R-:W-:-:S04]  /*1400*/  LOP3.LUT R6, R5, 0x300, RZ, 0xc0, !PT ;  /* 0x0000030005067812 */ /* 0x000fc800078ec0ff */
[----:B------:R-:W-:Y:S01]  /*1410*/  ISETP.NE.AND P0, PT, R6, 0x300, PT ;  /* 0x000003000600780c */ /* 0x000fe20003f05270 */
[----:B0-----:R-:W-:-:S06]  /*1420*/  USHF.L.U32 UR5, UR5, 0xc, URZ ;  /* 0x0000000c05057899 */ /* 0x001fcc00080006ff */
[----:B------:R-:W-:Y:S02]  /*1430*/  VIADD R4, R4, UR5 ;  /* 0x0000000504047c36 */ /* 0x000fe40008000000 */
[----:B-1----:R-:W-:Y:S02]  /*1440*/  IMAD R7, R7, UR4, RZ ;  /* 0x0000000407077c24 */ /* 0x002fe4000f8e02ff */
[C---:B------:R-:W-:Y:S01]  /*1450*/  IMAD.IADD R4, R5.reuse, 0x1, -R4 ;  /* 0x0000000105047824 */ /* 0x040fe200078e0a04 */
[----:B------:R-:W-:-:S03]  /*1460*/  LEA.HI R5, R5, 0x1, RZ, 0x18 ;  /* 0x0000000105057811 */ /* 0x000fc600078fc0ff */
[----:B------:R-:W-:Y:S02]  /*1470*/  IMAD R4, R7, -0x1000, R4 ;  /* 0xfffff00007047824 */ /* 0x000fe400078e0204 */
[----:B------:R-:W-:-:S03]  /*1480*/  IMAD.MOV.U32 R7, RZ, RZ, R2 ;  /* 0x000000ffff077224 */ /* 0x000fc600078e0002 */
[----:B------:R-:W-:Y:S01]  /*1490*/  ISETP.GE.U32.AND P2, PT, R4, 0x300, PT ;  /* 0x000003000400780c */ /* 0x000fe20003f46070 */
[----:B------:R-:W-:-:S12]  /*14a0*/  @!P0 BRA `(.L_x_75) ;  /* 0x0000000000308947 */ /* 0x000fd80003800000 */
[----:B------:R-:W-:Y:S01]  /*14b0*/  LOP3.LUT R5, R5, 0x3, RZ, 0xc0, !PT ;  /* 0x0000000305057812 */ /* 0x000fe200078ec0ff */
[----:B------:R-:W-:-:S04]  /*14c0*/  IMAD.MOV.U32 R7, RZ, RZ, R2 ;  /* 0x000000ffff077224 */ /* 0x000fc800078e0002 */
[----:B------:R-:W-:-:S07]  /*14d0*/  IMAD.MOV R6, RZ, RZ, -R5 ;  /* 0x000000ffff067224 */ /* 0x000fce00078e0a05 */
.L_x_76:
[----:B------:R-:W-:-:S06]  /*14e0*/  IMAD.WIDE.U32 R4, R25, 0x4, R20 ;  /* 0x0000000419047825 */ /* 0x000fcc00078e0014 */
        /* <DEDUP_REMOVED lines=8> */
.L_x_75:
[----:B------:R-:W-:Y:S05]  /*1570*/  BSYNC.RECONVERGENT B2 ;  /* 0x0000000000027941 */ /* 0x000fea0003800200 */
.L_x_74:
[----:B------:R-:W-:Y:S05]  /*1580*/  @!P2 BRA `(.L_x_73) ;  /* 0x000000000068a947 */ /* 0x000fea0003800000 */
[C---:B------:R-:W-:Y:S02]  /*1590*/  IMAD.IADD R13, R7.reuse, 0x1, R24 ;  /* 0x00000001070d7824 */ /* 0x040fe400078e0218 */
[----:B------:R-:W-:-:S07]  /*15a0*/  VIADD R12, R7, 0x200 ;  /* 0x00000200070c7836 */ /* 0x000fce0000000000 */
.L_x_77:
[----:B------:R-:W-:-:S04]  /*15b0*/  VIADD R5, R13, 0xffffff00 ;  /* 0xffffff000d057836 */ /* 0x000fc80000000000 */
[----:B------:R-:W-:-:S04]  /*15c0*/  IMAD.WIDE.U32 R4, R5, 0x4, R20 ;  /* 0x0000000405047825 */ /* 0x000fc800078e0014 */
[C-C-:B------:R-:W-:Y:S02]  /*15d0*/  IMAD.WIDE.U32 R6, R13.reuse, 0x4, R20.reuse ;  /* 0x000000040d067825 */ /* 0x140fe400078e0014 */
[----:B------:R-:W2:Y:S02]  /*15e0*/  LDG.E.CONSTANT R4, desc[UR8][R4.64] ;  /* 0x0000000804047981 */ /* 0x000ea4000c1e9900 */
[C---:B------:R-:W-:Y:S02]  /*15f0*/  VIADD R9, R13.reuse, 0x100 ;  /* 0x000001000d097836 */ /* 0x040fe40000000000 */
[----:B------:R-:W3:Y:S01]  /*1600*/  LDG.E.CONSTANT R6, desc[UR8][R6.64] ;  /* 0x0000000806067981 */ /* 0x000ee2000c1e9900 */
[----:B------:R-:W-:Y:S02]  /*1610*/  VIADD R11, R13, 0x200 ;  /* 0x000002000d0b7836 */ /* 0x000fe40000000000 */
[----:B------:R-:W-:-:S04]  /*1620*/  IMAD.WIDE.U32 R8, R9, 0x4, R20 ;  /* 0x0000000409087825 */ /* 0x000fc800078e0014 */
[----:B------:R-:W-:Y:S02]  /*1630*/  IMAD.WIDE.U32 R10, R11, 0x4, R20 ;  /* 0x000000040b0a7825 */ /* 0x000fe400078e0014 */
[----:B------:R-:W4:Y:S04]  /*1640*/  LDG.E.CONSTANT R8, desc[UR8][R8.64] ;  /* 0x0000000808087981 */ /* 0x000f28000c1e9900 */
[----:B------:R-:W5:Y:S01]  /*1650*/  LDG.E.CONSTANT R10, desc[UR8][R10.64] ;  /* 0x000000080a0a7981 */ /* 0x000f62000c1e9900 */
[----:B------:R-:W-:Y:S01]  /*1660*/  VIADD R13, R13, 0x400 ;  /* 0x000004000d0d7836 */ /* 0x000fe20000000000 */
[----:B--2---:R-:W-:-:S04]  /*1670*/  FSETP.GEU.AND P0, PT, R3, R4, PT ;  /* 0x000000040300720b */ /* 0x004fc80003f0e000 */
[----:B------:R-:W-:Y:S01]  /*1680*/  FSEL R3, R4, R3, !P0 ;  /* 0x0000000304037208 */ /* 0x000fe20004000000 */
[C---:B------:R-:W-:Y:S02]  /*1690*/  VIADD R4, R12.reuse, 0x200 ;  /* 0x000002000c047836 */ /* 0x040fe40000000000 */
[----:B------:R-:W-:Y:S01]  /*16a0*/  VIADD R12, R12, 0x400 ;  /* 0x000004000c0c7836 */ /* 0x000fe20000000000 */
[----:B---3--:R-:W-:Y:S02]  /*16b0*/  FSETP.GEU.AND P0, PT, R3, R6, PT ;  /* 0x000000060300720b */ /* 0x008fe40003f0e000 */
[----:B------:R-:W-:Y:S02]  /*16c0*/  ISETP.GE.AND P1, PT, R4, R23, PT ;  /* 0x000000170400720c */ /* 0x000fe40003f26270 */
[----:B------:R-:W-:-:S04]  /*16d0*/  FSEL R3, R6, R3, !P0 ;  /* 0x0000000306037208 */ /* 0x000fc80004000000 */
[----:B----4-:R-:W-:-:S04]  /*16e0*/  FSETP.GEU.AND P0, PT, R3, R8, PT ;  /* 0x000000080300720b */ /* 0x010fc80003f0e000 */
[----:B------:R-:W-:-:S04]  /*16f0*/  FSEL R3, R8, R3, !P0 ;  /* 0x0000000308037208 */ /* 0x000fc80004000000 */
[----:B-----5:R-:W-:-:S04]  /*1700*/  FSETP.GEU.AND P0, PT, R3, R10, PT ;  /* 0x0000000a0300720b */ /* 0x020fc80003f0e000 */
[----:B------:R-:W-:Y:S01]  /*1710*/  FSEL R3, R10, R3, !P0 ;  /* 0x000000030a037208 */ /* 0x000fe20004000000 */
[----:B------:R-:W-:Y:S08]  /*1720*/  @!P1 BRA `(.L_x_77) ;  /* 0xfffffffc00a09947 */ /* 0x000ff0000383ffff */
.L_x_73:
[----:B------:R-:W-:Y:S05]  /*1730*/  BSYNC.RECONVERGENT B1 ;  /* 0x0000000000017941 */ /* 0x000fea0003800200 */
.L_x_70:
        /* <DEDUP_REMOVED lines=55> */
.L_x_58:
[----:B------:R-:W0:Y:S02]  /*1ab0*/  LDCU UR6, c[0x0][0x3a8] ;  /* 0x00007500ff0677ac */ /* 0x000e240008000800 */
[----:B0-----:R-:W-:-:S04]  /*1ac0*/  IADD3 R4, PT, PT, -R23, UR6, RZ ;  /* 0x0000000617047c10 */ /* 0x001fc8000fffe1ff */
        /* <DEDUP_REMOVED lines=9> */
[----:B------:R-:W-:-:S04]  /*1b60*/  IMAD.IADD R3, R23, 0x1, R2 ;  /* 0x0000000117037824 */ /* 0x000fc800078e0202 */
[----:B0-----:R-:W-:-:S05]  /*1b70*/  IMAD.WIDE.U32 R6, R3, 0x4, R6 ;  /* 0x0000000403067825 */ /* 0x001fca00078e0006 */
[----:B------:R0:W5:Y:S01]  /*1b80*/  LDG.E.CONSTANT R3, desc[UR8][R6.64] ;  /* 0x0000000806037981 */ /* 0x000162000c1e9900 */
[----:B------:R-:W-:-:S07]  /*1b90*/  VIADD R10, R2, 0x100 ;  /* 0x00000100020a7836 */ /* 0x000fce0000000000 */
.L_x_80:
[----:B------:R-:W-:Y:S05]  /*1ba0*/  BSYNC.RECONVERGENT B1 ;  /* 0x0000000000017941 */ /* 0x000fea0003800200 */
.L_x_79:
[----:B------:R-:W-:Y:S01]  /*1bb0*/  ISETP.GE.U32.AND P0, PT, R10, R4, PT ;  /* 0x000000040a00720c */ /* 0x000fe20003f06070 */
[----:B------:R-:W-:-:S12]  /*1bc0*/  BSSY.RECONVERGENT B1, `(.L_x_81) ;  /* 0x0000035000017945 */ /* 0x000fd80003800200 */
[----:B------:R-:W-:Y:S05]  /*1bd0*/  @P0 BRA `(.L_x_82) ;  /* 0x0000000000cc0947 */ /* 0x000fea0003800000 */
[----:B------:R-:W-:Y:S01]  /*1be0*/  LOP3.LUT R5, RZ, R10, RZ, 0x33, !PT ;  /* 0x0000000aff057212 */ /* 0x000fe200078e33ff */
[----:B------:R-:W-:Y:S04]  /*1bf0*/  BSSY.RECONVERGENT B2, `(.L_x_83) ;  /* 0x0000015000027945 */ /* 0x000fe80003800200 */
[----:B0-----:R-:W-:-:S04]  /*1c00*/  VIADD R6, R5, UR6 ;  /* 0x0000000605067c36 */ /* 0x001fc80008000000 */
[C---:B------:R-:W-:Y:S01]  /*1c10*/  IMAD.IADD R7, R6.reuse, 0x1, -R23 ;  /* 0x0000000106077824 */ /* 0x040fe200078e0a17 */
[----:B------:R-:W-:-:S04]  /*1c20*/  LOP3.LUT R5, R6, 0x300, RZ, 0xc0, !PT ;  /* 0x0000030006057812 */ /* 0x000fc800078ec0ff */
[----:B------:R-:W-:Y:S02]  /*1c30*/  ISETP.NE.AND P0, PT, R5, 0x300, PT ;  /* 0x000003000500780c */ /* 0x000fe40003f05270 */
[----:B------:R-:W-:-:S11]  /*1c40*/  ISETP.GE.U32.AND P2, PT, R7, 0x300, PT ;  /* 0x000003000700780c */ /* 0x000fd60003f46070 */
[----:B------:R-:W-:Y:S05]  /*1c50*/  @!P0 BRA `(.L_x_84) ;  /* 0x0000000000388947 */ /* 0x000fea0003800000 */
[----:B------:R-:W0:Y:S01]  /*1c60*/  LDC.64 R8, c[0x0][0x380] ;  /* 0x0000e000ff087b82 */ /* 0x000e220000000a00 */
[----:B------:R-:W-:Y:S01]  /*1c70*/  LEA.HI R5, R6, 0x1, RZ, 0x18 ;  /* 0x0000000106057811 */ /* 0x000fe200078fc0ff */
[----:B------:R-:W-:-:S03]  /*1c80*/  IMAD.IADD R11, R23, 0x1, R10 ;  /* 0x00000001170b7824 */ /* 0x000fc600078e020a */
[----:B------:R-:W-:-:S05]  /*1c90*/  LOP3.LUT R5, R5, 0x3, RZ, 0xc0, !PT ;  /* 0x0000000305057812 */ /* 0x000fca00078ec0ff */
[----:B------:R-:W-:-:S07]  /*1ca0*/  IMAD.MOV R5, RZ, RZ, -R5 ;  /* 0x000000ffff057224 */ /* 0x000fce00078e0a05 */
.L_x_85:
        /* <DEDUP_REMOVED lines=9> */
.L_x_84:
[----:B------:R-:W-:Y:S05]  /*1d40*/  BSYNC.RECONVERGENT B2 ;  /* 0x0000000000027941 */ /* 0x000fea0003800200 */
.L_x_83:
[----:B------:R-:W-:Y:S05]  /*1d50*/  @!P2 BRA `(.L_x_82) ;  /* 0x00000000006ca947 */ /* 0x000fea0003800000 */
[----:B------:R-:W0:Y:S01]  /*1d60*/  LDC.64 R6, c[0x0][0x380] ;  /* 0x0000e000ff067b82 */ /* 0x000e220000000a00 */
[----:B------:R-:W-:Y:S02]  /*1d70*/  IMAD.IADD R23, R23, 0x1, R10 ;  /* 0x0000000117177824 */ /* 0x000fe400078e020a */
[----:B------:R-:W-:-:S07]  /*1d80*/  VIADD R5, R10, 0x200 ;  /* 0x000002000a057836 */ /* 0x000fce0000000000 */
.L_x_86:
        /* <DEDUP_REMOVED lines=24> */
.L_x_82:
[----:B------:R-:W-:Y:S05]  /*1f10*/  BSYNC.RECONVERGENT B1 ;  /* 0x0000000000017941 */ /* 0x000fea0003800200 */
.L_x_81:
[----:B------:R-:W-:Y:S01]  /*1f20*/  ISETP.GE.U32.AND P0, PT, R4, 0x100, PT ;  /* 0x000001000400780c */ /* 0x000fe20003f06070 */
[----:B0----5:R-:W-:-:S12]  /*1f30*/  IMAD.MOV.U32 R6, RZ, RZ, R3 ;  /* 0x000000ffff067224 */ /* 0x021fd800078e0003 */
[----:B------:R-:W-:Y:S05]  /*1f40*/  @!P0 BRA `(.L_x_87) ;  /* 0x0000000000dc8947 */ /* 0x000fea0003800000 */
[----:B------:R-:W0:Y:S01]  /*1f50*/  S2R R8, SR_LANEID ;  /* 0x0000000000087919 */ /* 0x000e220000000000 */
[----:B------:R-:W1:Y:S02]  /*1f60*/  SHFL.DOWN PT, R3, R6, 0x1, 0x1f ;  /* 0x08201f0006037f89 */ /* 0x000e6400000e0000 */
[----:B-1----:R-:W-:Y:S02]  /*1f70*/  FSETP.GEU.AND P0, PT, R6, R3, PT ;  /* 0x000000030600720b */ /* 0x002fe40003f0e000 */
[C---:B0-----:R-:W-:Y:S02]  /*1f80*/  ISETP.GT.AND P1, PT, R8.reuse, 0x1e, PT ;  /* 0x0000001e0800780c */ /* 0x041fe40003f24270 */
[----:B------:R-:W-:Y:S02]  /*1f90*/  FSEL R3, R3, R6, !P0 ;  /* 0x0000000603037208 */ /* 0x000fe40004000000 */
[----:B------:R-:W-:Y:S02]  /*1fa0*/  ISETP.NE.AND P2, PT, R8, RZ, PT ;  /* 0x000000ff0800720c */ /* 0x000fe40003f45270 */
[----:B------:R-:W-:-:S02]  /*1fb0*/  FSEL R3, R6, R3, P1 ;  /* 0x0000000306037208 */ /* 0x000fc40000800000 */
[----:B------:R-:W-:-:S03]  /*1fc0*/  ISETP.GT.AND P1, PT, R8, 0x1d, PT ;  /* 0x0000001d0800780c */ /* 0x000fc60003f24270 */
[----:B------:R-:W0:Y:S06]  /*1fd0*/  SHFL.DOWN PT, R4, R3, 0x2, 0x1f ;  /* 0x08401f0003047f89 */ /* 0x000e2c00000e0000 */
        /* <DEDUP_REMOVED lines=46> */
.L_x_87:
[----:B------:R-:W-:Y:S01]  /*22c0*/  LOP3.LUT R3, R2, 0x3e0, RZ, 0xc0, !PT ;  /* 0x000003e002037812 */ /* 0x000fe200078ec0ff */
[----:B------:R-:W0:Y:S04]  /*22d0*/  S2R R8, SR_LANEID ;  /* 0x0000000000087919 */ /* 0x000e280000000000 */
[----:B------:R-:W-:Y:S01]  /*22e0*/  VIADD R5, R3, 0x20 ;  /* 0x0000002003057836 */ /* 0x000fe20000000000 */
[----:B------:R-:W-:-:S04]  /*22f0*/  LOP3.LUT R3, RZ, R3, RZ, 0x33, !PT ;  /* 0x00000003ff037212 */ /* 0x000fc800078e33ff */
[----:B------:R-:W-:Y:S01]  /*2300*/  ISETP.GT.U32.AND P0, PT, R5, R4, PT ;  /* 0x000000040500720c */ /* 0x000fe20003f04070 */
[----:B------:R-:W-:-:S05]  /*2310*/  IMAD.IADD R3, R3, 0x1, R4 ;  /* 0x0000000103037824 */ /* 0x000fca00078e0204 */
        /* <DEDUP_REMOVED lines=16> */
[C---:B------:R-:W-:Y:S01]  /*2420*/  ISETP.NE.AND P0, PT, R8.reuse, RZ, PT ;  /* 0x000000ff0800720c */ /* 0x040fe20003f05270 */
[----:B------:R-:W-:Y:S01]  /*2430*/  VIADD R8, R8, 0x10 ;  /* 0x0000001008087836 */ /* 0x000fe20000000000 */
[----:B------:R-:W-:Y:S01]  /*2440*/  ISETP.GT.AND P1, PT, R10, R3, PT ;  /* 0x000000030a00720c */ /* 0x000fe20003f24270 */
        /* <DEDUP_REMOVED lines=46> */
.L_x_78:
[----:B------:R-:W0:Y:S01]  /*2730*/  S2R R6, SR_TID.X ;  /* 0x0000000000067919 */ /* 0x000e220000002100 */
[----:B------:R-:W1:Y:S02]  /*2740*/  LDCU.64 UR10, c[0x0][0x380] ;  /* 0x00007000ff0a77ac */ /* 0x000e640008000a00 */
[----:B-1----:R-:W-:Y:S02]  /*2750*/  IMAD.U32 R2, RZ, RZ, UR10 ;  /* 0x0000000aff027e24 */ /* 0x002fe4000f8e00ff */
[----:B------:R-:W-:Y:S02]  /*2760*/  IMAD.U32 R3, RZ, RZ, UR11 ;  /* 0x0000000bff037e24 */ /* 0x000fe4000f8e00ff */
[----:B0-----:R-:W-:-:S04]  /*2770*/  IMAD.IADD R9, R23, 0x1, R6 ;  /* 0x0000000117097824 */ /* 0x001fc800078e0206 */
[----:B------:R-:W-:-:S05]  /*2780*/  IMAD.WIDE.U32 R8, R9, 0x4, R2 ;  /* 0x0000000409087825 */ /* 0x000fca00078e0002 */
        /* <DEDUP_REMOVED lines=44> */
[----:B------:R-:W-:Y:S02]  /*2a50*/  ISETP.GE.U32.AND P1, PT, R4, UR5, PT ;  /* 0x0000000504007c0c */ /* 0x000fe4000bf26070 */
[----:B------:R-:W-:-:S04]  /*2a60*/  FSETP.GEU.AND P0, PT, R11, R18, PT ;  /* 0x000000120b00720b */ /* 0x000fc80003f0e000 */
[----:B------:R-:W-:-:S07]  /*2a70*/  FSEL R11, R18, R11, !P0 ;  /* 0x0000000b120b7208 */ /* 0x000fce0004000000 */
[----:B------:R-:W-:Y:S05]  /*2a80*/  @!P1 BRA `(.L_x_88) ;  /* 0x0000000800149947 */ /* 0x000fea0003800000 */
[----:B------:R-:W-:Y:S01]  /*2a90*/  UIADD3 UR7, UPT, UPT, UR6, -0x1000, URZ ;  /* 0xfffff00006077890 */ /* 0x000fe2000fffe0ff */
[----:B------:R-:W-:Y:S01]  /*2aa0*/  VIADD R23, R23, UR5 ;  /* 0x0000000517177c36 */ /* 0x000fe20008000000 */
[----:B------:R-:W-:-:S03]  /*2ab0*/  UMOV UR4, URZ ;  /* 0x000000ff00047c82 */ /* 0x000fc60008000000 */
[C---:B------:R-:W-:Y:S01]  /*2ac0*/  VIADD R7, R23.reuse, 0x100 ;  /* 0x0000010017077836 */ /* 0x040fe20000000000 */
[C---:B------:R-:W-:Y:S01]  /*2ad0*/  ISETP.GT.U32.AND P0, PT, R23.reuse, UR7, PT ;  /* 0x0000000717007c0c */ /* 0x040fe2000bf04070 */
[----:B------:R-:W-:-:S12]  /*2ae0*/  IMAD.IADD R9, R23, 0x1, R6 ;  /* 0x0000000117097824 */ /* 0x000fd800078e0206 */
[----:B------:R-:W-:Y:S05]  /*2af0*/  @P0 BRA `(.L_x_89) ;  /* 0x0000000000f80947 */ /* 0x000fea0003800000 */
[----:B------:R-:W0:Y:S01]  /*2b00*/  LDC.64 R2, c[0x0][0x380] ;  /* 0x0000e000ff027b82 */ /* 0x000e220000000a00 */
[----:B------:R-:W1:Y:S01]  /*2b10*/  LDCU UR6, c[0x0][0x3a8] ;  /* 0x00007500ff0677ac */ /* 0x000e620008000800 */
[----:B------:R-:W-:Y:S01]  /*2b20*/  NOP ;  /* 0x0000000000007918 */ /* 0x000fe20000000000 */
.L_x_90:
[----:B------:R-:W-:-:S04]  /*2b30*/  IMAD.IADD R5, R6, 0x1, R23 ;  /* 0x0000000106057824 */ /* 0x000fc800078e0217 */
[----:B0-----:R-:W-:-:S05]  /*2b40*/  IMAD.WIDE.U32 R4, R5, 0x4, R2 ;  /* 0x0000000405047825 */ /* 0x001fca00078e0002 */
        /* <DEDUP_REMOVED lines=17> */
[----:B------:R1:W2:Y:S01]  /*2c60*/  LDG.E.CONSTANT R8, desc[UR8][R4.64+0x3400] ;  /* 0x0034000804087981 */ /* 0x0002a2000c1e9900 */
        /* <DEDUP_REMOVED lines=8> */
[----:B------:R-:W-:-:S04]  /*2cf0*/  FSETP.GEU.AND P1, PT, R10, R17, PT ;  /* 0x000000110a00720b */ /* 0x000fc80003f2e000 */
[----:B------:R-:W-:Y:S02]  /*2d00*/  FSEL R17, R17, R10, !P1 ;  /* 0x0000000a11117208 */ /* 0x000fe40004800000 */
[----:B------:R-:W-:-:S04]  /*2d10*/  FSETP.GEU.AND P2, PT, R12, R15, PT ;  /* 0x0000000f0c00720b */ /* 0x000fc80003f4e000 */
[----:B------:R-:W-:Y:S02]  /*2d20*/  FSEL R12, R15, R12, !P2 ;  /* 0x0000000c0f0c7208 */ /* 0x000fe40005000000 */
[----:B------:R-:W-:Y:S02]  /*2d30*/  FSETP.GEU.AND P0, PT, R11, R18, PT ;  /* 0x000000120b00720b */ /* 0x000fe40003f0e000 */
[----:B------:R-:W-:Y:S02]  /*2d40*/  FSETP.GEU.AND P1, PT, R20, R27, PT ;  /* 0x0000001b1400720b */ /* 0x000fe40003f2e000 */
[----:B------:R-:W-:Y:S02]  /*2d50*/  FSETP.GEU.AND P2, PT, R14, R17, PT ;  /* 0x000000110e00720b */ /* 0x000fe40003f4e000 */
[----:B------:R-:W-:Y:S02]  /*2d60*/  FSEL R11, R18, R11, !P0 ;  /* 0x0000000b120b7208 */ /* 0x000fe40004000000 */
[----:B------:R-:W-:-:S02]  /*2d70*/  FSEL R20, R27, R20, !P1 ;  /* 0x000000141b147208 */ /* 0x000fc40004800000 */
[----:B------:R-:W-:Y:S02]  /*2d80*/  FSEL R14, R17, R14, !P2 ;  /* 0x0000000e110e7208 */ /* 0x000fe40005000000 */
[----:B------:R-:W-:Y:S02]  /*2d90*/  FSETP.GEU.AND P0, PT, R11, R20, PT ;  /* 0x000000140b00720b */ /* 0x000fe40003f0e000 */
[----:B-1----:R-:W-:Y:S02]  /*2da0*/  IADD3 R4, PT, PT, -R23, UR6, RZ ;  /* 0x0000000617047c10 */ /* 0x002fe4000fffe1ff */
[----:B------:R-:W-:Y:S02]  /*2db0*/  FSEL R11, R20, R11, !P0 ;  /* 0x0000000b140b7208 */ /* 0x000fe40004000000 */
[----:B--2---:R-:W-:-:S04]  /*2dc0*/  FSETP.GEU.AND P3, PT, R8, R13, PT ;  /* 0x0000000d0800720b */ /* 0x004fc80003f6e000 */
[----:B------:R-:W-:-:S04]  /*2dd0*/  FSEL R13, R13, R8, !P3 ;  /* 0x000000080d0d7208 */ /* 0x000fc80005800000 */
[----:B------:R-:W-:-:S04]  /*2de0*/  FSETP.GEU.AND P3, PT, R12, R13, PT ;  /* 0x0000000d0c00720b */ /* 0x000fc80003f6e000 */
[----:B------:R-:W-:-:S04]  /*2df0*/  FSEL R13, R13, R12, !P3 ;  /* 0x0000000c0d0d7208 */ /* 0x000fc80005800000 */
[----:B------:R-:W-:-:S04]  /*2e00*/  FSETP.GEU.AND P1, PT, R14, R13, PT ;  /* 0x0000000d0e00720b */ /* 0x000fc80003f2e000 */
        /* <DEDUP_REMOVED lines=11> */
[----:B------:R-:W-:-:S13]  /*2ec0*/  ISETP.GT.U32.AND P0, PT, R23, UR7, PT ;  /* 0x0000000717007c0c */ /* 0x000fda000bf04070 */
[----:B------:R-:W-:Y:S05]  /*2ed0*/  @!P0 BRA `(.L_x_90) ;  /* 0xfffffffc00148947 */ /* 0x000fea000383ffff */
.L_x_89:
[----:B------:R-:W-:-:S13]  /*2ee0*/  ISETP.GE.U32.AND P0, PT, R23, UR6, PT ;  /* 0x0000000617007c0c */ /* 0x000fda000bf06070 */
[----:B------:R-:W-:Y:S05]  /*2ef0*/  @P0 BRA `(.L_x_88) ;  /* 0x0000000000f80947 */ /* 0x000fea0003800000 */
[----:B------:R-:W-:Y:S01]  /*2f00*/  IADD3 R23, PT, PT, -R23, UR6, RZ ;  /* 0x0000000617177c10 */ /* 0x000fe2000fffe1ff */
[----:B------:R-:W-:Y:S03]  /*2f10*/  BSSY.RECONVERGENT B1, `(.L_x_88) ;  /* 0x000003c000017945 */ /* 0x000fe60003800200 */
[----:B------:R-:W-:-:S13]  /*2f20*/  ISETP.GE.AND P0, PT, R6, R23, PT ;  /* 0x000000170600720c */ /* 0x000fda0003f06270 */
[----:B------:R-:W-:Y:S05]  /*2f30*/  @P0 BRA `(.L_x_91) ;  /* 0x0000000000e40947 */ /* 0x000fea0003800000 */
[----:B------:R-:W0:Y:S01]  /*2f40*/  LDC R8, c[0x0][0x3ac] ;  /* 0x0000eb00ff087b82 */ /* 0x000e220000000800 */
[----:B------:R-:W1:Y:S01]  /*2f50*/  LDCU UR5, c[0x0][0x3ac] ;  /* 0x00007580ff0577ac */ /* 0x000e620008000800 */
[----:B------:R-:W-:Y:S01]  /*2f60*/  LOP3.LUT R4, RZ, R6, RZ, 0x33, !PT ;  /* 0x00000006ff047212 */ /* 0x000fe200078e33ff */
[----:B------:R-:W-:Y:S01]  /*2f70*/  IMAD.SHL.U32 R10, R0, 0x1000, RZ ;  /* 0x00001000000a7824 */ /* 0x000fe200078e00ff */
[----:B------:R-:W-:Y:S03]  /*2f80*/  BSSY.RECONVERGENT B2, `(.L_x_92) ;  /* 0x0000019000027945 */ /* 0x000fe60003800200 */
[----:B------:R-:W-:Y:S01]  /*2f90*/  VIADD R5, R4, UR6 ;  /* 0x0000000604057c36 */ /* 0x000fe20008000000 */
[----:B-1----:R-:W-:Y:S01]  /*2fa0*/  USHF.L.U32 UR5, UR5, 0xc, URZ ;  /* 0x0000000c05057899 */ /* 0x002fe200080006ff */
[----:B0-----:R-:W-:-:S03]  /*2fb0*/  IMAD R4, R8, UR4, RZ ;  /* 0x0000000408047c24 */ /* 0x001fc6000f8e02ff */
[C---:B------:R-:W-:Y:S02]  /*2fc0*/  LOP3.LUT R8, R5.reuse, 0x300, RZ, 0xc0, !PT ;  /* 0x0000030005087812 */ /* 0x040fe400078ec0ff */
[----:B------:R-:W-:Y:S02]  /*2fd0*/  VIADD R10, R10, UR5 ;  /* 0x000000050a0a7c36 */ /* 0x000fe40008000000 */
[----:B------:R-:W-:Y:S02]  /*2fe0*/  ISETP.NE.AND P0, PT, R8, 0x300, PT ;  /* 0x000003000800780c */ /* 0x000fe40003f05270 */
[C---:B------:R-:W-:Y:S01]  /*2ff0*/  IMAD.IADD R13, R5.reuse, 0x1, -R10 ;  /* 0x00000001050d7824 */ /* 0x040fe200078e0a0a */
[----:B------:R-:W-:Y:S01]  /*3000*/  LEA.HI R5, R5, 0x1, RZ, 0x18 ;  /* 0x0000000105057811 */ /* 0x000fe200078fc0ff */
[----:B------:R-:W-:Y:S02]  /*3010*/  IMAD.MOV.U32 R8, RZ, RZ, R6 ;  /* 0x000000ffff087224 */ /* 0x000fe400078e0006 */
[----:B------:R-:W-:-:S05]  /*3020*/  IMAD R4, R4, -0x1000, R13 ;  /* 0xfffff00004047824 */ /* 0x000fca00078e020d */
[----:B------:R-:W-:Y:S02]  /*3030*/  ISETP.GE.U32.AND P2, PT, R4, 0x300, PT ;  /* 0x000003000400780c */ /* 0x000fe40003f46070 */
[----:B------:R-:W-:Y:S11]  /*3040*/  @!P0 BRA `(.L_x_93) ;  /* 0x0000000000308947 */ /* 0x000ff60003800000 */
[----:B------:R-:W-:Y:S01]  /*3050*/  LOP3.LUT R5, R5, 0x3, RZ, 0xc0, !PT ;  /* 0x0000000305057812 */ /* 0x000fe200078ec0ff */
[----:B------:R-:W-:-:S04]  /*3060*/  IMAD.MOV.U32 R8, RZ, RZ, R6 ;  /* 0x000000ffff087224 */ /* 0x000fc800078e0006 */
[----:B------:R-:W-:-:S07]  /*3070*/  IMAD.MOV R10, RZ, RZ, -R5 ;  /* 0x000000ffff0a7224 */ /* 0x000fce00078e0a05 */
.L_x_94:
        /* <DEDUP_REMOVED lines=9> */
.L_x_93:
[----:B------:R-:W-:Y:S05]  /*3110*/  BSYNC.RECONVERGENT B2 ;  /* 0x0000000000027941 */ /* 0x000fea0003800200 */
.L_x_92:
[----:B------:R-:W-:Y:S05]  /*3120*/  @!P2 BRA `(.L_x_91) ;  /* 0x000000000068a947 */ /* 0x000fea0003800000 */
[C---:B------:R-:W-:Y:S02]  /*3130*/  IMAD.IADD R17, R8.reuse, 0x1, R7 ;  /* 0x0000000108117824 */ /* 0x040fe400078e0207 */
[----:B------:R-:W-:-:S07]  /*3140*/  VIADD R7, R8, 0x200 ;  /* 0x0000020008077836 */ /* 0x000fce0000000000 */
.L_x_95:
        /* <DEDUP_REMOVED lines=24> */
.L_x_91:
[----:B------:R-:W-:Y:S05]  /*32d0*/  BSYNC.RECONVERGENT B1 ;  /* 0x0000000000017941 */ /* 0x000fea0003800200 */
.L_x_88:
        /* <DEDUP_REMOVED lines=53> */
.L_x_69:
[----:B------:R-:W-:Y:S05]  /*3630*/  BSYNC.RECONVERGENT B0 ;  /* 0x0000000000007941 */ /* 0x000fea0003800200 */
.L_x_57:
[----:B------:R-:W-:Y:S05]  /*3640*/  @P0 EXIT ;  /* 0x000000000000094d */ /* 0x000fea0003800000 */
[----:B------:R-:W0:Y:S02]  /*3650*/  LDC.64 R2, c[0x0][0x388] ;  /* 0x0000e200ff027b82 */ /* 0x000e240000000a00 */
[----:B0-----:R-:W-:-:S05]  /*3660*/  IMAD.WIDE.U32 R2, R0, 0x4, R2 ;  /* 0x0000000400027825 */ /* 0x001fca00078e0002 */
[----:B------:R-:W-:Y:S01]  /*3670*/  STG.E desc[UR8][R2.64], R8 ;  /* 0x0000000802007986 */ /* 0x000fe2000c101908 */
[----:B------:R-:W-:Y:S05]  /*3680*/  EXIT ;  /* 0x000000000000794d */ /* 0x000fea0003800000 */
.L_x_96:
        /* <DEDUP_REMOVED lines=15> */
.L_x_273:


//--------------------- .text._ZN3cub18CUB_300001_SM_10006detail6reduce28DeviceReduceSingleTileKernelINS2_10policy_hubIfjN4cuda3__47maximumIvEEE10Policy1000EPfSB_jS8_ffNS5_3std3__410__identityEEEvT0_T1_T2_T3_T4_T6_ --------------------------
	.section	.text._ZN3cub18CUB_300001_SM_10006detail6reduce28DeviceReduceSingleTileKernelINS2_10policy_hubIfjN4cuda3__47maximumIvEEE10Policy1000EPfSB_jS8_ffNS5_3std3__410__identityEEEvT0_T1_T2_T3_T4_T6_,"ax",@progbits
	.align	128
        .global         _ZN3cub18CUB_300001_SM_10006detail6reduce28DeviceReduceSingleTileKernelINS2_10policy_hubIfjN4cuda3__47maximumIvEEE10Policy1000EPfSB_jS8_ffNS5_3std3__410__identityEEEvT0_T1_T2_T3_T4_T6_
        .type           _ZN3cub18CUB_300001_SM_10006detail6reduce28DeviceReduceSingleTileKernelINS2_10policy_hubIfjN4cuda3__47maximumIvEEE10Policy1000EPfSB_jS8_ffNS5_3std3__410__identityEEEvT0_T1_T2_T3_T4_T6_,@function
        .size           _ZN3cub18CUB_300001_SM_10006detail6reduce28DeviceReduceSingleTileKernelINS2_10policy_hubIfjN4cuda3__47maximumIvEEE10Policy1000EPfSB_jS8_ffNS5_3std3__410__identityEEEvT0_T1_T2_T3_T4_T6_,(.L_x_274 - _ZN3cub18CUB_300001_SM_10006detail6reduce28DeviceReduceSingleTileKernelINS2_10policy_hubIfjN4cuda3__47maximumIvEEE10Policy1000EPfSB_jS8_ffNS5_3std3__410__identityEEEvT0_T1_T2_T3_T4_T6_)
        .other          _ZN3cub18CUB_300001_SM_10006detail6reduce28DeviceReduceSingleTileKernelINS2_10policy_hubIfjN4cuda3__47maximumIvEEE10Policy1000EPfSB_jS8_ffNS5_3std3__410__identityEEEvT0_T1_T2_T3_T4_T6_,@"STO_CUDA_ENTRY STV_DEFAULT"
_ZN3cub18CUB_300001_SM_10006detail6reduce28DeviceReduceSingleTileKernelINS2_10policy_hubIfjN4cuda3__47maximumIvEEE10Policy1000EPfSB_jS8_ffNS5_3std3__410__identityEEEvT0_T1_T2_T3_T4_T6_:
.text._ZN3cub18CUB_300001_SM_10006detail6reduce28DeviceReduceSingleTileKernelINS2_10policy_hubIfjN4cuda3__47maximumIvEEE10Policy1000EPfSB_jS8_ffNS5_3std3__410__identityEEEvT0_T1_T2_T3_T4_T6_:
        /* <DEDUP_REMOVED lines=13> */
.L_x_97:
[----:B------:R-:W0:Y:S01]  /*00d0*/  LDCU UR4, c[0x0][0x380] ;  /* 0x00007000ff0477ac */ /* 0x000e220008000800 */
[----:B------:R-:W-:Y:S01]  /*00e0*/  BSSY.RECONVERGENT B0, `(.L_x_98) ;  /* 0x00003e2000007945 */ /* 0x000fe20003800200 */
[----:B0-----:R-:W-:-:S09]  /*00f0*/  ULOP3.LUT UP0, URZ, UR4, 0xf, URZ, 0xc0, !UPT ;  /* 0x0000000f04ff7892 */ /* 0x001fd2000f80c0ff */
[----:B------:R-:W-:Y:S05]  /*0100*/  BRA.U UP0, `(.L_x_99) ;  /* 0x0000001d008c7547 */ /* 0x000fea000b800000 */
        /* <DEDUP_REMOVED lines=8> */
[----:B------:R-:W0:Y:S02]  /*0190*/  LDC.64 R4, c[0x0][0x380] ;  /* 0x0000e000ff047b82 */ /* 0x000e240000000a00 */
[----:B0-----:R-:W-:-:S05]  /*01a0*/  IMAD.WIDE.U32 R4, R0, 0x4, R4 ;  /* 0x0000000400047825 */ /* 0x001fca00078e0004 */
[----:B------:R0:W5:Y:S01]  /*01b0*/  LDG.E.CONSTANT R2, desc[UR6][R4.64] ;  /* 0x0000000604027981 */ /* 0x000162000c1e9900 */
[----:B------:R-:W-:-:S07]  /*01c0*/  VIADD R6, R0, 0x100 ;  /* 0x0000010000067836 */ /* 0x000fce0000000000 */
.L_x_102:
[----:B------:R-:W-:Y:S05]  /*01d0*/  BSYNC.RECONVERGENT B1 ;  /* 0x0000000000017941 */ /* 0x000fea0003800200 */
.L_x_101:
[----:B------:R-:W-:Y:S01]  /*01e0*/  ISETP.GE.U32.AND P0, PT, R6, R3, PT ;  /* 0x000000030600720c */ /* 0x000fe20003f06070 */
        /* <DEDUP_REMOVED lines=15> */
.L_x_107:
        /* <DEDUP_REMOVED lines=10> */
.L_x_106:
[----:B------:R-:W-:Y:S05]  /*0380*/  BSYNC.RECONVERGENT B2 ;  /* 0x0000000000027941 */ /* 0x000fea0003800200 */
.L_x_105:
[----:B------:R-:W-:Y:S05]  /*0390*/  @!P0 BRA `(.L_x_104) ;  /* 0x0000000400b88947 */ /* 0x000fea0003800000 */
[----:B------:R-:W0:Y:S01]  /*03a0*/  LDC.64 R4, c[0x0][0x380] ;  /* 0x0000e000ff047b82 */ /* 0x000e220000000a00 */
[----:B------:R-:W-:Y:S01]  /*03b0*/  IMAD.IADD R7, R3, 0x1, -R6 ;  /* 0x0000000103077824 */ /* 0x000fe200078e0a06 */
[----:B------:R-:W-:Y:S01]  /*03c0*/  BSSY.RECONVERGENT B2, `(.L_x_108) ;  /* 0x000003c000027945 */ /* 0x000fe20003800200 */
[----:B------:R-:W-:-:S03]  /*03d0*/  PLOP3.LUT P0, PT, PT, PT, PT, 0x80, 0x8 ;  /* 0x000000000008781c */ /* 0x000fc60003f0f070 */
[----:B------:R-:W-:Y:S01]  /*03e0*/  ISETP.GT.AND P1, PT, R7, 0xc00, PT ;  /* 0x00000c000700780c */ /* 0x000fe20003f24270 */
[----:B0-----:R-:W-:-:S12]  /*03f0*/  IMAD.WIDE.U32 R4, R6, 0x4, R4 ;  /* 0x0000000406047825 */ /* 0x001fd800078e0004 */
[----:B------:R-:W-:Y:S05]  /*0400*/  @!P1 BRA `(.L_x_109) ;  /* 0x0000000000dc9947 */ /* 0x000fea0003800000 */
[----:B------:R-:W-:Y:S01]  /*0410*/  PLOP3.LUT P0, PT, PT, PT, PT, 0x8, 0x80 ;  /* 0x000000000080781c */ /* 0x000fe20003f0e170 */
[----:B------:R-:W-:-:S12]  /*0420*/  VIADD R9, R3, 0xfffff400 ;  /* 0xfffff40003097836 */ /* 0x000fd80000000000 */
.L_x_110:
[----:B------:R-:W2:Y:S04]  /*0430*/  LDG.E.CONSTANT R17, desc[UR6][R4.64] ;  /* 0x0000000604117981 */ /* 0x000ea8000c1e9900 */
[----:B------:R-:W3:Y:S04]  /*0440*/  LDG.E.CONSTANT R19, desc[UR6][R4.64+0x400] ;  /* 0x0004000604137981 */ /* 0x000ee8000c1e9900 */
[----:B------:R-:W4:Y:S04]  /*0450*/  LDG.E.CONSTANT R21, desc[UR6][R4.64+0x800] ;  /* 0x0008000604157981 */ /* 0x000f28000c1e9900 */
        /* <DEDUP_REMOVED lines=12> */
[----:B------:R0:W4:Y:S01]  /*0520*/  LDG.E.CONSTANT R7, desc[UR6][R4.64+0x3c00] ;  /* 0x003c000604077981 */ /* 0x000122000c1e9900 */
[----:B------:R-:W-:-:S05]  /*0530*/  VIADD R6, R6, 0x1000 ;  /* 0x0000100006067836 */ /* 0x000fca0000000000 */
[----:B------:R-:W-:Y:S02]  /*0540*/  ISETP.GE.AND P2, PT, R6, R9, PT ;  /* 0x000000090600720c */ /* 0x000fe40003f46270 */
[----:B0-----:R-:W-:-:S05]  /*0550*/  IADD3 R4, P3, PT, R4, 0x4000, RZ ;  /* 0x0000400004047810 */ /* 0x001fca0007f7e0ff */
[----:B------:R-:W-:Y:S01]  /*0560*/  IMAD.X R5, RZ, RZ, R5, P3 ;  /* 0x000000ffff057224 */ /* 0x000fe200018e0605 */
        /* <DEDUP_REMOVED lines=33> */
.L_x_109:
[----:B------:R-:W-:Y:S05]  /*0780*/  BSYNC.RECONVERGENT B2 ;  /* 0x0000000000027941 */ /* 0x000fea0003800200 */
.L_x_108:
[----:B------:R-:W-:Y:S01]  /*0790*/  IMAD.IADD R7, R3, 0x1, -R6 ;  /* 0x0000000103077824 */ /* 0x000fe200078e0a06 */
[----:B------:R-:W-:Y:S04]  /*07a0*/  BSSY.RECONVERGENT B2, `(.L_x_111) ;  /* 0x000001f000027945 */ /* 0x000fe80003800200 */
[----:B------:R-:W-:-:S13]  /*07b0*/  ISETP.GT.AND P1, PT, R7, 0x400, PT ;  /* 0x000004000700780c */ /* 0x000fda0003f24270 */
[----:B------:R-:W-:Y:S05]  /*07c0*/  @!P1 BRA `(.L_x_112) ;  /* 0x0000000000709947 */ /* 0x000fea0003800000 */
[----:B------:R-:W2:Y:S04]  /*07d0*/  LDG.E.CONSTANT R7, desc[UR6][R4.64] ;  /* 0x0000000604077981 */ /* 0x000ea8000c1e9900 */
[----:B------:R-:W3:Y:S04]  /*07e0*/  LDG.E.CONSTANT R9, desc[UR6][R4.64+0x400] ;  /* 0x0004000604097981 */ /* 0x000ee8000c1e9900 */
[----:B------:R-:W4:Y:S04]  /*07f0*/  LDG.E.CONSTANT R11, desc[UR6][R4.64+0x800] ;  /* 0x00080006040b7981 */ /* 0x000f28000c1e9900 */
[----:B------:R-:W4:Y:S04]  /*0800*/  LDG.E.CONSTANT R13, desc[UR6][R4.64+0xc00] ;  /* 0x000c0006040d7981 */ /* 0x000f28000c1e9900 */
[----:B------:R-:W4:Y:S04]  /*0810*/  LDG.E.CONSTANT R15, desc[UR6][R4.64+0x1000] ;  /* 0x00100006040f7981 */ /* 0x000f28000c1e9900 */
[----:B------:R-:W4:Y:S04]  /*0820*/  LDG.E.CONSTANT R17, desc[UR6][R4.64+0x1400] ;  /* 0x0014000604117981 */ /* 0x000f28000c1e9900 */
[----:B------:R-:W4:Y:S04]  /*0830*/  LDG.E.CONSTANT R19, desc[UR6][R4.64+0x1800] ;  /* 0x0018000604137981 */ /* 0x000f28000c1e9900 */
[----:B------:R0:W4:Y:S01]  /*0840*/  LDG.E.CONSTANT R21, desc[UR6][R4.64+0x1c00] ;  /* 0x001c000604157981 */ /* 0x000122000c1e9900 */
[----:B------:R-:W-:Y:S01]  /*0850*/  VIADD R6, R6, 0x800 ;  /* 0x0000080006067836 */ /* 0x000fe20000000000 */
        /* <DEDUP_REMOVED lines=19> */
.L_x_112:
[----:B------:R-:W-:Y:S05]  /*0990*/  BSYNC.RECONVERGENT B2 ;  /* 0x0000000000027941 */ /* 0x000fea0003800200 */
.L_x_111:
[----:B------:R-:W-:-:S13]  /*09a0*/  ISETP.LT.OR P0, PT, R6, R3, P0 ;  /* 0x000000030600720c */ /* 0x000fda0000701670 */
[----:B------:R-:W-:Y:S05]  /*09b0*/  @!P0 BRA `(.L_x_104) ;  /* 0x0000000000308947 */ /* 0x000fea0003800000 */
        /* <DEDUP_REMOVED lines=12> */
.L_x_104:
[----:B------:R-:W-:Y:S05]  /*0a80*/  BSYNC.RECONVERGENT B1 ;  /* 0x0000000000017941 */ /* 0x000fea0003800200 */
.L_x_103:
[----:B------:R-:W-:Y:S01]  /*0a90*/  ISETP.GE.U32.AND P0, PT, R3, 0x100, PT ;  /* 0x000001000300780c */ /* 0x000fe20003f06070 */
        /* <DEDUP_REMOVED lines=10> */
[----:B------:R-:W1:Y:S06]  /*0b40*/  SHFL.DOWN PT, R3, R2, 0x2, 0x1f ;  /* 0x08401f0002037f89 */ /* 0x000e6c00000e0000 */
[----:B------:R-:W2:Y:S01]  /*0b50*/  @!P2 S2R R6, SR_CgaCtaId ;  /* 0x000000000006a919 */ /* 0x000ea20000008800 */
[----:B0-----:R-:W-:Y:S02]  /*0b60*/  @!P2 MOV R5, 0x400 ;  /* 0x000004000005a802 */ /* 0x001fe40000000f00 */
[----:B------:R-:W-:-:S04]  /*0b70*/  @!P2 SHF.R.U32.HI R4, RZ, 0x3, R0 ;  /* 0x00000003ff04a819 */ /* 0x000fc80000011600 */
[----:B------:R-:W-:Y:S02]  /*0b80*/  @!P2 LOP3.LUT R4, R4, 0x7c, RZ, 0xc0, !PT ;  /* 0x0000007c0404a812 */ /* 0x000fe400078ec0ff */
[----:B-1----:R-:W-:-:S04]  /*0b90*/  FSETP.GEU.AND P1, PT, R2, R3, PT ;  /* 0x000000030200720b */ /* 0x002fc80003f2e000 */
[----:B------:R-:W-:Y:S02]  /*0ba0*/  @!P0 FSEL R2, R3, R2, !P1 ;  /* 0x0000000203028208 */ /* 0x000fe40004800000 */
[----:B------:R-:W-:-:S03]  /*0bb0*/  ISETP.GT.AND P0, PT, R8, 0x1b, PT ;  /* 0x0000001b0800780c */ /* 0x000fc60003f04270 */
[----:B------:R-:W0:Y:S01]  /*0bc0*/  SHFL.DOWN PT, R3, R2, 0x4, 0x1f ;  /* 0x08801f0002037f89 */ /* 0x000e2200000e0000 */
[----:B--2---:R-:W-:-:S05]  /*0bd0*/  @!P2 LEA R5, R6, R5, 0x18 ;  /* 0x000000050605a211 */ /* 0x004fca00078ec0ff */
        /* <DEDUP_REMOVED lines=37> */
.L_x_113:
[----:B------:R-:W-:Y:S01]  /*0e30*/  LOP3.LUT R2, R0, 0x3e0, RZ, 0xc0, !PT ;  /* 0x000003e000027812 */ /* 0x000fe200078ec0ff */
[----:B------:R-:W1:Y:S04]  /*0e40*/  S2R R9, SR_LANEID ;  /* 0x0000000000097919 */ /* 0x000e680000000000 */
[----:B0-----:R-:W-:Y:S01]  /*0e50*/  VIADD R4, R2, 0x20 ;  /* 0x0000002002047836 */ /* 0x001fe20000000000 */
[----:B------:R-:W-:-:S04]  /*0e60*/  LOP3.LUT R2, RZ, R2, RZ, 0x33, !PT ;  /* 0x00000002ff027212 */ /* 0x000fc800078e33ff */
[----:B------:R-:W-:Y:S01]  /*0e70*/  ISETP.GT.U32.AND P0, PT, R4, R3, PT ;  /* 0x000000030400720c */ /* 0x000fe20003f04070 */
[----:B------:R-:W-:-:S05]  /*0e80*/  IMAD.IADD R2, R2, 0x1, R3 ;  /* 0x0000000102027824 */ /* 0x000fca00078e0203 */
        /* <DEDUP_REMOVED lines=65> */
.L_x_100:
[----:B------:R-:W0:Y:S01]  /*12a0*/  S2R R0, SR_TID.X ;  /* 0x0000000000007919 */ /* 0x000e220000002100 */
[----:B------:R-:W1:Y:S02]  /*12b0*/  LDCU.64 UR4, c[0x0][0x380] ;  /* 0x00007000ff0477ac */ /* 0x000e640008000a00 */
[----:B-1----:R-:W-:Y:S02]  /*12c0*/  IMAD.U32 R20, RZ, RZ, UR4 ;  /* 0x00000004ff147e24 */ /* 0x002fe4000f8e00ff */
[----:B------:R-:W-:Y:S02]  /*12d0*/  IMAD.U32 R21, RZ, RZ, UR5 ;  /* 0x00000005ff157e24 */ /* 0x000fe4000f8e00ff */
[----:B0-----:R-:W-:-:S04]  /*12e0*/  IMAD.SHL.U32 R2, R0, 0x4, RZ ;  /* 0x0000000400027824 */ /* 0x001fc800078e00ff */
[----:B------:R-:W-:-:S05]  /*12f0*/  IMAD.WIDE.U32 R22, R2, 0x4, R20 ;  /* 0x0000000402167825 */ /* 0x000fca00078e0014 */
[----:B------:R-:W2:Y:S04]  /*1300*/  LDG.E.128.CONSTANT R4, desc[UR6][R22.64] ;  /* 0x0000000616047981 */ /* 0x000ea8000c1e9d00 */
[----:B------:R-:W3:Y:S04]  /*1310*/  LDG.E.128.CONSTANT R8, desc[UR6][R22.64+0x1000] ;  /* 0x0010000616087981 */ /* 0x000ee8000c1e9d00 */
[----:B------:R-:W4:Y:S04]  /*1320*/  LDG.E.128.CONSTANT R12, desc[UR6][R22.64+0x2000] ;  /* 0x00200006160c7981 */ /* 0x000f28000c1e9d00 */
[----:B------:R0:W5:Y:S01]  /*1330*/  LDG.E.128.CONSTANT R16, desc[UR6][R22.64+0x3000] ;  /* 0x0030000616107981 */ /* 0x000162000c1e9d00 */
[----:B------:R-:W-:Y:S01]  /*1340*/  UMOV UR4, 0x1000 ;  /* 0x0000100000047882 */ /* 0x000fe20000000000 */
[----:B0-----:R-:W-:Y:S01]  /*1350*/  VIADD R22, R3, 0xfffff000 ;  /* 0xfffff00003167836 */ /* 0x001fe20000000000 */
        /* <DEDUP_REMOVED lines=33> */
[----:B------:R-:W-:-:S07]  /*1570*/  UMOV UR4, 0x1000 ;  /* 0x0000100000047882 */ /* 0x000fce0000000000 */
[----:B------:R-:W1:Y:S02]  /*1580*/  LDC.64 R20, c[0x0][0x380] ;  /* 0x0000e000ff147b82 */ /* 0x000e640000000a00 */
.L_x_117:
[----:B------:R-:W-:-:S04]  /*1590*/  VIADD R25, R2, UR4 ;  /* 0x0000000402197c36 */ /* 0x000fc80008000000 */
[----:B-1----:R-:W-:-:S05]  /*15a0*/  IMAD.WIDE.U32 R24, R25, 0x4, R20 ;  /* 0x0000000419187825 */ /* 0x002fca00078e0014 */
        /* <DEDUP_REMOVED lines=9> */
[----:B------:R-:W-:Y:S01]  /*1640*/  FSEL R4, R6, R5, !P1 ;  /* 0x0000000506047208 */ /* 0x000fe20004800000 */
[----:B0-----:R-:W-:Y:S01]  /*1650*/  VIADD R5, R3, -UR4 ;  /* 0x8000000403057c36 */ /* 0x001fe20008000000 */
        /* <DEDUP_REMOVED lines=22> */
[----:B------:R-:W-:Y:S02]  /*17c0*/  ISETP.GE.U32.AND P1, PT, R5, 0x1000, PT ;  /* 0x000010000500780c */ /* 0x000fe40003f26070 */
[----:B------:R-:W-:-:S04]  /*17d0*/  FSETP.GEU.AND P0, PT, R4, R17, PT ;  /* 0x000000110400720b */ /* 0x000fc80003f0e000 */
[----:B------:R-:W-:-:S04]  /*17e0*/  FSEL R17, R17, R4, !P0 ;  /* 0x0000000411117208 */ /* 0x000fc80004000000 */
[----:B------:R-:W-:-:S04]  /*17f0*/  FSETP.GEU.AND P0, PT, R17, R19, PT ;  /* 0x000000131100720b */ /* 0x000fc80003f0e000 */
[----:B------:R-:W-:Y:S01]  /*1800*/  FSEL R23, R19, R17, !P0 ;  /* 0x0000001113177208 */ /* 0x000fe20004000000 */
[----:B------:R-:W-:Y:S08]  /*1810*/  @!P1 BRA `(.L_x_116) ;  /* 0x0000000000f09947 */ /* 0x000ff00003800000 */
[----:B------:R-:W-:-:S06]  /*1820*/  UIADD3 UR4, UPT, UPT, UR4, 0x1000, URZ ;  /* 0x0000100004047890 */ /* 0x000fcc000fffe0ff */
[----:B------:R-:W-:-:S13]  /*1830*/  ISETP.LT.U32.AND P0, PT, R22, UR4, PT ;  /* 0x0000000416007c0c */ /* 0x000fda000bf01070 */
[----:B------:R-:W-:Y:S05]  /*1840*/  @!P0 BRA `(.L_x_117) ;  /* 0xfffffffc00508947 */ /* 0x000fea000383ffff */
.L_x_115:
[----:B------:R-:W-:-:S13]  /*1850*/  ISETP.LE.U32.AND P0, PT, R3, UR4, PT ;  /* 0x0000000403007c0c */ /* 0x000fda000bf03070 */
[----:B------:R-:W-:Y:S05]  /*1860*/  @P0 BRA `(.L_x_116) ;  /* 0x0000000000dc0947 */ /* 0x000fea0003800000 */
[----:B------:R-:W-:Y:S01]  /*1870*/  VIADD R5, R3, -UR4 ;  /* 0x8000000403057c36 */ /* 0x000fe20008000000 */
[----:B------:R-:W-:Y:S04]  /*1880*/  BSSY.RECONVERGENT B1, `(.L_x_116) ;  /* 0x0000035000017945 */ /* 0x000fe80003800200 */
[----:B------:R-:W-:-:S13]  /*1890*/  ISETP.GE.AND P0, PT, R0, R5, PT ;  /* 0x000000050000720c */ /* 0x000fda0003f06270 */
[----:B------:R-:W-:Y:S05]  /*18a0*/  @P0 BRA `(.L_x_118) ;  /* 0x0000000000c80947 */ /* 0x000fea0003800000 */
[----:B------:R-:W-:Y:S01]  /*18b0*/  LOP3.LUT R2, RZ, R0, RZ, 0x33, !PT ;  /* 0x00000000ff027212 */ /* 0x000fe200078e33ff */
[----:B------:R-:W-:Y:S01]  /*18c0*/  BSSY.RECONVERGENT B2, `(.L_x_119) ;  /* 0x0000015000027945 */ /* 0x000fe20003800200 */
[----:B------:R-:W-:Y:S02]  /*18d0*/  IMAD.MOV.U32 R4, RZ, RZ, R0 ;  /* 0x000000ffff047224 */ /* 0x000fe400078e0000 */
[----:B------:R-:W-:-:S04]  /*18e0*/  IADD3 R2, PT, PT, R3, -UR4, R2 ;  /* 0x8000000403027c10 */ /* 0x000fc8000fffe002 */
[C---:B------:R-:W-:Y:S02]  /*18f0*/  LOP3.LUT R3, R2.reuse, 0x300, RZ, 0xc0, !PT ;  /* 0x0000030002037812 */ /* 0x040fe400078ec0ff */
[----:B------:R-:W-:Y:S02]  /*1900*/  ISETP.GE.U32.AND P2, PT, R2, 0x300, PT ;  /* 0x000003000200780c */ /* 0x000fe40003f46070 */
[----:B------:R-:W-:-:S13]  /*1910*/  ISETP.NE.AND P0, PT, R3, 0x300, PT ;  /* 0x000003000300780c */ /* 0x000fda0003f05270 */
[----:B------:R-:W-:Y:S05]  /*1920*/  @!P0 BRA `(.L_x_120) ;  /* 0x0000000000388947 */ /* 0x000fea0003800000 */
[----:B------:R-:W-:Y:S01]  /*1930*/  LEA.HI R2, R2, 0x1, RZ, 0x18 ;  /* 0x0000000102027811 */ /* 0x000fe200078fc0ff */
[----:B------:R-:W-:Y:S02]  /*1940*/  VIADD R7, R0, UR4 ;  /* 0x0000000400077c36 */ /* 0x000fe40008000000 */
[----:B------:R-:W-:Y:S01]  /*1950*/  IMAD.MOV.U32 R4, RZ, RZ, R0 ;  /* 0x000000ffff047224 */ /* 0x000fe200078e0000 */
[----:B------:R-:W-:-:S05]  /*1960*/  LOP3.LUT R2, R2, 0x3, RZ, 0xc0, !PT ;  /* 0x0000000302027812 */ /* 0x000fca00078ec0ff */
[----:B------:R-:W-:-:S07]  /*1970*/  IMAD.MOV R6, RZ, RZ, -R2 ;  /* 0x000000ffff067224 */ /* 0x000fce00078e0a02 */
.L_x_121:
        /* <DEDUP_REMOVED lines=9> */
.L_x_120:
[----:B------:R-:W-:Y:S05]  /*1a10*/  BSYNC.RECONVERGENT B2 ;  /* 0x0000000000027941 */ /* 0x000fea0003800200 */
.L_x_119:
[----:B------:R-:W-:Y:S05]  /*1a20*/  @!P2 BRA `(.L_x_118) ;  /* 0x000000000068a947 */ /* 0x000fea0003800000 */
[C---:B------:R-:W-:Y:S02]  /*1a30*/  VIADD R12, R4.reuse, 0x200 ;  /* 0x00000200040c7836 */ /* 0x040fe40000000000 */
[----:B------:R-:W-:-:S07]  /*1a40*/  VIADD R13, R4, UR4 ;  /* 0x00000004040d7c36 */ /* 0x000fce0008000000 */
.L_x_122:
[----:B------:R-:W-:-:S04]  /*1a50*/  IMAD.WIDE.U32 R2, R13, 0x4, R20 ;  /* 0x000000040d027825 */ /* 0x000fc800078e0014 */
[C---:B------:R-:W-:Y:S02]  /*1a60*/  VIADD R7, R13.reuse, 0x100 ;  /* 0x000001000d077836 */ /* 0x040fe40000000000 */
[----:B------:R-:W2:Y:S01]  /*1a70*/  LDG.E.CONSTANT R2, desc[UR6][R2.64] ;  /* 0x0000000602027981 */ /* 0x000ea2000c1e9900 */
[----:B------:R-:W-:Y:S02]  /*1a80*/  VIADD R9, R13, 0x200 ;  /* 0x000002000d097836 */ /* 0x000fe40000000000 */
[----:B------:R-:W-:-:S04]  /*1a90*/  IMAD.WIDE.U32 R6, R7, 0x4, R20 ;  /* 0x0000000407067825 */ /* 0x000fc800078e0014 */
[--C-:B------:R-:W-:Y:S02]  /*1aa0*/  IMAD.WIDE.U32 R8, R9, 0x4, R20.reuse ;  /* 0x0000000409087825 */ /* 0x100fe400078e0014 */
[----:B------:R-:W3:Y:S02]  /*1ab0*/  LDG.E.CONSTANT R6, desc[UR6][R6.64] ;  /* 0x0000000606067981 */ /* 0x000ee4000c1e9900 */
[----:B------:R-:W-:Y:S02]  /*1ac0*/  VIADD R11, R13, 0x300 ;  /* 0x000003000d0b7836 */ /* 0x000fe40000000000 */
[----:B------:R-:W4:Y:S02]  /*1ad0*/  LDG.E.CONSTANT R8, desc[UR6][R8.64] ;  /* 0x0000000608087981 */ /* 0x000f24000c1e9900 */
[----:B------:R-:W-:-:S06]  /*1ae0*/  IMAD.WIDE.U32 R10, R11, 0x4, R20 ;  /* 0x000000040b0a7825 */ /* 0x000fcc00078e0014 */
        /* <DEDUP_REMOVED lines=14> */
.L_x_118:
[----:B------:R-:W-:Y:S05]  /*1bd0*/  BSYNC.RECONVERGENT B1 ;  /* 0x0000000000017941 */ /* 0x000fea0003800200 */
.L_x_116:
        /* <DEDUP_REMOVED lines=54> */
.L_x_99:
        /* <DEDUP_REMOVED lines=12> */
.L_x_125:
[----:B------:R-:W-:Y:S05]  /*2000*/  BSYNC.RECONVERGENT B1 ;  /* 0x0000000000017941 */ /* 0x000fea0003800200 */
.L_x_124:
        /* <DEDUP_REMOVED lines=16> */
.L_x_130:
        /* <DEDUP_REMOVED lines=10> */
.L_x_129:
[----:B------:R-:W-:Y:S05]  /*21b0*/  BSYNC.RECONVERGENT B2 ;  /* 0x0000000000027941 */ /* 0x000fea0003800200 */
.L_x_128:
        /* <DEDUP_REMOVED lines=10> */
.L_x_133:
        /* <DEDUP_REMOVED lines=53> */
.L_x_132:
[----:B------:R-:W-:Y:S05]  /*25b0*/  BSYNC.RECONVERGENT B2 ;  /* 0x0000000000027941 */ /* 0x000fea0003800200 */
.L_x_131:
        /* <DEDUP_REMOVED lines=32> */
.L_x_135:
[----:B------:R-:W-:Y:S05]  /*27c0*/  BSYNC.RECONVERGENT B2 ;  /* 0x0000000000027941 */ /* 0x000fea0003800200 */
.L_x_134:
        /* <DEDUP_REMOVED lines=14> */
.L_x_127:
[----:B------:R-:W-:Y:S05]  /*28b0*/  BSYNC.RECONVERGENT B1 ;  /* 0x0000000000017941 */ /* 0x000fea0003800200 */
.L_x_126:
        /* <DEDUP_REMOVED lines=58> */
.L_x_136:
        /* <DEDUP_REMOVED lines=71> */
.L_x_123:
[----:B------:R-:W0:Y:S01]  /*30d0*/  S2R R11, SR_TID.X ;  /* 0x00000000000b7919 */ /* 0x000e220000002100 */
[----:B------:R-:W1:Y:S02]  /*30e0*/  LDCU.64 UR4, c[0x0][0x380] ;  /* 0x00007000ff0477ac */ /* 0x000e640008000a00 */
[----:B-1----:R-:W-:Y:S02]  /*30f0*/  IMAD.U32 R6, RZ, RZ, UR4 ;  /* 0x00000004ff067e24 */ /* 0x002fe4000f8e00ff */
[----:B------:R-:W-:Y:S02]  /*3100*/  IMAD.U32 R7, RZ, RZ, UR5 ;  /* 0x00000005ff077e24 */ /* 0x000fe4000f8e00ff */
        /* <DEDUP_REMOVED lines=24> */
[----:B------:R-:W-:Y:S01]  /*3290*/  FSEL R15, R15, R10, !P3 ;  /* 0x0000000a0f0f7208 */ /* 0x000fe20005800000 */
[----:B------:R-:W-:Y:S01]  /*32a0*/  IMAD.MOV.U32 R10, RZ, RZ, 0x1000 ;  /* 0x00001000ff0a7424 */ /* 0x000fe200078e00ff */
[----:B------:R-:W-:-:S04]  /*32b0*/  FSETP.GEU.AND P0, PT, R12, R17, PT ;  /* 0x000000110c00720b */ /* 0x000fc80003f0e000 */
[----:B------:R-:W-:Y:S02]  /*32c0*/  FSEL R12, R17, R12, !P0 ;  /* 0x0000000c110c7208 */ /* 0x000fe40004000000 */
[----:B------:R-:W-:Y:S02]  /*32d0*/  FSETP.GEU.AND P0, PT, R0, R9, PT ;  /* 0x000000090000720b */ /* 0x000fe40003f0e000 */
[----:B------:R-:W-:Y:S02]  /*32e0*/  FSETP.GEU.AND P1, PT, R14, R19, PT ;  /* 0x000000130e00720b */ /* 0x000fe40003f2e000 */
[----:B------:R-:W-:Y:S01]  /*32f0*/  FSEL R9, R9, R0, !P0 ;  /* 0x0000000009097208 */ /* 0x000fe20004000000 */
[----:B------:R-:W-:Y:S01]  /*3300*/  VIADD R0, R3, 0xfffff000 ;  /* 0xfffff00003007836 */ /* 0x000fe20000000000 */
        /* <DEDUP_REMOVED lines=15> */
[----:B------:R-:W-:Y:S02]  /*3400*/  ISETP.GE.U32.AND P1, PT, R0, 0x1000, PT ;  /* 0x000010000000780c */ /* 0x000fe40003f26070 */
[----:B------:R-:W-:-:S04]  /*3410*/  FSETP.GEU.AND P0, PT, R8, R23, PT ;  /* 0x000000170800720b */ /* 0x000fc80003f0e000 */
[----:B------:R-:W-:-:S07]  /*3420*/  FSEL R12, R23, R8, !P0 ;  /* 0x00000008170c7208 */ /* 0x000fce0004000000 */
[----:B------:R-:W-:Y:S05]  /*3430*/  @!P1 BRA `(.L_x_137) ;  /* 0x0000000000f49947 */ /* 0x000fea0003800000 */
[----:B------:R-:W0:Y:S01]  /*3440*/  LDC R14, c[0x0][0x390] ;  /* 0x0000e400ff0e7b82 */ /* 0x000e220000000800 */
[----:B------:R-:W-:-:S07]  /*3450*/  IMAD.MOV.U32 R10, RZ, RZ, 0x1000 ;  /* 0x00001000ff0a7424 */ /* 0x000fce00078e00ff */
[----:B------:R-:W1:Y:S02]  /*3460*/  LDC.64 R6, c[0x0][0x380] ;  /* 0x0000e000ff067b82 */ /* 0x000e640000000a00 */
.L_x_139:
[----:B------:R-:W-:-:S04]  /*3470*/  IMAD.WIDE.U32 R2, R10, 0x4, R4 ;  /* 0x000000040a027825 */ /* 0x000fc800078e0004 */
[----:B------:R-:W-:Y:S01]  /*3480*/  IMAD.IADD R9, R11, 0x1, R10 ;  /* 0x000000010b097824 */ /* 0x000fe200078e020a */
[----:B------:R-:W2:Y:S03]  /*3490*/  LDG.E.CONSTANT R15, desc[UR6][R2.64+0x400] ;  /* 0x00040006020f7981 */ /* 0x000ea6000c1e9900 */
[----:B-1----:R-:W-:Y:S01]  /*34a0*/  IMAD.WIDE.U32 R8, R9, 0x4, R6 ;  /* 0x0000000409087825 */ /* 0x002fe200078e0006 */
        /* <DEDUP_REMOVED lines=14> */
[----:B------:R0:W5:Y:S02]  /*3590*/  LDG.E.CONSTANT R27, desc[UR6][R2.64+0x3c00] ;  /* 0x003c0006021b7981 */ /* 0x000164000c1e9900 */
[----:B0-----:R-:W-:-:S04]  /*35a0*/  IMAD.MOV.U32 R3, RZ, RZ, R14 ;  /* 0x000000ffff037224 */ /* 0x001fc800078e000e */
[----:B------:R-:W-:Y:S01]  /*35b0*/  IMAD.IADD R2, R3, 0x1, -R10 ;  /* 0x0000000103027824 */ /* 0x000fe200078e0a0a */
        /* <DEDUP_REMOVED lines=34> */
[----:B------:R-:W-:-:S05]  /*37e0*/  VIADD R10, R10, 0x1000 ;  /* 0x000010000a0a7836 */ /* 0x000fca0000000000 */
[----:B------:R-:W-:-:S13]  /*37f0*/  ISETP.GT.U32.AND P0, PT, R10, R0, PT ;  /* 0x000000000a00720c */ /* 0x000fda0003f04070 */
[----:B------:R-:W-:Y:S05]  /*3800*/  @!P0 BRA `(.L_x_139) ;  /* 0xfffffffc00188947 */ /* 0x000fea000383ffff */
.L_x_137:
[----:B------:R-:W-:-:S13]  /*3810*/  ISETP.GE.U32.AND P0, PT, R10, R3, PT ;  /* 0x000000030a00720c */ /* 0x000fda0003f06070 */
        /* <DEDUP_REMOVED lines=13> */
[----:B------:R-:W-:Y:S01]  /*38f0*/  LEA.HI R2, R2, 0x1, RZ, 0x18 ;  /* 0x0000000102027811 */ /* 0x000fe200078fc0ff */
[----:B------:R-:W-:Y:S02]  /*3900*/  IMAD.IADD R9, R11, 0x1, R10 ;  /* 0x000000010b097824 */ /* 0x000fe400078e020a */
[----:B------:R-:W-:Y:S01]  /*3910*/  IMAD.MOV.U32 R5, RZ, RZ, R11 ;  /* 0x000000ffff057224 */ /* 0x000fe200078e000b */
[----:B------:R-:W-:-:S05]  /*3920*/  LOP3.LUT R2, R2, 0x3, RZ, 0xc0, !PT ;  /* 0x0000000302027812 */ /* 0x000fca00078ec0ff */
[----:B------:R-:W-:-:S07]  /*3930*/  IMAD.MOV R4, RZ, RZ, -R2 ;  /* 0x000000ffff047224 */ /* 0x000fce00078e0a02 */
.L_x_143:
        /* <DEDUP_REMOVED lines=9> */
.L_x_142:
[----:B------:R-:W-:Y:S05]  /*39d0*/  BSYNC.RECONVERGENT B2 ;  /* 0x0000000000027941 */ /* 0x000fea0003800200 */
.L_x_141:
[----:B------:R-:W-:Y:S05]  /*39e0*/  @!P2 BRA `(.L_x_140) ;  /* 0x000000000068a947 */ /* 0x000fea0003800000 */
[C---:B------:R-:W-:Y:S02]  /*39f0*/  IMAD.IADD R13, R5.reuse, 0x1, R10 ;  /* 0x00000001050d7824 */ /* 0x040fe400078e020a */
[----:B------:R-:W-:-:S07]  /*3a00*/  VIADD R10, R5, 0x200 ;  /* 0x00000200050a7836 */ /* 0x000fce0000000000 */
.L_x_144:
        /* <DEDUP_REMOVED lines=24> */
.L_x_140:
[----:B------:R-:W-:Y:S05]  /*3b90*/  BSYNC.RECONVERGENT B1 ;  /* 0x0000000000017941 */ /* 0x000fea0003800200 */
.L_x_138:
        /* <DEDUP_REMOVED lines=54> */
.L_x_114:
[----:B------:R-:W-:Y:S05]  /*3f00*/  BSYNC.RECONVERGENT B0 ;  /* 0x0000000000007941 */ /* 0x000fea0003800200 */
.L_x_98:
[----:B------:R-:W-:Y:S05]  /*3f10*/  @P0 EXIT ;  /* 0x000000000000094d */ /* 0x000fea0003800000 */
[----:B------:R-:W0:Y:S01]  /*3f20*/  LDCU UR4, c[0x0][0x398] ;  /* 0x00007300ff0477ac */ /* 0x000e220008000800 */
[----:B------:R-:W1:Y:S01]  /*3f30*/  LDC.64 R4, c[0x0][0x388] ;  /* 0x0000e200ff047b82 */ /* 0x000e620000000a00 */
[----:B0-----:R-:W-:-:S04]  /*3f40*/  FSETP.GT.AND P0, PT, R2, UR4, PT ;  /* 0x0000000402007c0b */ /* 0x001fc8000bf04000 */
[----:B------:R-:W-:-:S05]  /*3f50*/  FSEL R3, R2, UR4, P0 ;  /* 0x0000000402037c08 */ /* 0x000fca0008000000 */
[----:B-1----:R-:W-:Y:S01]  /*3f60*/  STG.E desc[UR6][R4.64], R3 ;  /* 0x0000000304007986 */ /* 0x002fe2000c101906 */
[----:B------:R-:W-:Y:S05]  /*3f70*/  EXIT ;  /* 0x000000000000794d */ /* 0x000fea0003800000 */
.L_x_145:
        /* <DEDUP_REMOVED lines=16> */
.L_x_274:


//--------------------- .text._ZN3cub18CUB_300001_SM_10006detail11EmptyKernelIvEEvv --------------------------
	.section	.text._ZN3cub18CUB_300001_SM_10006detail11EmptyKernelIvEEvv,"ax",@progbits
	.align	128
        .global         _ZN3cub18CUB_300001_SM_10006detail11EmptyKernelIvEEvv
        .type           _ZN3cub18CUB_300001_SM_10006detail11EmptyKernelIvEEvv,@function
        .size           _ZN3cub18CUB_300001_SM_10006detail11EmptyKernelIvEEvv,(.L_x_275 - _ZN3cub18CUB_300001_SM_10006detail11EmptyKernelIvEEvv)
        .other          _ZN3cub18CUB_300001_SM_10006detail11EmptyKernelIvEEvv,@"STO_CUDA_ENTRY STV_DEFAULT"
_ZN3cub18CUB_300001_SM_10006detail11EmptyKernelIvEEvv:
.text._ZN3cub18CUB_300001_SM_10006detail11EmptyKernelIvEEvv:
[----:B------:R-:W-:Y:S01]  /*0000*/  LDC R1, c[0x0][0x37c] ;  /* 0x0000df00ff017b82 */ /* 0x000fe20000000800 */
[----:B------:R-:W-:Y:S05]  /*0010*/  EXIT ;  /* 0x000000000000794d */ /* 0x000fea0003800000 */
.L_x_146:
        /* <DEDUP_REMOVED lines=14> */
.L_x_275:


//--------------------- .text._Z15decisionKernel2PfS_S_S_S_ffffi --------------------------
	.section	.text._Z15decisionKernel2PfS_S_S_S_ffffi,"ax",@progbits
	.align	128
        .global         _Z15decisionKernel2PfS_S_S_S_ffffi
        .type           _Z15decisionKernel2PfS_S_S_S_ffffi,@function
        .size           _Z15decisionKernel2PfS_S_S_S_ffffi,(.L_x_270 - _Z15decisionKernel2PfS_S_S_S_ffffi)
        .other          _Z15decisionKernel2PfS_S_S_S_ffffi,@"STO_CUDA_ENTRY STV_DEFAULT"
_Z15decisionKernel2PfS_S_S_S_ffffi:
.text._Z15decisionKernel2PfS_S_S_S_ffffi:
[----:B------:R-:W0:Y:S01]  /*0000*/  LDC R1, c[0x0][0x37c] ;  /* 0x0000df00ff017b82 */ /* 0x000e220000000800 */
[----:B------:R-:W1:Y:S01]  /*0010*/  S2R R0, SR_TID.X ;  /* 0x0000000000007919 */ /* 0x000e620000002100 */
[----:B------:R-:W1:Y:S01]  /*0020*/  LDCU UR4, c[0x0][0x360] ;  /* 0x00006c00ff0477ac */ /* 0x000e620008000800 */
[----:B------:R-:W1:Y:S01]  /*0030*/  S2R R3, SR_CTAID.X ;  /* 0x0000000000037919 */ /* 0x000e620000002500 */
[----:B------:R-:W2:Y:S01]  /*0040*/  LDCU UR36, c[0x0][0x3b8] ;  /* 0x00007700ff2477ac */ /* 0x000ea20008000800 */
[----:B------:R-:W3:Y:S01]  /*0050*/  S2R R8, SR_TID.Y ;  /* 0x0000000000087919 */ /* 0x000ee20000002200 */
[----:B------:R-:W3:Y:S01]  /*0060*/  LDCU UR5, c[0x0][0x364] ;  /* 0x00006c80ff0577ac */ /* 0x000ee20008000800 */
[----:B------:R-:W3:Y:S01]  /*0070*/  S2R R5, SR_CTAID.Y ;  /* 0x0000000000057919 */ /* 0x000ee20000002600 */
[----:B------:R-:W4:Y:S01]  /*0080*/  S2R R6, SR_TID.Z ;  /* 0x0000000000067919 */ /* 0x000f220000002300 */
[----:B------:R-:W4:Y:S01]  /*0090*/  S2R R7, SR_CTAID.Z ;  /* 0x0000000000077919 */ /* 0x000f220000002700 */
[----:B-1----:R-:W-:Y:S01]  /*00a0*/  IMAD R0, R3, UR4, R0 ;  /* 0x0000000403007c24 */ /* 0x002fe2000f8e0200 */
[----:B------:R-:W4:Y:S03]  /*00b0*/  LDCU UR4, c[0x0][0x368] ;  /* 0x00006d00ff0477ac */ /* 0x000f260008000800 */
[----:B------:R-:W-:-:S02]  /*00c0*/  VIADD R0, R0, 0x1 ;  /* 0x0000000100007836 */ /* 0x000fc40000000000 */
[----:B---3--:R-:W-:Y:S01]  /*00d0*/  IMAD R8, R5, UR5, R8 ;  /* 0x0000000505087c24 */ /* 0x008fe2000f8e0208 */
[----:B------:R-:W-:Y:S02]  /*00e0*/  BAR.SYNC.DEFER_BLOCKING 0x0 ;  /* 0x0000000000007b1d */ /* 0x000fe40000010000 */
[----:B--2---:R-:W-:-:S04]  /*00f0*/  ISETP.GE.AND P0, PT, R0, UR36, PT ;  /* 0x0000002400007c0c */ /* 0x004fc8000bf06270 */
[----:B------:R-:W-:Y:S01]  /*0100*/  ISETP.LT.OR P0, PT, R0, 0x2, P0 ;  /* 0x000000020000780c */ /* 0x000fe20000701670 */
[----:B----4-:R-:W-:-:S12]  /*0110*/  IMAD R6, R7, UR4, R6 ;  /* 0x0000000407067c24 */ /* 0x010fd8000f8e0206 */
[----:B0-----:R-:W-:Y:S05]  /*0120*/  @P0 BRA `(.L_x_147) ;  /* 0x0000004400100947 */ /* 0x001fea0003800000 */
[----:B------:R-:W-:Y:S02]  /*0130*/  VIADD R0, R8, 0x1 ;  /* 0x0000000108007836 */ /* 0x000fe40000000000 */
[----:B------:R-:W-:-:S03]  /*0140*/  VIADD R2, R6, 0x1 ;  /* 0x0000000106027836 */ /* 0x000fc60000000000 */
[----:B------:R-:W-:Y:S02]  /*0150*/  ISETP.GE.AND P0, PT, R0, UR36, PT ;  /* 0x0000002400007c0c */ /* 0x000fe4000bf06270 */
[----:B------:R-:W-:Y:S02]  /*0160*/  ISETP.GE.U32.AND P1, PT, R2, UR36, PT ;  /* 0x0000002402007c0c */ /* 0x000fe4000bf26070 */
[----:B------:R-:W-:Y:S02]  /*0170*/  ISETP.EQ.OR P0, PT, R8, RZ, P0 ;  /* 0x000000ff0800720c */ /* 0x000fe40000702670 */
[----:B------:R-:W-:-:S04]  /*0180*/  ISETP.EQ.OR P1, PT, R6, RZ, P1 ;  /* 0x000000ff0600720c */ /* 0x000fc80000f22670 */
[----:B------:R-:W-:-:S13]  /*0190*/  PLOP3.LUT P0, PT, P0, P1, PT, 0xf8, 0x8f ;  /* 0x00000000008f781c */ /* 0x000fda0000703f70 */
[----:B------:R-:W-:Y:S05]  /*01a0*/  @P0 BRA `(.L_x_147) ;  /* 0x0000004000f00947 */ /* 0x000fea0003800000 */
[----:B------:R-:W0:Y:S01]  /*01b0*/  LDC R4, c[0x0][0x3ac] ;  /* 0x0000eb00ff047b82 */ /* 0x000e220000000800 */
[----:B------:R-:W-:Y:S02]  /*01c0*/  UMOV UR4, 0x3f000000 ;  /* 0x3f00000000047882 */ /* 0x000fe40000000000 */
[----:B------:R-:W-:Y:S01]  /*01d0*/  IMAD.U32 R5, RZ, RZ, UR4 ;  /* 0x00000004ff057e24 */ /* 0x000fe2000f8e00ff */
[----:B0-----:R-:W0:Y:S08]  /*01e0*/  MUFU.RCP R0, R4 ;  /* 0x0000000400007308 */ /* 0x001e300000001000 */
[----:B------:R-:W1:Y:S01]  /*01f0*/  FCHK P0, R5, R4 ;  /* 0x0000000405007302 */ /* 0x000e620000000000 */
[----:B0-----:R-:W-:-:S04]  /*0200*/  FFMA R3, R0, -R4, 1 ;  /* 0x3f80000000037423 */ /* 0x001fc80000000804 */
[----:B------:R-:W-:-:S04]  /*0210*/  FFMA R0, R0, R3, R0 ;  /* 0x0000000300007223 */ /* 0x000fc80000000000 */
[----:B------:R-:W-:-:S04]  /*0220*/  FFMA R37, R0, 0.5, RZ ;  /* 0x3f00000000257823 */ /* 0x000fc800000000ff */
[----:B------:R-:W-:-:S04]  /*0230*/  FFMA R2, R37, -R4, 0.5 ;  /* 0x3f00000025027423 */ /* 0x000fc80000000804 */
[----:B------:R-:W-:Y:S01]  /*0240*/  FFMA R37, R0, R2, R37 ;  /* 0x0000000200257223 */ /* 0x000fe20000000025 */
[----:B-1----:R-:W-:Y:S06]  /*0250*/  @!P0 BRA `(.L_x_148) ;  /* 0x0000000000188947 */ /* 0x002fec0003800000 */
[----:B------:R-:W0:Y:S01]  /*0260*/  LDCU UR4, c[0x0][0x3ac] ;  /* 0x00007580ff0477ac */ /* 0x000e220008000800 */
[----:B------:R-:W-:Y:S01]  /*0270*/  IMAD.MOV.U32 R4, RZ, RZ, 0x3f000000 ;  /* 0x3f000000ff047424 */ /* 0x000fe200078e00ff */
[----:B------:R-:W-:Y:S01]  /*0280*/  MOV R12, 0x2b0 ;  /* 0x000002b0000c7802 */ /* 0x000fe20000000f00 */
[----:B0-----:R-:W-:-:S07]  /*0290*/  IMAD.U32 R3, RZ, RZ, UR4 ;  /* 0x00000004ff037e24 */ /* 0x001fce000f8e00ff */
[----:B------:R-:W-:Y:S05]  /*02a0*/  CALL.REL.NOINC `($__internal_0_$__cuda_sm3x_div_rn_noftz_f32_slowpath) ;  /* 0x0000004000bc7944 */ /* 0x000fea0003c00000 */
[----:B------:R-:W-:-:S07]  /*02b0*/  IMAD.MOV.U32 R37, RZ, RZ, R9 ;  /* 0x000000ffff257224 */ /* 0x000fce00078e0009 */
.L_x_148:
        /* <DEDUP_REMOVED lines=17> */
.L_x_149:
[----:B------:R-:W0:Y:S01]  /*03d0*/  LDC R4, c[0x0][0x3b4] ;  /* 0x0000ed00ff047b82 */ /* 0x000e220000000800 */
[----:B------:R-:W-:Y:S02]  /*03e0*/  UMOV UR4, 0x3f000000 ;  /* 0x3f00000000047882 */ /* 0x000fe40000000000 */
[----:B------:R-:W-:-:S05]  /*03f0*/  IMAD.U32 R5, RZ, RZ, UR4 ;  /* 0x00000004ff057e24 */ /* 0x000fca000f8e00ff */
[----:B------:R-:W1:Y:S01]  /*0400*/  LDC.64 R18, c[0x0][0x358] ;  /* 0x0000d600ff127b82 */ /* 0x000e620000000a00 */
[----:B0-----:R-:W0:Y:S08]  /*0410*/  MUFU.RCP R0, R4 ;  /* 0x0000000400007308 */ /* 0x001e300000001000 */
[----:B------:R-:W2:Y:S01]  /*0420*/  FCHK P0, R5, R4 ;  /* 0x0000000405007302 */ /* 0x000ea20000000000 */
[----:B0-----:R-:W-:-:S04]  /*0430*/  FFMA R3, R0, -R4, 1 ;  /* 0x3f80000000037423 */ /* 0x001fc80000000804 */
[----:B------:R-:W-:-:S04]  /*0440*/  FFMA R0, R0, R3, R0 ;  /* 0x0000000300007223 */ /* 0x000fc80000000000 */
[----:B------:R-:W-:-:S04]  /*0450*/  FFMA R3, R0, 0.5, RZ ;  /* 0x3f00000000037823 */ /* 0x000fc800000000ff */
[----:B------:R-:W-:-:S04]  /*0460*/  FFMA R2, R3, -R4, 0.5 ;  /* 0x3f00000003027423 */ /* 0x000fc80000000804 */
[----:B------:R-:W-:Y:S01]  /*0470*/  FFMA R0, R0, R2, R3 ;  /* 0x0000000200007223 */ /* 0x000fe20000000003 */
[----:B-12---:R-:W-:Y:S06]  /*0480*/  @!P0 BRA `(.L_x_150) ;  /* 0x0000000000188947 */ /* 0x006fec0003800000 */
[----:B------:R-:W0:Y:S01]  /*0490*/  LDCU UR4, c[0x0][0x3b4] ;  /* 0x00007680ff0477ac */ /* 0x000e220008000800 */
[----:B------:R-:W-:Y:S01]  /*04a0*/  IMAD.MOV.U32 R4, RZ, RZ, 0x3f000000 ;  /* 0x3f000000ff047424 */ /* 0x000fe200078e00ff */
[----:B------:R-:W-:Y:S01]  /*04b0*/  MOV R12, 0x4e0 ;  /* 0x000004e0000c7802 */ /* 0x000fe20000000f00 */
[----:B0-----:R-:W-:-:S07]  /*04c0*/  IMAD.U32 R3, RZ, RZ, UR4 ;  /* 0x00000004ff037e24 */ /* 0x001fce000f8e00ff */
[----:B------:R-:W-:Y:S05]  /*04d0*/  CALL.REL.NOINC `($__internal_0_$__cuda_sm3x_div_rn_noftz_f32_slowpath) ;  /* 0x0000004000307944 */ /* 0x000fea0003c00000 */
[----:B------:R-:W-:-:S07]  /*04e0*/  IMAD.MOV.U32 R0, RZ, RZ, R9 ;  /* 0x000000ffff007224 */ /* 0x000fce00078e0009 */
.L_x_150:
[----:B------:R-:W0:Y:S01]  /*04f0*/  LDC R41, c[0x0][0x3b8] ;  /* 0x0000ee00ff297b82 */ /* 0x000e220000000800 */
[----:B------:R-:W1:Y:S01]  /*0500*/  S2R R14, SR_CTAID.X ;  /* 0x00000000000e7919 */ /* 0x000e620000002500 */
[----:B------:R-:W1:Y:S01]  /*0510*/  LDCU UR8, c[0x0][0x360] ;  /* 0x00006c00ff0877ac */ /* 0x000e620008000800 */
[----:B------:R-:W-:Y:S01]  /*0520*/  VIADD R10, R8, 0x1 ;  /* 0x00000001080a7836 */ /* 0x000fe20000000000 */
[C---:B------:R-:W-:Y:S01]  /*0530*/  R2UR UR9, R19.reuse ;  /* 0x00000000130972ca */ /* 0x040fe200000e0000 */
[----:B------:R-:W1:Y:S01]  /*0540*/  S2R R3, SR_TID.X ;  /* 0x0000000000037919 */ /* 0x000e620000002100 */
[----:B------:R-:W2:Y:S01]  /*0550*/  LDCU.128 UR4, c[0x0][0x380] ;  /* 0x00007000ff0477ac */ /* 0x000ea20008000c00 */
[C---:B------:R-:W-:Y:S01]  /*0560*/  R2UR UR10, R18.reuse ;  /* 0x00000000120a72ca */ /* 0x040fe200000e0000 */
[----:B------:R-:W3:Y:S01]  /*0570*/  LDC.64 R12, c[0x0][0x380] ;  /* 0x0000e000ff0c7b82 */ /* 0x000ee20000000a00 */
[----:B------:R-:W-:Y:S02]  /*0580*/  R2UR UR11, R19 ;  /* 0x00000000130b72ca */ /* 0x000fe400000e0000 */
[----:B------:R-:W-:-:S02]  /*0590*/  R2UR UR12, R18 ;  /* 0x00000000120c72ca */ /* 0x000fc400000e0000 */
[C---:B------:R-:W-:Y:S02]  /*05a0*/  R2UR UR13, R19.reuse ;  /* 0x00000000130d72ca */ /* 0x040fe400000e0000 */
[----:B------:R-:W-:Y:S01]  /*05b0*/  R2UR UR14, R18 ;  /* 0x00000000120e72ca */ /* 0x000fe200000e0000 */
[----:B------:R-:W4:Y:S01]  /*05c0*/  LDC.64 R34, c[0x0][0x388] ;  /* 0x0000e200ff227b82 */ /* 0x000f220000000a00 */
[----:B------:R-:W-:Y:S01]  /*05d0*/  R2UR UR15, R19 ;  /* 0x00000000130f72ca */ /* 0x000fe200000e0000 */
[----:B0-----:R-:W-:-:S04]  /*05e0*/  VIADD R9, R41, 0x2 ;  /* 0x0000000229097836 */ /* 0x001fc80000000000 */
[----:B------:R-:W-:-:S04]  /*05f0*/  IMAD R15, R6, R9, R9 ;  /* 0x00000009060f7224 */ /* 0x000fc800078e0209 */
[----:B------:R-:W-:-:S04]  /*0600*/  IMAD.IADD R46, R10, 0x1, R15 ;  /* 0x000000010a2e7824 */ /* 0x000fc800078e020f */
[----:B------:R-:W-:Y:S02]  /*0610*/  IMAD R23, R9, R46, RZ ;  /* 0x0000002e09177224 */ /* 0x000fe400078e02ff */
[----:B-1----:R-:W-:Y:S01]  /*0620*/  IMAD R14, R14, UR8, R3 ;  /* 0x000000080e0e7c24 */ /* 0x002fe2000f8e0203 */
[----:B------:R-:W-:-:S03]  /*0630*/  R2UR UR8, R18 ;  /* 0x00000000120872ca */ /* 0x000fc600000e0000 */
[C---:B------:R-:W-:Y:S01]  /*0640*/  IMAD.IADD R5, R23.reuse, 0x1, R14 ;  /* 0x0000000117057824 */ /* 0x040fe200078e020e */
[----:B------:R-:W-:-:S05]  /*0650*/  IADD3 R4, P0, PT, R23, R14, RZ ;  /* 0x0000000e17047210 */ /* 0x000fca0007f1e0ff */
[----:B------:R-:W-:Y:S02]  /*0660*/  IMAD.X R3, RZ, RZ, RZ, P0 ;  /* 0x000000ffff037224 */ /* 0x000fe400000e06ff */
[----:B------:R-:W-:-:S03]  /*0670*/  IMAD.SHL.U32 R20, R4, 0x4, RZ ;  /* 0x0000000404147824 */ /* 0x000fc600078e00ff */
[----:B------:R-:W-:Y:S01]  /*0680*/  SHF.L.U64.HI R4, R4, 0x2, R3 ;  /* 0x0000000204047819 */ /* 0x000fe20000010203 */
[----:B---3--:R-:W-:Y:S01]  /*0690*/  IMAD.WIDE.U32 R2, R5, 0x4, R12 ;  /* 0x0000000405027825 */ /* 0x008fe200078e000c */
[----:B--2---:R-:W-:-:S04]  /*06a0*/  IADD3 R16, P0, PT, R20, UR4, RZ ;  /* 0x0000000414107c10 */ /* 0x004fc8000ff1e0ff */
[----:B------:R-:W-:Y:S01]  /*06b0*/  IADD3.X R17, PT, PT, R4, UR5, RZ, P0, !PT ;  /* 0x0000000504117c10 */ /* 0x000fe200087fe4ff */
[----:B------:R0:W2:Y:S01]  /*06c0*/  LDG.E R22, desc[UR10][R2.64] ;  /* 0x0000000a02167981 */ /* 0x0000a2000c1e1900 */
[----:B------:R-:W-:-:S04]  /*06d0*/  IADD3 R20, P0, PT, R20, UR6, RZ ;  /* 0x0000000614147c10 */ /* 0x000fc8000ff1e0ff */
[----:B------:R-:W-:Y:S01]  /*06e0*/  IADD3.X R21, PT, PT, R4, UR7, RZ, P0, !PT ;  /* 0x0000000704157c10 */ /* 0x000fe200087fe4ff */
[----:B----4-:R-:W-:Y:S01]  /*06f0*/  IMAD.WIDE.U32 R4, R5, 0x4, R34 ;  /* 0x0000000405047825 */ /* 0x010fe200078e0022 */
[----:B------:R1:W2:Y:S01]  /*0700*/  LDG.E R17, desc[UR8][R16.64+0x8] ;  /* 0x0000080810117981 */ /* 0x0002a2000c1e1900 */
[----:B------:R-:W3:Y:S03]  /*0710*/  LDCU.64 UR8, c[0x0][0x390] ;  /* 0x00007200ff0877ac */ /* 0x000ee60008000a00 */
[----:B------:R-:W4:Y:S04]  /*0720*/  LDG.E R20, desc[UR12][R20.64+0x8] ;  /* 0x0000080c14147981 */ /* 0x000f28000c1e1900 */
[----:B------:R5:W4:Y:S01]  /*0730*/  LDG.E R25, desc[UR14][R4.64] ;  /* 0x0000000e04197981 */ /* 0x000b22000c1e1900 */
[----:B------:R-:W-:-:S02]  /*0740*/  IMAD.MOV.U32 R36, RZ, RZ, 0x9 ;  /* 0x00000009ff247424 */ /* 0x000fc400078e00ff */
[----:B------:R-:W-:Y:S02]  /*0750*/  VIADD R7, R6, 0xffffffff ;  /* 0xffffffff06077836 */ /* 0x000fe40000000000 */
[----:B------:R-:W-:Y:S02]  /*0760*/  VIADD R33, R8, 0xffffffff ;  /* 0xffffffff08217836 */ /* 0x000fe40000000000 */
[C---:B------:R-:W-:Y:S02]  /*0770*/  VIADD R38, R41.reuse, 0xfffffffe ;  /* 0xfffffffe29267836 */ /* 0x040fe40000000000 */
[----:B------:R-:W-:Y:S02]  /*0780*/  IMAD R36, R41, R36, -0x12 ;  /* 0xffffffee29247424 */ /* 0x000fe400078e0224 */
[----:B------:R-:W-:Y:S02]  /*0790*/  IMAD R27, R38, R7, R33 ;  /* 0x00000007261b7224 */ /* 0x000fe400078e0221 */
[----:B------:R-:W-:-:S02]  /*07a0*/  IMAD.IADD R7, R7, 0x1, R36 ;  /* 0x0000000107077824 */ /* 0x000fc400078e0224 */
[----:B------:R-:W-:Y:S02]  /*07b0*/  IMAD R27, R38, R27, RZ ;  /* 0x0000001b261b7224 */ /* 0x000fe400078e02ff */
[----:B------:R-:W-:Y:S02]  /*07c0*/  IMAD.IADD R42, R36, 0x1, R7 ;  /* 0x00000001242a7824 */ /* 0x000fe400078e0207 */
[--C-:B0-----:R-:W-:Y:S01]  /*07d0*/  IMAD R3, R38, R7, R33.reuse ;  /* 0x0000000726037224 */ /* 0x101fe200078e0221 */
[----:B-1----:R-:W-:Y:S01]  /*07e0*/  IADD3 R16, P0, PT, R14, R27, RZ ;  /* 0x0000001b0e107210 */ /* 0x002fe20007f1e0ff */
[C---:B-----5:R-:W-:Y:S02]  /*07f0*/  IMAD R5, R38.reuse, R42, R33 ;  /* 0x0000002a26057224 */ /* 0x060fe400078e0221 */
[C---:B------:R-:W-:Y:S01]  /*0800*/  IMAD R3, R38.reuse, R3, RZ ;  /* 0x0000000326037224 */ /* 0x040fe200078e02ff */
[----:B------:R-:W-:Y:S01]  /*0810*/  LEA.HI.X.SX32 R27, R27, RZ, 0x1, P0 ;  /* 0x000000ff1b1b7211 */ /* 0x000fe200000f0eff */
[----:B------:R-:W-:-:S03]  /*0820*/  IMAD R5, R38, R5, RZ ;  /* 0x0000000526057224 */ /* 0x000fc600078e02ff */
[C---:B------:R-:W-:Y:S01]  /*0830*/  SHF.L.U64.HI R2, R16.reuse, 0x2, R27 ;  /* 0x0000000210027819 */ /* 0x040fe2000001021b */
[----:B------:R-:W-:Y:S01]  /*0840*/  IMAD.SHL.U32 R16, R16, 0x4, RZ ;  /* 0x0000000410107824 */ /* 0x000fe200078e00ff */
[C---:B------:R-:W-:Y:S02]  /*0850*/  IADD3 R7, P0, PT, R14.reuse, R5, RZ ;  /* 0x000000050e077210 */ /* 0x040fe40007f1e0ff */
[C---:B------:R-:W-:Y:S02]  /*0860*/  IADD3 R21, P1, PT, R14.reuse, R3, RZ ;  /* 0x000000030e157210 */ /* 0x040fe40007f3e0ff */
[----:B------:R-:W-:Y:S01]  /*0870*/  LEA.HI.X.SX32 R30, R5, RZ, 0x1, P0 ;  /* 0x000000ff051e7211 */ /* 0x000fe200000f0eff */
[----:B------:R-:W-:Y:S01]  /*0880*/  VIADD R40, R14, 0x1 ;  /* 0x000000010e287836 */ /* 0x000fe20000000000 */
[----:B------:R-:W-:Y:S02]  /*0890*/  LEA.HI.X.SX32 R32, R3, RZ, 0x1, P1 ;  /* 0x000000ff03207211 */ /* 0x000fe400008f0eff */
[----:B---3--:R-:W-:-:S02]  /*08a0*/  LEA R26, P2, R21, UR8, 0x2 ;  /* 0x00000008151a7c11 */ /* 0x008fc4000f8410ff */
[----:B------:R-:W-:Y:S01]  /*08b0*/  LEA R28, P0, R7, UR8, 0x2 ;  /* 0x00000008071c7c11 */ /* 0x000fe2000f8010ff */
[----:B------:R-:W-:Y:S01]  /*08c0*/  IMAD.IADD R3, R8, 0x1, R15 ;  /* 0x0000000108037824 */ /* 0x000fe200078e020f */
[----:B------:R-:W-:Y:S02]  /*08d0*/  IADD3 R4, P1, PT, R16, UR8, RZ ;  /* 0x0000000810047c10 */ /* 0x000fe4000ff3e0ff */
[----:B------:R-:W-:Y:S02]  /*08e0*/  R2UR UR16, R18 ;  /* 0x00000000121072ca */ /* 0x000fe400000e0000 */
[----:B------:R-:W-:Y:S02]  /*08f0*/  R2UR UR17, R19 ;  /* 0x00000000131172ca */ /* 0x000fe400000e0000 */
[----:B------:R-:W-:Y:S02]  /*0900*/  LEA.HI.X R27, R21, UR9, R32, 0x2, P2 ;  /* 0x00000009151b7c11 */ /* 0x000fe400090f1420 */
[----:B------:R-:W-:-:S02]  /*0910*/  LEA.HI.X R29, R7, UR9, R30, 0x2, P0 ;  /* 0x00000009071d7c11 */ /* 0x000fc400080f141e */
[----:B------:R-:W-:Y:S02]  /*0920*/  IADD3.X R5, PT, PT, R2, UR9, RZ, P1, !PT ;  /* 0x0000000902057c10 */ /* 0x000fe40008ffe4ff */
[----:B------:R-:W-:Y:S02]  /*0930*/  IADD3 R23, PT, PT, R40, R23, R9 ;  /* 0x0000001728177210 */ /* 0x000fe40007ffe009 */
[C---:B------:R-:W-:Y:S02]  /*0940*/  R2UR UR18, R18.reuse ;  /* 0x00000000121272ca */ /* 0x040fe400000e0000 */
[C---:B------:R-:W-:Y:S02]  /*0950*/  R2UR UR19, R19.reuse ;  /* 0x00000000131372ca */ /* 0x040fe400000e0000 */
[----:B------:R-:W-:Y:S02]  /*0960*/  R2UR UR20, R18 ;  /* 0x00000000121472ca */ /* 0x000fe400000e0000 */
[----:B------:R-:W-:Y:S01]  /*0970*/  R2UR UR21, R19 ;  /* 0x00000000131572ca */ /* 0x000fe200000e0000 */
[C-C-:B--2---:R-:W-:Y:S01]  /*0980*/  FADD R24, R17.reuse, -R22.reuse ;  /* 0x8000001611187221 */ /* 0x144fe20000000000 */
[----:B------:R-:W-:-:S03]  /*0990*/  FADD R30, |R17|, |R22| ;  /* 0x40000016111e7221 */ /* 0x000fc60000000200 */
[----:B------:R-:W-:Y:S01]  /*09a0*/  FMUL R31, R24, R37 ;  /* 0x00000025181f7220 */ /* 0x000fe20000400000 */
[----:B----4-:R-:W-:Y:S01]  /*09b0*/  FADD R32, R20, R25 ;  /* 0x0000001914207221 */ /* 0x010fe20000000000 */
[----:B------:R-:W-:Y:S02]  /*09c0*/  IMAD R25, R9, R3, R40 ;  /* 0x0000000309197224 */ /* 0x000fe400078e0228 */
[-C--:B------:R-:W-:Y:S01]  /*09d0*/  FMUL R30, R30, R37.reuse ;  /* 0x000000251e1e7220 */ /* 0x080fe20000400000 */
[----:B------:R0:W-:Y:S01]  /*09e0*/  STG.E desc[UR10][R4.64+-0x4], R31 ;  /* 0xfffffc1f04007986 */ /* 0x0001e2000c10190a */
[----:B------:R-:W-:Y:S01]  /*09f0*/  FMUL R32, R32, R37 ;  /* 0x0000002520207220 */ /* 0x000fe20000400000 */
[--C-:B------:R-:W-:Y:S02]  /*0a00*/  IMAD.WIDE.U32 R20, R25, 0x4, R12.reuse ;  /* 0x0000000419147825 */ /* 0x100fe400078e000c */
[----:B------:R1:W-:Y:S04]  /*0a10*/  STG.E desc[UR10][R26.64+-0x4], R30 ;  /* 0xfffffc1e1a007986 */ /* 0x0003e8000c10190a */
[----:B------:R2:W-:Y:S01]  /*0a20*/  STG.E desc[UR12][R28.64+-0x4], R32 ;  /* 0xfffffc201c007986 */ /* 0x0005e2000c10190c */
[----:B0-----:R-:W-:-:S03]  /*0a30*/  IMAD.WIDE.U32 R4, R23, 0x4, R12 ;  /* 0x0000000417047825 */ /* 0x001fc600078e000c */
[----:B------:R-:W3:Y:S04]  /*0a40*/  LDG.E R20, desc[UR16][R20.64] ;  /* 0x0000001014147981 */ /* 0x000ee8000c1e1900 */
[----:B------:R0:W3:Y:S01]  /*0a50*/  LDG.E R3, desc[UR14][R4.64] ;  /* 0x0000000e04037981 */ /* 0x0000e2000c1e1900 */
[----:B------:R-:W-:-:S04]  /*0a60*/  IMAD.WIDE.U32 R22, R23, 0x4, R34 ;  /* 0x0000000417167825 */ /* 0x000fc800078e0022 */
[----:B------:R-:W-:Y:S02]  /*0a70*/  IMAD.WIDE.U32 R24, R25, 0x4, R34 ;  /* 0x0000000419187825 */ /* 0x000fe400078e0022 */
[----:B------:R4:W5:Y:S04]  /*0a80*/  LDG.E R22, desc[UR18][R22.64] ;  /* 0x0000001216167981 */ /* 0x000968000c1e1900 */
[----:B------:R3:W5:Y:S01]  /*0a90*/  LDG.E R25, desc[UR20][R24.64] ;  /* 0x0000001418197981 */ /* 0x000762000c1e1900 */
[----:B------:R-:W-:-:S04]  /*0aa0*/  IMAD.MOV.U32 R39, RZ, RZ, -0x11 ;  /* 0xffffffefff277424 */ /* 0x000fc800078e00ff */
[----:B------:R-:W-:-:S04]  /*0ab0*/  IMAD R39, R41, R39, 0x22 ;  /* 0x0000002229277424 */ /* 0x000fc800078e0227 */
[----:B------:R-:W-:-:S04]  /*0ac0*/  IMAD.IADD R7, R42, 0x1, R39 ;  /* 0x000000012a077824 */ /* 0x000fc800078e0227 */
[----:B------:R-:W-:Y:S02]  /*0ad0*/  IMAD.IADD R17, R36, 0x1, R7 ;  /* 0x0000000124117824 */ /* 0x000fe400078e0207 */
[----:B------:R-:W-:Y:S02]  /*0ae0*/  IMAD R7, R38, R7, R33 ;  /* 0x0000000726077224 */ /* 0x000fe400078e0221 */
[----:B-1----:R-:W-:Y:S02]  /*0af0*/  IMAD.IADD R26, R36, 0x1, R17 ;  /* 0x00000001241a7824 */ /* 0x002fe400078e0211 */
[C---:B------:R-:W-:Y:S02]  /*0b00*/  IMAD R7, R38.reuse, R7, RZ ;  /* 0x0000000726077224 */ /* 0x040fe400078e02ff */
[----:B0-----:R-:W-:-:S03]  /*0b10*/  IMAD R5, R38, R26, R33 ;  /* 0x0000001a26057224 */ /* 0x001fc600078e0221 */
[----:B----4-:R-:W-:Y:S01]  /*0b20*/  IADD3 R23, P0, PT, R14, R7, RZ ;  /* 0x000000070e177210 */ /* 0x010fe20007f1e0ff */
[----:B------:R-:W-:-:S03]  /*0b30*/  IMAD R5, R38, R5, RZ ;  /* 0x0000000526057224 */ /* 0x000fc600078e02ff */
[----:B------:R-:W-:Y:S02]  /*0b40*/  LEA.HI.X.SX32 R50, R7, RZ, 0x1, P0 ;  /* 0x000000ff07327211 */ /* 0x000fe400000f0eff */
[----:B------:R-:W-:Y:S01]  /*0b50*/  IADD3 R7, P1, PT, R14, R5, RZ ;  /* 0x000000050e077210 */ /* 0x000fe20007f3e0ff */
[----:B------:R-:W-:-:S03]  /*0b60*/  IMAD R17, R38, R17, R33 ;  /* 0x0000001126117224 */ /* 0x000fc600078e0221 */
[----:B--2---:R-:W-:Y:S02]  /*0b70*/  LEA.HI.X.SX32 R28, R5, RZ, 0x1, P1 ;  /* 0x000000ff051c7211 */ /* 0x004fe400008f0eff */
[----:B------:R-:W-:Y:S01]  /*0b80*/  LEA R44, P1, R7, UR8, 0x2 ;  /* 0x00000008072c7c11 */ /* 0x000fe2000f8210ff */
[----:B------:R-:W-:-:S03]  /*0b90*/  IMAD R17, R38, R17, RZ ;  /* 0x0000001126117224 */ /* 0x000fc600078e02ff */
[----:B------:R-:W-:Y:S02]  /*0ba0*/  LEA.HI.X R45, R7, UR9, R28, 0x2, P1 ;  /* 0x00000009072d7c11 */ /* 0x000fe400088f141c */
[----:B------:R-:W-:Y:S02]  /*0bb0*/  IADD3 R21, P2, PT, R14, R17, RZ ;  /* 0x000000110e157210 */ /* 0x000fe40007f5e0ff */
[----:B------:R-:W-:Y:S01]  /*0bc0*/  LEA R4, P0, R23, UR8, 0x2 ;  /* 0x0000000817047c11 */ /* 0x000fe2000f8010ff */
[----:B------:R-:W-:Y:S01]  /*0bd0*/  IMAD.IADD R46, R9, 0x1, R46 ;  /* 0x00000001092e7824 */ /* 0x000fe200078e022e */
[----:B------:R-:W-:Y:S02]  /*0be0*/  LEA.HI.X.SX32 R48, R17, RZ, 0x1, P2 ;  /* 0x000000ff11307211 */ /* 0x000fe400010f0eff */
[----:B------:R-:W-:Y:S01]  /*0bf0*/  LEA.HI.X R5, R23, UR9, R50, 0x2, P0 ;  /* 0x0000000917057c11 */ /* 0x000fe200080f1432 */
[----:B------:R-:W-:Y:S01]  /*0c00*/  IMAD R23, R9, R46, R40 ;  /* 0x0000002e09177224 */ /* 0x000fe200078e0228 */
[----:B------:R-:W-:-:S04]  /*0c10*/  LEA R42, P2, R21, UR8, 0x2 ;  /* 0x00000008152a7c11 */ /* 0x000fc8000f8410ff */
[----:B------:R-:W-:Y:S01]  /*0c20*/  LEA.HI.X R43, R21, UR9, R48, 0x2, P2 ;  /* 0x00000009152b7c11 */ /* 0x000fe200090f1430 */
[----:B---3--:R-:W-:-:S04]  /*0c30*/  FADD R24, R3, -R20 ;  /* 0x8000001403187221 */ /* 0x008fc80000000000 */
[----:B------:R-:W-:Y:S01]  /*0c40*/  FMUL R27, R24, R11 ;  /* 0x0000000b181b7220 */ /* 0x000fe20000400000 */
[----:B------:R-:W-:Y:S02]  /*0c50*/  IMAD.IADD R24, R9, 0x1, R15 ;  /* 0x0000000109187824 */ /* 0x000fe400078e020f */
[----:B------:R-:W-:Y:S02]  /*0c60*/  FADD R28, |R3|, |R20| ;  /* 0x40000014031c7221 */ /* 0x000fe40000000200 */
[----:B------:R-:W-:-:S04]  /*0c70*/  IMAD R3, R9, -0x2, R24 ;  /* 0xfffffffe09037824 */ /* 0x000fc800078e0218 */
[----:B------:R-:W-:Y:S02]  /*0c80*/  IMAD.IADD R3, R10, 0x1, R3 ;  /* 0x000000010a037824 */ /* 0x000fe400078e0203 */
[----:B-----5:R-:W-:Y:S01]  /*0c90*/  FADD R22, R22, R25 ;  /* 0x0000001916167221 */ /* 0x020fe20000000000 */
[----:B------:R0:W-:Y:S01]  /*0ca0*/  STG.E desc[UR10][R4.64+-0x4], R27 ;  /* 0xfffffc1b04007986 */ /* 0x0001e2000c10190a */
[----:B------:R-:W-:Y:S02]  /*0cb0*/  IMAD R3, R9, R3, R40 ;  /* 0x0000000309037224 */ /* 0x000fe400078e0228 */
[-C--:B------:R-:W-:Y:S01]  /*0cc0*/  FMUL R28, R28, R11.reuse ;  /* 0x0000000b1c1c7220 */ /* 0x080fe20000400000 */
[----:B------:R-:W-:Y:S01]  /*0cd0*/  FMUL R29, R22, R11 ;  /* 0x0000000b161d7220 */ /* 0x000fe20000400000 */
[----:B------:R-:W-:-:S03]  /*0ce0*/  IMAD.WIDE.U32 R20, R3, 0x4, R12 ;  /* 0x0000000403147825 */ /* 0x000fc600078e000c */
[----:B------:R1:W-:Y:S01]  /*0cf0*/  STG.E desc[UR10][R42.64+-0x4], R28 ;  /* 0xfffffc1c2a007986 */ /* 0x0003e2000c10190a */
[----:B0-----:R-:W-:-:S03]  /*0d00*/  IMAD.WIDE.U32 R4, R23, 0x4, R12 ;  /* 0x0000000417047825 */ /* 0x001fc600078e000c */
[----:B------:R0:W-:Y:S04]  /*0d10*/  STG.E desc[UR12][R44.64+-0x4], R29 ;  /* 0xfffffc1d2c007986 */ /* 0x0001e8000c10190c */
[----:B------:R-:W2:Y:S04]  /*0d20*/  LDG.E R46, desc[UR16][R20.64] ;  /* 0x00000010142e7981 */ /* 0x000ea8000c1e1900 */
[----:B------:R3:W2:Y:S01]  /*0d30*/  LDG.E R5, desc[UR14][R4.64] ;  /* 0x0000000e04057981 */ /* 0x0006a2000c1e1900 */
[----:B------:R-:W-:-:S04]  /*0d40*/  IMAD.WIDE.U32 R22, R23, 0x4, R34 ;  /* 0x0000000417167825 */ /* 0x000fc800078e0022 */
[----:B------:R-:W-:Y:S02]  /*0d50*/  IMAD.WIDE.U32 R24, R3, 0x4, R34 ;  /* 0x0000000403187825 */ /* 0x000fe400078e0022 */
[----:B------:R4:W5:Y:S04]  /*0d60*/  LDG.E R3, desc[UR18][R22.64] ;  /* 0x0000001216037981 */ /* 0x000968000c1e1900 */
[----:B------:R0:W5:Y:S01]  /*0d70*/  LDG.E R48, desc[UR20][R24.64] ;  /* 0x0000001418307981 */ /* 0x000162000c1e1900 */
[----:B------:R-:W-:-:S04]  /*0d80*/  IMAD.IADD R7, R39, 0x1, R26 ;  /* 0x0000000127077824 */ /* 0x000fc800078e021a */
[----:B------:R-:W-:Y:S02]  /*0d90*/  IMAD.IADD R15, R36, 0x1, R7 ;  /* 0x00000001240f7824 */ /* 0x000fe400078e0207 */
[C-C-:B------:R-:W-:Y:S02]  /*0da0*/  IMAD R7, R38.reuse, R7, R33.reuse ;  /* 0x0000000726077224 */ /* 0x140fe400078e0221 */
[C---:B------:R-:W-:Y:S02]  /*0db0*/  IMAD R17, R38.reuse, R15, R33 ;  /* 0x0000000f26117224 */ /* 0x040fe400078e0221 */
[C---:B------:R-:W-:Y:S02]  /*0dc0*/  IMAD R7, R38.reuse, R7, RZ ;  /* 0x0000000726077224 */ /* 0x040fe400078e02ff */
[----:B------:R-:W-:Y:S02]  /*0dd0*/  IMAD R17, R38, R17, RZ ;  /* 0x0000001126117224 */ /* 0x000fe400078e02ff */
[----:B------:R-:W-:Y:S01]  /*0de0*/  IMAD.IADD R50, R36, 0x1, R15 ;  /* 0x0000000124327824 */ /* 0x000fe200078e020f */
[----:B------:R-:W-:-:S02]  /*0df0*/  IADD3 R26, P0, PT, R14, R7, RZ ;  /* 0x000000070e1a7210 */ /* 0x000fc40007f1e0ff */
[----:B---3--:R-:W-:Y:S01]  /*0e00*/  IADD3 R4, P1, PT, R14, R17, RZ ;  /* 0x000000110e047210 */ /* 0x008fe20007f3e0ff */
[----:B------:R-:W-:Y:S01]  /*0e10*/  IMAD R15, R38, R50, R33 ;  /* 0x00000032260f7224 */ /* 0x000fe200078e0221 */
[----:B------:R-:W-:Y:S01]  /*0e20*/  LEA.HI.X.SX32 R7, R7, RZ, 0x1, P0 ;  /* 0x000000ff07077211 */ /* 0x000fe200000f0eff */
[--C-:B-1----:R-:W-:Y:S01]  /*0e30*/  IMAD.IADD R42, R6, 0x1, R9.reuse ;  /* 0x00000001062a7824 */ /* 0x102fe200078e0209 */
[----:B------:R-:W-:Y:S01]  /*0e40*/  LEA R6, P0, R26, UR8, 0x2 ;  /* 0x000000081a067c11 */ /* 0x000fe2000f8010ff */
[----:B------:R-:W-:Y:S01]  /*0e50*/  IMAD R15, R38, R15, RZ ;  /* 0x0000000f260f7224 */ /* 0x000fe200078e02ff */
[----:B------:R-:W-:Y:S01]  /*0e60*/  LEA.HI.X.SX32 R21, R17, RZ, 0x1, P1 ;  /* 0x000000ff11157211 */ /* 0x000fe200008f0eff */
[----:B------:R-:W-:Y:S01]  /*0e70*/  IMAD R17, R9, R42, R9 ;  /* 0x0000002a09117224 */ /* 0x000fe200078e0209 */
[----:B------:R-:W-:Y:S02]  /*0e80*/  LEA R20, P1, R4, UR8, 0x2 ;  /* 0x0000000804147c11 */ /* 0x000fe4000f8210ff */
[----:B------:R-:W-:-:S02]  /*0e90*/  LEA.HI.X R7, R26, UR9, R7, 0x2, P0 ;  /* 0x000000091a077c11 */ /* 0x000fc400080f1407 */
[----:B----4-:R-:W-:Y:S02]  /*0ea0*/  IADD3 R23, P0, PT, R14, R15, RZ ;  /* 0x0000000f0e177210 */ /* 0x010fe40007f1e0ff */
[----:B------:R-:W-:Y:S01]  /*0eb0*/  LEA.HI.X R21, R4, UR9, R21, 0x2, P1 ;  /* 0x0000000904157c11 */ /* 0x000fe200088f1415 */
[----:B------:R-:W-:Y:S01]  /*0ec0*/  IMAD.IADD R4, R10, 0x1, R17 ;  /* 0x000000010a047824 */ /* 0x000fe200078e0211 */
[----:B0-----:R-:W-:Y:S02]  /*0ed0*/  LEA.HI.X.SX32 R24, R15, RZ, 0x1, P0 ;  /* 0x000000ff0f187211 */ /* 0x001fe400000f0eff */
[----:B------:R-:W-:Y:S01]  /*0ee0*/  LEA R22, P0, R23, UR8, 0x2 ;  /* 0x0000000817167c11 */ /* 0x000fe2000f8010ff */
[----:B------:R-:W-:-:S03]  /*0ef0*/  IMAD R41, R9, R4, RZ ;  /* 0x0000000409297224 */ /* 0x000fc600078e02ff */
[----:B------:R-:W-:Y:S01]  /*0f00*/  LEA.HI.X R23, R23, UR9, R24, 0x2, P0 ;  /* 0x0000000917177c11 */ /* 0x000fe200080f1418 */
[C-C-:B--2---:R-:W-:Y:S01]  /*0f10*/  FADD R15, R5.reuse, -R46.reuse ;  /* 0x8000002e050f7221 */ /* 0x144fe20000000000 */
[----:B------:R-:W-:Y:S01]  /*0f20*/  FADD R25, |R5|, |R46| ;  /* 0x4000002e05197221 */ /* 0x000fe20000000200 */
[----:B------:R-:W-:Y:S02]  /*0f30*/  IADD3 R46, P0, PT, R14, R41, RZ ;  /* 0x000000290e2e7210 */ /* 0x000fe40007f1e0ff */
[----:B------:R-:W-:-:S03]  /*0f40*/  FMUL R24, R15, R0 ;  /* 0x000000000f187220 */ /* 0x000fc60000400000 */
[----:B------:R-:W-:-:S05]  /*0f50*/  IMAD.X R15, RZ, RZ, RZ, P0 ;  /* 0x000000ffff0f7224 */ /* 0x000fca00000e06ff */
[C---:B------:R-:W-:Y:S01]  /*0f60*/  SHF.L.U64.HI R15, R46.reuse, 0x2, R15 ;  /* 0x000000022e0f7819 */ /* 0x040fe2000001020f */
[----:B------:R-:W-:Y:S02]  /*0f70*/  IMAD.SHL.U32 R46, R46, 0x4, RZ ;  /* 0x000000042e2e7824 */ /* 0x000fe400078e00ff */
[----:B-----5:R-:W-:Y:S01]  /*0f80*/  FADD R3, R3, R48 ;  /* 0x0000003003037221 */ /* 0x020fe20000000000 */
[----:B------:R-:W-:Y:S02]  /*0f90*/  IMAD.IADD R5, R14, 0x1, R41 ;  /* 0x000000010e057824 */ /* 0x000fe400078e0229 */
[-C--:B------:R-:W-:Y:S01]  /*0fa0*/  FMUL R25, R25, R0.reuse ;  /* 0x0000000019197220 */ /* 0x080fe20000400000 */
[C---:B------:R-:W-:Y:S01]  /*0fb0*/  IADD3 R44, P0, PT, R46.reuse, UR4, RZ ;  /* 0x000000042e2c7c10 */ /* 0x040fe2000ff1e0ff */
[----:B------:R0:W-:Y:S01]  /*0fc0*/  STG.E desc[UR10][R6.64+-0x4], R24 ;  /* 0xfffffc1806007986 */ /* 0x0001e2000c10190a */
[----:B------:R-:W-:Y:S02]  /*0fd0*/  FMUL R26, R3, R0 ;  /* 0x00000000031a7220 */ /* 0x000fe40000400000 */
[----:B------:R-:W-:Y:S01]  /*0fe0*/  IADD3.X R45, PT, PT, R15, UR5, RZ, P0, !PT ;  /* 0x000000050f2d7c10 */ /* 0x000fe200087fe4ff */
[----:B------:R1:W-:Y:S01]  /*0ff0*/  STG.E desc[UR12][R20.64+-0x4], R25 ;  /* 0xfffffc1914007986 */ /* 0x0003e2000c10190c */
[----:B------:R-:W-:-:S03]  /*1000*/  IADD3 R46, P0, PT, R46, UR6, RZ ;  /* 0x000000062e2e7c10 */ /* 0x000fc6000ff1e0ff */
[----:B------:R2:W-:Y:S01]  /*1010*/  STG.E desc[UR10][R22.64+-0x4], R26 ;  /* 0xfffffc1a16007986 */ /* 0x0005e2000c10190a */
[----:B0-----:R-:W-:-:S03]  /*1020*/  IMAD.WIDE.U32 R6, R5, 0x4, R12 ;  /* 0x0000000405067825 */ /* 0x001fc600078e000c */
[----:B------:R-:W3:Y:S01]  /*1030*/  LDG.E R44, desc[UR12][R44.64+0x8] ;  /* 0x0000080c2c2c7981 */ /* 0x000ee2000c1e1900 */
[----:B------:R-:W-:Y:S01]  /*1040*/  IADD3.X R47, PT, PT, R15, UR7, RZ, P0, !PT ;  /* 0x000000070f2f7c10 */ /* 0x000fe200087fe4ff */
[----:B-1----:R-:W-:Y:S02]  /*1050*/  IMAD.WIDE.U32 R20, R5, 0x4, R34 ;  /* 0x0000000405147825 */ /* 0x002fe400078e0022 */
[----:B------:R0:W3:Y:S04]  /*1060*/  LDG.E R3, desc[UR14][R6.64] ;  /* 0x0000000e06037981 */ /* 0x0000e8000c1e1900 */
[----:B------:R-:W4:Y:S04]  /*1070*/  LDG.E R46, desc[UR16][R46.64+0x8] ;  /* 0x000008102e2e7981 */ /* 0x000f28000c1e1900 */
[----:B------:R1:W4:Y:S01]  /*1080*/  LDG.E R5, desc[UR18][R20.64] ;  /* 0x0000001214057981 */ /* 0x000322000c1e1900 */
[----:B------:R-:W-:-:S04]  /*1090*/  IMAD.IADD R15, R39, 0x1, R50 ;  /* 0x00000001270f7824 */ /* 0x000fc800078e0232 */
[----:B------:R-:W-:Y:S02]  /*10a0*/  IMAD R43, R38, R15, R33 ;  /* 0x0000000f262b7224 */ /* 0x000fe400078e0221 */
[----:B------:R-:W-:Y:S02]  /*10b0*/  IMAD.IADD R15, R36, 0x1, R15 ;  /* 0x00000001240f7824 */ /* 0x000fe400078e020f */
[----:B------:R-:W-:Y:S02]  /*10c0*/  IMAD R43, R38, R43, RZ ;  /* 0x0000002b262b7224 */ /* 0x000fe400078e02ff */
[----:B------:R-:W-:Y:S02]  /*10d0*/  IMAD.IADD R54, R36, 0x1, R15 ;  /* 0x0000000124367824 */ /* 0x000fe400078e020f */
[--C-:B------:R-:W-:Y:S01]  /*10e0*/  IMAD R15, R38, R15, R33.reuse ;  /* 0x0000000f260f7224 */ /* 0x100fe200078e0221 */
[----:B--2---:R-:W-:Y:S01]  /*10f0*/  IADD3 R22, P0, PT, R14, R43, RZ ;  /* 0x0000002b0e167210 */ /* 0x004fe20007f1e0ff */
[----:B0-----:R-:W-:-:S02]  /*1100*/  IMAD R7, R38, R54, R33 ;  /* 0x0000003626077224 */ /* 0x001fc400078e0221 */
[C---:B------:R-:W-:Y:S01]  /*1110*/  IMAD R15, R38.reuse, R15, RZ ;  /* 0x0000000f260f7224 */ /* 0x040fe200078e02ff */
[----:B------:R-:W-:Y:S01]  /*1120*/  LEA.HI.X.SX32 R43, R43, RZ, 0x1, P0 ;  /* 0x000000ff2b2b7211 */ /* 0x000fe200000f0eff */
[----:B-1----:R-:W-:Y:S01]  /*1130*/  IMAD R21, R38, R7, RZ ;  /* 0x0000000726157224 */ /* 0x002fe200078e02ff */
[----:B------:R-:W-:Y:S02]  /*1140*/  LEA R6, P0, R22, UR8, 0x2 ;  /* 0x0000000816067c11 */ /* 0x000fe4000f8010ff */
[----:B------:R-:W-:Y:S02]  /*1150*/  IADD3 R23, P1, PT, R14, R15, RZ ;  /* 0x0000000f0e177210 */ /* 0x000fe40007f3e0ff */
[----:B------:R-:W-:Y:S02]  /*1160*/  LEA.HI.X R7, R22, UR9, R43, 0x2, P0 ;  /* 0x0000000916077c11 */ /* 0x000fe400080f142b */
[----:B------:R-:W-:Y:S02]  /*1170*/  IADD3 R22, P2, PT, R14, R21, RZ ;  /* 0x000000150e167210 */ /* 0x000fe40007f5e0ff */
[----:B------:R-:W-:-:S02]  /*1180*/  LEA.HI.X.SX32 R48, R15, RZ, 0x1, P1 ;  /* 0x000000ff0f307211 */ /* 0x000fc400008f0eff */
[----:B------:R-:W-:Y:S02]  /*1190*/  LEA.HI.X.SX32 R21, R21, RZ, 0x1, P2 ;  /* 0x000000ff15157211 */ /* 0x000fe400010f0eff */
[----:B------:R-:W-:Y:S01]  /*11a0*/  LEA R52, P1, R22, UR8, 0x2 ;  /* 0x0000000816347c11 */ /* 0x000fe2000f8210ff */
[----:B------:R-:W-:Y:S01]  /*11b0*/  IMAD.IADD R17, R8, 0x1, R17 ;  /* 0x0000000108117824 */ /* 0x000fe200078e0211 */
[----:B------:R-:W-:Y:S02]  /*11c0*/  LEA R50, P0, R23, UR8, 0x2 ;  /* 0x0000000817327c11 */ /* 0x000fe4000f8010ff */
[----:B------:R-:W-:Y:S02]  /*11d0*/  LEA.HI.X R53, R22, UR9, R21, 0x2, P1 ;  /* 0x0000000916357c11 */ /* 0x000fe400088f1415 */
[----:B------:R-:W-:Y:S01]  /*11e0*/  IADD3 R41, PT, PT, R40, R41, R9 ;  /* 0x0000002928297210 */ /* 0x000fe20007ffe009 */
[----:B------:R-:W-:Y:S01]  /*11f0*/  IMAD R17, R9, R17, R40 ;  /* 0x0000001109117224 */ /* 0x000fe200078e0228 */
[----:B------:R-:W-:-:S03]  /*1200*/  LEA.HI.X R51, R23, UR9, R48, 0x2, P0 ;  /* 0x0000000917337c11 */ /* 0x000fc600080f1430 */
[----:B------:R-:W-:-:S04]  /*1210*/  IMAD.WIDE.U32 R48, R17, 0x4, R34 ;  /* 0x0000000411307825 */ /* 0x000fc800078e0022 */
[C-C-:B---3--:R-:W-:Y:S01]  /*1220*/  FADD R20, R44.reuse, -R3.reuse ;  /* 0x800000032c147221 */ /* 0x148fe20000000000 */
[----:B------:R-:W-:-:S03]  /*1230*/  FADD R22, |R44|, |R3| ;  /* 0x400000032c167221 */ /* 0x000fc60000000200 */
[-C--:B------:R-:W-:Y:S01]  /*1240*/  FMUL R21, R20, R37.reuse ;  /* 0x0000002514157220 */ /* 0x080fe20000400000 */
[----:B------:R-:W-:Y:S01]  /*1250*/  FMUL R22, R22, R37 ;  /* 0x0000002516167220 */ /* 0x000fe20000400000 */
[----:B----4-:R-:W-:-:S03]  /*1260*/  FADD R46, R46, R5 ;  /* 0x000000052e2e7221 */ /* 0x010fc60000000000 */
[----:B------:R0:W-:Y:S01]  /*1270*/  STG.E desc[UR10][R6.64+-0x4], R21 ;  /* 0xfffffc1506007986 */ /* 0x0001e2000c10190a */
[----:B------:R-:W-:-:S04]  /*1280*/  IMAD.WIDE.U32 R44, R17, 0x4, R12 ;  /* 0x00000004112c7825 */ /* 0x000fc800078e000c */
[----:B------:R-:W-:Y:S01]  /*1290*/  FMUL R23, R46, R37 ;  /* 0x000000252e177220 */ /* 0x000fe20000400000 */
[----:B------:R1:W-:Y:S01]  /*12a0*/  STG.E desc[UR12][R50.64+-0x4], R22 ;  /* 0xfffffc1632007986 */ /* 0x0003e2000c10190c */
[----:B------:R-:W-:-:S04]  /*12b0*/  IMAD.WIDE.U32 R46, R41, 0x4, R34 ;  /* 0x00000004292e7825 */ /* 0x000fc800078e0022 */
[----:B0-----:R-:W-:Y:S01]  /*12c0*/  IMAD.WIDE.U32 R6, R41, 0x4, R12 ;  /* 0x0000000429067825 */ /* 0x001fe200078e000c */
[----:B------:R0:W-:Y:S04]  /*12d0*/  STG.E desc[UR10][R52.64+-0x4], R23 ;  /* 0xfffffc1734007986 */ /* 0x0001e8000c10190a */
[----:B------:R2:W3:Y:S04]  /*12e0*/  LDG.E R3, desc[UR16][R44.64] ;  /* 0x000000102c037981 */ /* 0x0004e8000c1e1900 */
[----:B------:R4:W3:Y:S04]  /*12f0*/  LDG.E R6, desc[UR14][R6.64] ;  /* 0x0000000e06067981 */ /* 0x0008e8000c1e1900 */
[----:B------:R-:W5:Y:S04]  /*1300*/  LDG.E R46, desc[UR18][R46.64] ;  /* 0x000000122e2e7981 */ /* 0x000f68000c1e1900 */
[----:B------:R0:W5:Y:S01]  /*1310*/  LDG.E R5, desc[UR20][R48.64] ;  /* 0x0000001430057981 */ /* 0x000162000c1e1900 */
[----:B------:R-:W-:-:S04]  /*1320*/  IMAD.IADD R15, R39, 0x1, R54 ;  /* 0x00000001270f7824 */ /* 0x000fc800078e0236 */
[----:B------:R-:W-:Y:S02]  /*1330*/  IMAD.IADD R17, R36, 0x1, R15 ;  /* 0x0000000124117824 */ /* 0x000fe400078e020f */
[----:B------:R-:W-:Y:S02]  /*1340*/  IMAD R15, R38, R15, R33 ;  /* 0x0000000f260f7224 */ /* 0x000fe400078e0221 */
[----:B------:R-:W-:Y:S02]  /*1350*/  IMAD.IADD R54, R36, 0x1, R17 ;  /* 0x0000000124367824 */ /* 0x000fe400078e0211 */
[C---:B------:R-:W-:Y:S02]  /*1360*/  IMAD R15, R38.reuse, R15, RZ ;  /* 0x0000000f260f7224 */ /* 0x040fe400078e02ff */
[----:B------:R-:W-:-:S03]  /*1370*/  IMAD R41, R38, R54, R33 ;  /* 0x0000003626297224 */ /* 0x000fc600078e0221 */
[----:B------:R-:W-:Y:S01]  /*1380*/  IADD3 R20, P0, PT, R14, R15, RZ ;  /* 0x0000000f0e147210 */ /* 0x000fe20007f1e0ff */
[----:B------:R-:W-:-:S03]  /*1390*/  IMAD R41, R38, R41, RZ ;  /* 0x0000002926297224 */ /* 0x000fc600078e02ff */
[----:B------:R-:W-:Y:S02]  /*13a0*/  LEA.HI.X.SX32 R43, R15, RZ, 0x1, P0 ;  /* 0x000000ff0f2b7211 */ /* 0x000fe400000f0eff */
[----:B--2---:R-:W-:Y:S02]  /*13b0*/  LEA R44, P1, R20, UR8, 0x2 ;  /* 0x00000008142c7c11 */ /* 0x004fe4000f8210ff */
[----:B----4-:R-:W-:Y:S01]  /*13c0*/  IADD3 R7, P0, PT, R14, R41, RZ ;  /* 0x000000290e077210 */ /* 0x010fe20007f1e0ff */
[----:B------:R-:W-:Y:S01]  /*13d0*/  IMAD R17, R38, R17, R33 ;  /* 0x0000001126117224 */ /* 0x000fe200078e0221 */
[----:B------:R-:W-:Y:S02]  /*13e0*/  LEA.HI.X R45, R20, UR9, R43, 0x2, P1 ;  /* 0x00000009142d7c11 */ /* 0x000fe400088f142b */
[----:B------:R-:W-:Y:S02]  /*13f0*/  LEA.HI.X.SX32 R20, R41, RZ, 0x1, P0 ;  /* 0x000000ff29147211 */ /* 0x000fe400000f0eff */
[----:B-1----:R-:W-:Y:S01]  /*1400*/  LEA R50, P0, R7, UR8, 0x2 ;  /* 0x0000000807327c11 */ /* 0x002fe2000f8010ff */
[----:B------:R-:W-:-:S03]  /*1410*/  IMAD R17, R38, R17, RZ ;  /* 0x0000001126117224 */ /* 0x000fc600078e02ff */
[----:B------:R-:W-:Y:S01]  /*1420*/  LEA.HI.X R51, R7, UR9, R20, 0x2, P0 ;  /* 0x0000000907337c11 */ /* 0x000fe200080f1414 */
[----:B------:R-:W-:Y:S01]  /*1430*/  IMAD.IADD R4, R9, 0x1, R4 ;  /* 0x0000000109047824 */ /* 0x000fe200078e0204 */
[----:B------:R-:W-:-:S04]  /*1440*/  IADD3 R15, P2, PT, R14, R17, RZ ;  /* 0x000000110e0f7210 */ /* 0x000fc80007f5e0ff */
[----:B0-----:R-:W-:Y:S02]  /*1450*/  LEA.HI.X.SX32 R52, R17, RZ, 0x1, P2 ;  /* 0x000000ff11347211 */ /* 0x001fe400010f0eff */
[----:B------:R-:W-:-:S04]  /*1460*/  LEA R48, P1, R15, UR8, 0x2 ;  /* 0x000000080f307c11 */ /* 0x000fc8000f8210ff */
[----:B------:R-:W-:Y:S01]  /*1470*/  LEA.HI.X R49, R15, UR9, R52, 0x2, P1 ;  /* 0x000000090f317c11 */ /* 0x000fe200088f1434 */
[C-C-:B---3--:R-:W-:Y:S01]  /*1480*/  FADD R20, R6.reuse, -R3.reuse ;  /* 0x8000000306147221 */ /* 0x148fe20000000000 */
[----:B------:R-:W-:Y:S01]  /*1490*/  FADD R6, |R6|, |R3| ;  /* 0x4000000306067221 */ /* 0x000fe20000000200 */
[----:B------:R-:W-:-:S04]  /*14a0*/  IMAD R3, R9, R42, R10 ;  /* 0x0000002a09037224 */ /* 0x000fc800078e020a */
[C-C-:B------:R-:W-:Y:S02]  /*14b0*/  IMAD R47, R9.reuse, R3, R40.reuse ;  /* 0x00000003092f7224 */ /* 0x140fe400078e0228 */
[----:B-----5:R-:W-:Y:S01]  /*14c0*/  FADD R46, R46, R5 ;  /* 0x000000052e2e7221 */ /* 0x020fe20000000000 */
[----:B------:R-:W-:Y:S02]  /*14d0*/  IMAD R3, R9, R4, R40 ;  /* 0x0000000409037224 */ /* 0x000fe400078e0228 */
[-C--:B------:R-:W-:Y:S01]  /*14e0*/  FMUL R20, R20, R11.reuse ;  /* 0x0000000b14147220 */ /* 0x080fe20000400000 */
[-C--:B------:R-:W-:Y:S01]  /*14f0*/  FMUL R17, R6, R11.reuse ;  /* 0x0000000b06117220 */ /* 0x080fe20000400000 */
[----:B------:R-:W-:Y:S01]  /*1500*/  FMUL R15, R46, R11 ;  /* 0x0000000b2e0f7220 */ /* 0x000fe20000400000 */
[--C-:B------:R-:W-:Y:S02]  /*1510*/  IMAD.WIDE.U32 R4, R3, 0x4, R12.reuse ;  /* 0x0000000403047825 */ /* 0x100fe400078e000c */
[----:B------:R0:W-:Y:S02]  /*1520*/  STG.E desc[UR10][R44.64+-0x4], R20 ;  /* 0xfffffc142c007986 */ /* 0x0001e4000c10190a */
[----:B------:R-:W-:-:S02]  /*1530*/  IMAD.WIDE.U32 R6, R47, 0x4, R12 ;  /* 0x000000042f067825 */ /* 0x000fc400078e000c */
[----:B------:R1:W-:Y:S04]  /*1540*/  STG.E desc[UR12][R48.64+-0x4], R17 ;  /* 0xfffffc1130007986 */ /* 0x0003e8000c10190c */
[----:B------:R2:W-:Y:S04]  /*1550*/  STG.E desc[UR14][R50.64+-0x4], R15 ;  /* 0xfffffc0f32007986 */ /* 0x0005e8000c10190e */
[----:B------:R3:W4:Y:S04]  /*1560*/  LDG.E R4, desc[UR16][R4.64] ;  /* 0x0000001004047981 */ /* 0x000728000c1e1900 */
[----:B------:R5:W4:Y:S01]  /*1570*/  LDG.E R41, desc[UR18][R6.64] ;  /* 0x0000001206297981 */ /* 0x000b22000c1e1900 */
[----:B0-----:R-:W-:-:S04]  /*1580*/  IMAD.WIDE.U32 R44, R3, 0x4, R34 ;  /* 0x00000004032c7825 */ /* 0x001fc800078e0022 */
[----:B------:R-:W-:Y:S01]  /*1590*/  IMAD.WIDE.U32 R46, R47, 0x4, R34 ;  /* 0x000000042f2e7825 */ /* 0x000fe200078e0022 */
[----:B------:R0:W4:Y:S04]  /*15a0*/  LDG.E R43, desc[UR10][R44.64] ;  /* 0x0000000a2c2b7981 */ /* 0x000128000c1e1900 */
[----:B-1----:R1:W4:Y:S01]  /*15b0*/  LDG.E R48, desc[UR12][R46.64] ;  /* 0x0000000c2e307981 */ /* 0x002322000c1e1900 */
[----:B------:R-:W-:-:S04]  /*15c0*/  IMAD.IADD R3, R39, 0x1, R54 ;  /* 0x0000000127037824 */ /* 0x000fc800078e0236 */
[----:B------:R-:W-:Y:S02]  /*15d0*/  IMAD R49, R38, R3, R33 ;  /* 0x0000000326317224 */ /* 0x000fe400078e0221 */
[----:B------:R-:W-:Y:S02]  /*15e0*/  IMAD.IADD R3, R36, 0x1, R3 ;  /* 0x0000000124037824 */ /* 0x000fe400078e0203 */
[C---:B------:R-:W-:Y:S02]  /*15f0*/  IMAD R49, R38.reuse, R49, RZ ;  /* 0x0000003126317224 */ /* 0x040fe400078e02ff */
[----:B---3--:R-:W-:-:S03]  /*1600*/  IMAD R5, R38, R3, R33 ;  /* 0x0000000326057224 */ /* 0x008fc600078e0221 */
[----:B-----5:R-:W-:Y:S01]  /*1610*/  IADD3 R7, P0, PT, R14, R49, RZ ;  /* 0x000000310e077210 */ /* 0x020fe20007f1e0ff */
[----:B------:R-:W-:-:S03]  /*1620*/  IMAD R5, R38, R5, RZ ;  /* 0x0000000526057224 */ /* 0x000fc600078e02ff */
[----:B--2---:R-:W-:Y:S02]  /*1630*/  LEA.HI.X.SX32 R50, R49, RZ, 0x1, P0 ;  /* 0x000000ff31327211 */ /* 0x004fe400000f0eff */
[----:B------:R-:W-:-:S04]  /*1640*/  LEA R6, P0, R7, UR8, 0x2 ;  /* 0x0000000807067c11 */ /* 0x000fc8000f8010ff */
[----:B------:R-:W-:Y:S01]  /*1650*/  LEA.HI.X R7, R7, UR9, R50, 0x2, P0 ;  /* 0x0000000907077c11 */ /* 0x000fe200080f1432 */
[----:B------:R-:W-:Y:S01]  /*1660*/  IMAD.IADD R50, R36, 0x1, R3 ;  /* 0x0000000124327824 */ /* 0x000fe200078e0203 */
[----:B0-----:R-:W-:Y:S01]  /*1670*/  IADD3 R45, P0, PT, R14, R5, RZ ;  /* 0x000000050e2d7210 */ /* 0x001fe20007f1e0ff */
[C-C-:B----4-:R-:W-:Y:S01]  /*1680*/  FADD R3, R4.reuse, -R41.reuse ;  /* 0x8000002904037221 */ /* 0x150fe20000000000 */
[----:B------:R-:W-:Y:S02]  /*1690*/  FADD R41, |R4|, |R41| ;  /* 0x4000002904297221 */ /* 0x000fe40000000200 */
[----:B------:R-:W-:Y:S01]  /*16a0*/  LEA.HI.X.SX32 R4, R5, RZ, 0x1, P0 ;  /* 0x000000ff05047211 */ /* 0x000fe200000f0eff */
[----:B------:R-:W-:Y:S01]  /*16b0*/  IMAD R5, R38, R50, R33 ;  /* 0x0000003226057224 */ /* 0x000fe200078e0221 */
[----:B------:R-:W-:-:S03]  /*16c0*/  LEA R44, P0, R45, UR8, 0x2 ;  /* 0x000000082d2c7c11 */ /* 0x000fc6000f8010ff */
[----:B------:R-:W-:Y:S01]  /*16d0*/  IMAD R5, R38, R5, RZ ;  /* 0x0000000526057224 */ /* 0x000fe200078e02ff */
[----:B------:R-:W-:Y:S01]  /*16e0*/  LEA.HI.X R45, R45, UR9, R4, 0x2, P0 ;  /* 0x000000092d2d7c11 */ /* 0x000fe200080f1404 */
[----:B------:R-:W-:Y:S01]  /*16f0*/  FMUL R4, R41, R0 ;  /* 0x0000000029047220 */ /* 0x000fe20000400000 */
[----:B------:R-:W-:Y:S02]  /*1700*/  IADD3 R41, PT, PT, R9, 0x1, R42 ;  /* 0x0000000109297810 */ /* 0x000fe40007ffe02a */
[----:B-1----:R-:W-:-:S03]  /*1710*/  IADD3 R47, P0, PT, R14, R5, RZ ;  /* 0x000000050e2f7210 */ /* 0x002fc60007f1e0ff */
[----:B------:R-:W-:Y:S01]  /*1720*/  IMAD R54, R9, R41, R10 ;  /* 0x0000002909367224 */ /* 0x000fe200078e020a */
[----:B------:R-:W-:Y:S01]  /*1730*/  LEA.HI.X.SX32 R52, R5, RZ, 0x1, P0 ;  /* 0x000000ff05347211 */ /* 0x000fe200000f0eff */
[----:B------:R-:W-:Y:S01]  /*1740*/  FADD R5, R43, R48 ;  /* 0x000000302b057221 */ /* 0x000fe20000000000 */
[----:B------:R-:W-:Y:S01]  /*1750*/  LEA R46, P0, R47, UR8, 0x2 ;  /* 0x000000082f2e7c11 */ /* 0x000fe2000f8010ff */
[----:B------:R-:W-:Y:S02]  /*1760*/  IMAD R43, R9, R54, RZ ;  /* 0x00000036092b7224 */ /* 0x000fe400078e02ff */
[----:B------:R-:W-:Y:S01]  /*1770*/  FMUL R3, R3, R0 ;  /* 0x0000000003037220 */ /* 0x000fe20000400000 */
[----:B------:R-:W-:Y:S02]  /*1780*/  LEA.HI.X R47, R47, UR9, R52, 0x2, P0 ;  /* 0x000000092f2f7c11 */ /* 0x000fe400080f1434 */
[----:B------:R-:W-:Y:S02]  /*1790*/  IADD3 R51, P0, PT, R14, R43, RZ ;  /* 0x0000002b0e337210 */ /* 0x000fe40007f1e0ff */
[----:B------:R0:W-:Y:S04]  /*17a0*/  STG.E desc[UR10][R6.64+-0x4], R3 ;  /* 0xfffffc0306007986 */ /* 0x0001e8000c10190a */
[----:B------:R1:W-:Y:S01]  /*17b0*/  STG.E desc[UR12][R44.64+-0x4], R4 ;  /* 0xfffffc042c007986 */ /* 0x0003e2000c10190c */
[----:B0-----:R-:W-:-:S02]  /*17c0*/  IMAD.X R6, RZ, RZ, RZ, P0 ;  /* 0x000000ffff067224 */ /* 0x001fc400000e06ff */
[----:B-1----:R-:W-:-:S03]  /*17d0*/  IMAD.SHL.U32 R44, R51, 0x4, RZ ;  /* 0x00000004332c7824 */ /* 0x002fc600078e00ff */
[----:B------:R-:W-:Y:S01]  /*17e0*/  SHF.L.U64.HI R51, R51, 0x2, R6 ;  /* 0x0000000233337819 */ /* 0x000fe20000010206 */
[----:B------:R-:W-:Y:S01]  /*17f0*/  IMAD.IADD R45, R14, 0x1, R43 ;  /* 0x000000010e2d7824 */ /* 0x000fe200078e022b */
[----:B------:R-:W-:Y:S01]  /*1800*/  IADD3 R48, P0, PT, R44, UR4, RZ ;  /* 0x000000042c307c10 */ /* 0x000fe2000ff1e0ff */
[----:B------:R-:W-:Y:S02]  /*1810*/  FMUL R5, R5, R0 ;  /* 0x0000000005057220 */ /* 0x000fe40000400000 */
[----:B------:R-:W-:Y:S01]  /*1820*/  IMAD.WIDE.U32 R6, R45, 0x4, R12 ;  /* 0x000000042d067825 */ /* 0x000fe200078e000c */
[----:B------:R-:W-:Y:S02]  /*1830*/  IADD3.X R49, PT, PT, R51, UR5, RZ, P0, !PT ;  /* 0x0000000533317c10 */ /* 0x000fe400087fe4ff */
[----:B------:R0:W-:Y:S04]  /*1840*/  STG.E desc[UR10][R46.64+-0x4], R5 ;  /* 0xfffffc052e007986 */ /* 0x0001e8000c10190a */
[----:B------:R1:W2:Y:S04]  /*1850*/  LDG.E R48, desc[UR10][R48.64+0x8] ;  /* 0x0000080a30307981 */ /* 0x0002a8000c1e1900 */
[----:B------:R-:W2:Y:S01]  /*1860*/  LDG.E R7, desc[UR12][R6.64] ;  /* 0x0000000c06077981 */ /* 0x000ea2000c1e1900 */
[----:B------:R-:W-:-:S02]  /*1870*/  R2UR UR4, R18 ;  /* 0x00000000120472ca */ /* 0x000fc400000e0000 */
[----:B------:R-:W-:Y:S02]  /*1880*/  R2UR UR5, R19 ;  /* 0x00000000130572ca */ /* 0x000fe400000e0000 */
[----:B0-----:R-:W-:Y:S01]  /*1890*/  IADD3 R46, P0, PT, R44, UR6, RZ ;  /* 0x000000062c2e7c10 */ /* 0x001fe2000ff1e0ff */
[----:B------:R-:W-:-:S03]  /*18a0*/  IMAD.WIDE.U32 R44, R45, 0x4, R34 ;  /* 0x000000042d2c7825 */ /* 0x000fc600078e0022 */
[----:B------:R-:W-:Y:S02]  /*18b0*/  IADD3.X R47, PT, PT, R51, UR7, RZ, P0, !PT ;  /* 0x00000007332f7c10 */ /* 0x000fe400087fe4ff */
[----:B------:R-:W3:Y:S05]  /*18c0*/  LDG.E R52, desc[UR10][R44.64] ;  /* 0x0000000a2c347981 */ /* 0x000eea000c1e1900 */
[----:B------:R0:W3:Y:S01]  /*18d0*/  LDG.E R51, desc[UR4][R46.64+0x8] ;  /* 0x000008042e337981 */ /* 0x0000e2000c1e1900 */
[----:B------:R-:W-:-:S04]  /*18e0*/  IMAD.IADD R53, R39, 0x1, R50 ;  /* 0x0000000127357824 */ /* 0x000fc800078e0232 */
[----:B-1----:R-:W-:-:S04]  /*18f0*/  IMAD R49, R38, R53, R33 ;  /* 0x0000003526317224 */ /* 0x002fc800078e0221 */
[----:B------:R-:W-:Y:S02]  /*1900*/  IMAD R49, R38, R49, RZ ;  /* 0x0000003126317224 */ /* 0x000fe400078e02ff */
[----:B------:R-:W-:-:S04]  /*1910*/  IMAD.IADD R53, R36, 0x1, R53 ;  /* 0x0000000124357824 */ /* 0x000fc800078e0235 */
[----:B------:R-:W-:Y:S01]  /*1920*/  IMAD.IADD R56, R36, 0x1, R53 ;  /* 0x0000000124387824 */ /* 0x000fe200078e0235 */
[----:B------:R-:W-:Y:S01]  /*1930*/  R2UR UR6, R18 ;  /* 0x00000000120672ca */ /* 0x000fe200000e0000 */
[----:B------:R-:W-:Y:S01]  /*1940*/  IMAD R41, R9, R41, R8 ;  /* 0x0000002909297224 */ /* 0x000fe200078e0208 */
[----:B------:R-:W-:Y:S02]  /*1950*/  R2UR UR7, R19 ;  /* 0x00000000130772ca */ /* 0x000fe400000e0000 */
[----:B------:R-:W-:Y:S01]  /*1960*/  IADD3 R43, PT, PT, R40, R43, R9 ;  /* 0x0000002b282b7210 */ /* 0x000fe20007ffe009 */
[----:B------:R-:W-:Y:S02]  /*1970*/  IMAD R41, R9, R41, R40 ;  /* 0x0000002909297224 */ /* 0x000fe400078e0228 */
[C-C-:B--2---:R-:W-:Y:S01]  /*1980*/  FADD R6, R48.reuse, -R7.reuse ;  /* 0x8000000730067221 */ /* 0x144fe20000000000 */
[----:B------:R-:W-:Y:S01]  /*1990*/  FADD R48, |R48|, |R7| ;  /* 0x4000000730307221 */ /* 0x000fe20000000200 */
[----:B------:R-:W-:-:S04]  /*19a0*/  IADD3 R7, P0, PT, R14, R49, RZ ;  /* 0x000000310e077210 */ /* 0x000fc80007f1e0ff */
[----:B------:R-:W-:Y:S02]  /*19b0*/  LEA.HI.X.SX32 R50, R49, RZ, 0x1, P0 ;  /* 0x000000ff31327211 */ /* 0x000fe400000f0eff */
[----:B0-----:R-:W-:-:S04]  /*19c0*/  LEA R46, P0, R7, UR8, 0x2 ;  /* 0x00000008072e7c11 */ /* 0x001fc8000f8010ff */
[----:B------:R-:W-:Y:S01]  /*19d0*/  LEA.HI.X R47, R7, UR9, R50, 0x2, P0 ;  /* 0x00000009072f7c11 */ /* 0x000fe200080f1432 */
[----:B------:R-:W-:Y:S02]  /*19e0*/  IMAD R7, R38, R53, R33 ;  /* 0x0000003526077224 */ /* 0x000fe400078e0221 */
[----:B------:R-:W-:Y:S02]  /*19f0*/  FMUL R6, R6, R37 ;  /* 0x0000002506067220 */ /* 0x000fe40000400000 */
[----:B------:R-:W-:-:S03]  /*1a00*/  IMAD R7, R38, R7, RZ ;  /* 0x0000000726077224 */ /* 0x000fc600078e02ff */
[----:B------:R0:W-:Y:S02]  /*1a10*/  STG.E desc[UR4][R46.64+-0x4], R6 ;  /* 0xfffffc062e007986 */ /* 0x0001e4000c101904 */
[----:B------:R-:W-:-:S04]  /*1a20*/  IADD3 R45, P0, PT, R14, R7, RZ ;  /* 0x000000070e2d7210 */ /* 0x000fc80007f1e0ff */
[----:B------:R-:W-:Y:S01]  /*1a30*/  LEA.HI.X.SX32 R50, R7, RZ, 0x1, P0 ;  /* 0x000000ff07327211 */ /* 0x000fe200000f0eff */
[----:B0-----:R-:W-:Y:S01]  /*1a40*/  IMAD R47, R38, R56, R33 ;  /* 0x00000038262f7224 */ /* 0x001fe200078e0221 */
[----:B------:R-:W-:-:S03]  /*1a50*/  LEA R44, P0, R45, UR8, 0x2 ;  /* 0x000000082d2c7c11 */ /* 0x000fc6000f8010ff */
[----:B------:R-:W-:Y:S01]  /*1a60*/  IMAD R47, R38, R47, RZ ;  /* 0x0000002f262f7224 */ /* 0x000fe200078e02ff */
[----:B------:R-:W-:Y:S01]  /*1a70*/  LEA.HI.X R45, R45, UR9, R50, 0x2, P0 ;  /* 0x000000092d2d7c11 */ /* 0x000fe200080f1432 */
[----:B---3--:R-:W-:-:S03]  /*1a80*/  FADD R52, R51, R52 ;  /* 0x0000003433347221 */ /* 0x008fc60000000000 */
[----:B------:R-:W-:Y:S01]  /*1a90*/  IADD3 R46, P0, PT, R14, R47, RZ ;  /* 0x0000002f0e2e7210 */ /* 0x000fe20007f1e0ff */
[-C--:B------:R-:W-:Y:S01]  /*1aa0*/  FMUL R7, R48, R37.reuse ;  /* 0x0000002530077220 */ /* 0x080fe20000400000 */
[----:B------:R-:W-:Y:S02]  /*1ab0*/  FMUL R8, R52, R37 ;  /* 0x0000002534087220 */ /* 0x000fe40000400000 */
[----:B------:R-:W-:Y:S02]  /*1ac0*/  LEA.HI.X.SX32 R47, R47, RZ, 0x1, P0 ;  /* 0x000000ff2f2f7211 */ /* 0x000fe400000f0eff */
[C---:B------:R-:W-:Y:S01]  /*1ad0*/  LEA R52, P0, R46.reuse, UR8, 0x2 ;  /* 0x000000082e347c11 */ /* 0x040fe2000f8010ff */
[----:B------:R0:W-:Y:S03]  /*1ae0*/  STG.E desc[UR4][R44.64+-0x4], R7 ;  /* 0xfffffc072c007986 */ /* 0x0001e6000c101904 */
[----:B------:R-:W-:Y:S01]  /*1af0*/  LEA.HI.X R53, R46, UR9, R47, 0x2, P0 ;  /* 0x000000092e357c11 */ /* 0x000fe200080f142f */
[----:B------:R-:W-:-:S04]  /*1b00*/  IMAD.WIDE.U32 R46, R41, 0x4, R12 ;  /* 0x00000004292e7825 */ /* 0x000fc800078e000c */
[C---:B0-----:R-:W-:Y:S01]  /*1b10*/  IMAD.WIDE.U32 R44, R43.reuse, 0x4, R12 ;  /* 0x000000042b2c7825 */ /* 0x041fe200078e000c */
[----:B------:R0:W-:Y:S04]  /*1b20*/  STG.E desc[UR4][R52.64+-0x4], R8 ;  /* 0xfffffc0834007986 */ /* 0x0001e8000c101904 */
[----:B------:R-:W2:Y:S04]  /*1b30*/  LDG.E R47, desc[UR10][R46.64] ;  /* 0x0000000a2e2f7981 */ /* 0x000ea8000c1e1900 */
[----:B------:R-:W2:Y:S01]  /*1b40*/  LDG.E R44, desc[UR6][R44.64] ;  /* 0x000000062c2c7981 */ /* 0x000ea2000c1e1900 */
[----:B------:R-:W-:-:S04]  /*1b50*/  IMAD.WIDE.U32 R48, R43, 0x4, R34 ;  /* 0x000000042b307825 */ /* 0x000fc800078e0022 */
[----:B------:R-:W-:Y:S02]  /*1b60*/  IMAD.WIDE.U32 R50, R41, 0x4, R34 ;  /* 0x0000000429327825 */ /* 0x000fe400078e0022 */
[----:B------:R-:W3:Y:S04]  /*1b70*/  LDG.E R48, desc[UR4][R48.64] ;  /* 0x0000000430307981 */ /* 0x000ee8000c1e1900 */
[----:B------:R1:W3:Y:S01]  /*1b80*/  LDG.E R51, desc[UR6][R50.64] ;  /* 0x0000000632337981 */ /* 0x0002e2000c1e1900 */
[----:B------:R-:W-:Y:S02]  /*1b90*/  IMAD.IADD R37, R39, 0x1, R56 ;  /* 0x0000000127257824 */ /* 0x000fe400078e0238 */
[----:B------:R-:W-:Y:S02]  /*1ba0*/  IMAD.IADD R42, R9, 0x1, R42 ;  /* 0x00000001092a7824 */ /* 0x000fe400078e022a */
[----:B------:R-:W-:-:S02]  /*1bb0*/  IMAD R41, R38, R37, R33 ;  /* 0x0000002526297224 */ /* 0x000fc400078e0221 */
[C---:B------:R-:W-:Y:S02]  /*1bc0*/  IMAD R42, R9.reuse, R42, R10 ;  /* 0x0000002a092a7224 */ /* 0x040fe400078e020a */
[C---:B------:R-:W-:Y:S02]  /*1bd0*/  IMAD.IADD R54, R9.reuse, 0x1, R54 ;  /* 0x0000000109367824 */ /* 0x040fe400078e0236 */
[----:B------:R-:W-:Y:S02]  /*1be0*/  IMAD R41, R38, R41, RZ ;  /* 0x0000002926297224 */ /* 0x000fe400078e02ff */
[----:B------:R-:W-:Y:S02]  /*1bf0*/  IMAD.IADD R37, R36, 0x1, R37 ;  /* 0x0000000124257824 */ /* 0x000fe400078e0225 */
[C-C-:B------:R-:W-:Y:S02]  /*1c00*/  IMAD R55, R9.reuse, R42, R40.reuse ;  /* 0x0000002a09377224 */ /* 0x140fe400078e0228 */
[----:B0-----:R-:W-:Y:S01]  /*1c10*/  IMAD R53, R9, R54, R40 ;  /* 0x0000003609357224 */ /* 0x001fe200078e0228 */
[----:B------:R-:W-:Y:S01]  /*1c20*/  IADD3 R9, P0, PT, R14, R41, RZ ;  /* 0x000000290e097210 */ /* 0x000fe20007f1e0ff */
[----:B------:R-:W-:-:S02]  /*1c30*/  IMAD R43, R38, R37, R33 ;  /* 0x00000025262b7224 */ /* 0x000fc400078e0221 */
[----:B-1----:R-:W-:Y:S01]  /*1c40*/  IMAD.IADD R50, R36, 0x1, R37 ;  /* 0x0000000124327824 */ /* 0x002fe200078e0225 */
[----:B------:R-:W-:Y:S01]  /*1c50*/  LEA.HI.X.SX32 R42, R41, RZ, 0x1, P0 ;  /* 0x000000ff292a7211 */ /* 0x000fe200000f0eff */
[C---:B------:R-:W-:Y:S01]  /*1c60*/  IMAD R43, R38.reuse, R43, RZ ;  /* 0x0000002b262b7224 */ /* 0x040fe200078e02ff */
[----:B------:R-:W-:Y:S01]  /*1c70*/  LEA R40, P0, R9, UR8, 0x2 ;  /* 0x0000000809287c11 */ /* 0x000fe2000f8010ff */
[----:B------:R-:W-:-:S03]  /*1c80*/  IMAD R37, R38, R50, R33 ;  /* 0x0000003226257224 */ /* 0x000fc600078e0221 */
[----:B------:R-:W-:Y:S01]  /*1c90*/  LEA.HI.X R41, R9, UR9, R42, 0x2, P0 ;  /* 0x0000000909297c11 */ /* 0x000fe200080f142a */
[----:B------:R-:W-:Y:S01]  /*1ca0*/  IMAD R37, R38, R37, RZ ;  /* 0x0000002526257224 */ /* 0x000fe200078e02ff */
[----:B------:R-:W-:-:S04]  /*1cb0*/  IADD3 R45, P0, PT, R14, R43, RZ ;  /* 0x0000002b0e2d7210 */ /* 0x000fc80007f1e0ff */
[----:B------:R-:W-:Y:S02]  /*1cc0*/  LEA.HI.X.SX32 R46, R43, RZ, 0x1, P0 ;  /* 0x000000ff2b2e7211 */ /* 0x000fe400000f0eff */
[----:B------:R-:W-:-:S04]  /*1cd0*/  IADD3 R42, P1, PT, R14, R37, RZ ;  /* 0x000000250e2a7210 */ /* 0x000fc80007f3e0ff */
[----:B------:R-:W-:Y:S01]  /*1ce0*/  LEA.HI.X.SX32 R37, R37, RZ, 0x1, P1 ;  /* 0x000000ff25257211 */ /* 0x000fe200008f0eff */
[----:B--2---:R-:W-:-:S04]  /*1cf0*/  FADD R10, R44, -R47 ;  /* 0x8000002f2c0a7221 */ /* 0x004fc80000000000 */
[----:B------:R-:W-:Y:S01]  /*1d00*/  FMUL R9, R10, R11 ;  /* 0x0000000b0a097220 */ /* 0x000fe20000400000 */
[----:B------:R-:W-:Y:S01]  /*1d10*/  FADD R10, |R44|, |R47| ;  /* 0x4000002f2c0a7221 */ /* 0x000fe20000000200 */
[----:B------:R-:W-:-:S04]  /*1d20*/  LEA R44, P0, R45, UR8, 0x2 ;  /* 0x000000082d2c7c11 */ /* 0x000fc8000f8010ff */
[----:B------:R-:W-:Y:S01]  /*1d30*/  LEA.HI.X R45, R45, UR9, R46, 0x2, P0 ;  /* 0x000000092d2d7c11 */ /* 0x000fe200080f142e */
[----:B---3--:R-:W-:Y:S01]  /*1d40*/  FADD R48, R48, R51 ;  /* 0x0000003330307221 */ /* 0x008fe20000000000 */
[----:B------:R-:W-:Y:S01]  /*1d50*/  LEA R46, P0, R42, UR8, 0x2 ;  /* 0x000000082a2e7c11 */ /* 0x000fe2000f8010ff */
[----:B------:R0:W-:Y:S01]  /*1d60*/  STG.E desc[UR4][R40.64+-0x4], R9 ;  /* 0xfffffc0928007986 */ /* 0x0001e2000c101904 */
[-C--:B------:R-:W-:Y:S01]  /*1d70*/  FMUL R10, R10, R11.reuse ;  /* 0x0000000b0a0a7220 */ /* 0x080fe20000400000 */
[----:B------:R-:W-:Y:S01]  /*1d80*/  FMUL R11, R48, R11 ;  /* 0x0000000b300b7220 */ /* 0x000fe20000400000 */
[----:B------:R-:W-:Y:S01]  /*1d90*/  LEA.HI.X R47, R42, UR9, R37, 0x2, P0 ;  /* 0x000000092a2f7c11 */ /* 0x000fe200080f1425 */
[--C-:B------:R-:W-:Y:S02]  /*1da0*/  IMAD.WIDE.U32 R42, R53, 0x4, R34.reuse ;  /* 0x00000004352a7825 */ /* 0x100fe400078e0022 */
[----:B------:R1:W-:Y:S02]  /*1db0*/  STG.E desc[UR4][R44.64+-0x4], R10 ;  /* 0xfffffc0a2c007986 */ /* 0x0003e4000c101904 */
[----:B------:R-:W-:-:S04]  /*1dc0*/  IMAD.WIDE.U32 R34, R55, 0x4, R34 ;  /* 0x0000000437227825 */ /* 0x000fc800078e0022 */
[----:B0-----:R-:W-:-:S04]  /*1dd0*/  IMAD.WIDE.U32 R40, R53, 0x4, R12 ;  /* 0x0000000435287825 */ /* 0x001fc800078e000c */
[----:B------:R-:W-:Y:S01]  /*1de0*/  IMAD.WIDE.U32 R12, R55, 0x4, R12 ;  /* 0x00000004370c7825 */ /* 0x000fe200078e000c */
[----:B------:R0:W-:Y:S04]  /*1df0*/  STG.E desc[UR6][R46.64+-0x4], R11 ;  /* 0xfffffc0b2e007986 */ /* 0x0001e8000c101906 */
[----:B------:R-:W2:Y:S04]  /*1e00*/  LDG.E R40, desc[UR10][R40.64] ;  /* 0x0000000a28287981 */ /* 0x000ea8000c1e1900 */
[----:B------:R-:W2:Y:S04]  /*1e10*/  LDG.E R13, desc[UR12][R12.64] ;  /* 0x0000000c0c0d7981 */ /* 0x000ea8000c1e1900 */
[----:B------:R-:W3:Y:S04]  /*1e20*/  LDG.E R42, desc[UR4][R42.64] ;  /* 0x000000042a2a7981 */ /* 0x000ee8000c1e1900 */
[----:B-1----:R1:W3:Y:S01]  /*1e30*/  LDG.E R45, desc[UR14][R34.64] ;  /* 0x0000000e222d7981 */ /* 0x0022e2000c1e1900 */
[----:B------:R-:W-:-:S04]  /*1e40*/  IMAD.IADD R39, R39, 0x1, R50 ;  /* 0x0000000127277824 */ /* 0x000fc800078e0232 */
[----:B------:R-:W-:Y:S02]  /*1e50*/  IMAD.IADD R37, R36, 0x1, R39 ;  /* 0x0000000124257824 */ /* 0x000fe400078e0227 */
[----:B------:R-:W-:Y:S02]  /*1e60*/  IMAD R39, R38, R39, R33 ;  /* 0x0000002726277224 */ /* 0x000fe400078e0221 */
[----:B------:R-:W-:Y:S02]  /*1e70*/  IMAD.IADD R36, R36, 0x1, R37 ;  /* 0x0000000124247824 */ /* 0x000fe400078e0225 */
[C---:B------:R-:W-:Y:S02]  /*1e80*/  IMAD R39, R38.reuse, R39, RZ ;  /* 0x0000002726277224 */ /* 0x040fe400078e02ff */
[C-C-:B------:R-:W-:Y:S02]  /*1e90*/  IMAD R49, R38.reuse, R37, R33.reuse ;  /* 0x0000002526317224 */ /* 0x140fe400078e0221 */
[----:B------:R-:W-:Y:S01]  /*1ea0*/  IMAD R33, R38, R36, R33 ;  /* 0x0000002426217224 */ /* 0x000fe200078e0221 */
[----:B------:R-:W-:Y:S01]  /*1eb0*/  IADD3 R37, P0, PT, R14, R39, RZ ;  /* 0x000000270e257210 */ /* 0x000fe20007f1e0ff */
[----:B------:R-:W-:-:S03]  /*1ec0*/  IMAD R49, R38, R49, RZ ;  /* 0x0000003126317224 */ /* 0x000fc600078e02ff */
[----:B------:R-:W-:Y:S01]  /*1ed0*/  LEA.HI.X.SX32 R44, R39, RZ, 0x1, P0 ;  /* 0x000000ff272c7211 */ /* 0x000fe200000f0eff */
[----:B------:R-:W-:Y:S01]  /*1ee0*/  IMAD R39, R38, R33, RZ ;  /* 0x0000002126277224 */ /* 0x000fe200078e02ff */
[C---:B-1----:R-:W-:Y:S02]  /*1ef0*/  LEA R34, P0, R37.reuse, UR8, 0x2 ;  /* 0x0000000825227c11 */ /* 0x042fe4000f8010ff */
[C---:B------:R-:W-:Y:S02]  /*1f00*/  IADD3 R12, P1, PT, R14.reuse, R49, RZ ;  /* 0x000000310e0c7210 */ /* 0x040fe40007f3e0ff */
[----:B------:R-:W-:Y:S02]  /*1f10*/  LEA.HI.X R35, R37, UR9, R44, 0x2, P0 ;  /* 0x0000000925237c11 */ /* 0x000fe400080f142c */
[----:B------:R-:W-:Y:S02]  /*1f20*/  IADD3 R14, P0, PT, R14, R39, RZ ;  /* 0x000000270e0e7210 */ /* 0x000fe40007f1e0ff */
[----:B------:R-:W-:-:S02]  /*1f30*/  LEA.HI.X.SX32 R49, R49, RZ, 0x1, P1 ;  /* 0x000000ff31317211 */ /* 0x000fc400008f0eff */
[----:B------:R-:W-:Y:S02]  /*1f40*/  LEA R36, P1, R12, UR8, 0x2 ;  /* 0x000000080c247c11 */ /* 0x000fe4000f8210ff */
[----:B------:R-:W-:Y:S02]  /*1f50*/  LEA.HI.X.SX32 R39, R39, RZ, 0x1, P0 ;  /* 0x000000ff27277211 */ /* 0x000fe400000f0eff */
[----:B------:R-:W-:Y:S02]  /*1f60*/  LEA R38, P0, R14, UR8, 0x2 ;  /* 0x000000080e267c11 */ /* 0x000fe4000f8010ff */
[----:B------:R-:W-:Y:S02]  /*1f70*/  LEA.HI.X R37, R12, UR9, R49, 0x2, P1 ;  /* 0x000000090c257c11 */ /* 0x000fe400088f1431 */
[----:B------:R-:W-:Y:S01]  /*1f80*/  LEA.HI.X R39, R14, UR9, R39, 0x2, P0 ;  /* 0x000000090e277c11 */ /* 0x000fe200080f1427 */
[----:B------:R-:W1:Y:S01]  /*1f90*/  F2F.F64.F32 R52, R31 ;  /* 0x0000001f00347310 */ /* 0x000e620000201800 */
[----:B------:R-:W-:Y:S01]  /*1fa0*/  BSSY.RECONVERGENT B0, `(.L_x_151) ;  /* 0x000000d000007945 */ /* 0x000fe20003800200 */
[----:B-1----:R-:W-:Y:S01]  /*1fb0*/  DADD R54, -RZ, |R52| ;  /* 0x00000000ff367229 */ /* 0x002fe20000000534 */
[C-C-:B--2---:R-:W-:Y:S01]  /*1fc0*/  FADD R33, R40.reuse, -R13.reuse ;  /* 0x8000000d28217221 */ /* 0x144fe20000000000 */
[----:B------:R-:W-:-:S03]  /*1fd0*/  FADD R13, |R40|, |R13| ;  /* 0x4000000d280d7221 */ /* 0x000fc60000000200 */
[-C--:B------:R-:W-:Y:S01]  /*1fe0*/  FMUL R12, R33, R0.reuse ;  /* 0x00000000210c7220 */ /* 0x080fe20000400000 */
[----:B------:R-:W-:Y:S01]  /*1ff0*/  FMUL R13, R13, R0 ;  /* 0x000000000d0d7220 */ /* 0x000fe20000400000 */
[----:B---3--:R-:W-:-:S03]  /*2000*/  FADD R45, R42, R45 ;  /* 0x0000002d2a2d7221 */ /* 0x008fc60000000000 */
[----:B------:R0:W-:Y:S01]  /*2010*/  STG.E desc[UR4][R34.64+-0x4], R12 ;  /* 0xfffffc0c22007986 */ /* 0x0001e2000c101904 */
[----:B------:R-:W-:-:S03]  /*2020*/  FMUL R14, R45, R0 ;  /* 0x000000002d0e7220 */ /* 0x000fc60000400000 */
[----:B------:R0:W-:Y:S04]  /*2030*/  STG.E desc[UR6][R36.64+-0x4], R13 ;  /* 0xfffffc0d24007986 */ /* 0x0001e8000c101906 */
[----:B------:R0:W-:Y:S01]  /*2040*/  STG.E desc[UR10][R38.64+-0x4], R14 ;  /* 0xfffffc0e26007986 */ /* 0x0001e2000c10190a */
[----:B------:R-:W-:-:S07]  /*2050*/  MOV R0, 0x2070 ;  /* 0x0000207000007802 */ /* 0x000fce0000000f00 */
[----:B0-----:R-:W-:Y:S05]  /*2060*/  CALL.REL.NOINC `($_Z15decisionKernel2PfS_S_S_S_ffffi$__internal_accurate_pow) ;  /* 0x0000002800e87944 */ /* 0x001fea0003c00000 */
[----:B------:R-:W-:Y:S05]  /*2070*/  BSYNC.RECONVERGENT B0 ;  /* 0x0000000000007941 */ /* 0x000fea0003800200 */
.L_x_151:
[----:B------:R-:W-:Y:S01]  /*2080*/  DADD R34, R52, 2 ;  /* 0x4000000034227429 */ /* 0x000fe20000000000 */
[----:B------:R0:W1:Y:S01]  /*2090*/  F2F.F64.F32 R50, R30 ;  /* 0x0000001e00327310 */ /* 0x0000620000201800 */
[----:B------:R-:W-:Y:S01]  /*20a0*/  FSETP.NEU.AND P0, PT, R31, RZ, PT ;  /* 0x000000ff1f00720b */ /* 0x000fe20003f0d000 */
[----:B------:R-:W-:Y:S03]  /*20b0*/  BSSY.RECONVERGENT B0, `(.L_x_152) ;  /* 0x000000c000007945 */ /* 0x000fe60003800200 */
[----:B------:R-:W-:Y:S02]  /*20c0*/  FSEL R36, R36, RZ, P0 ;  /* 0x000000ff24247208 */ /* 0x000fe40000000000 */
[----:B------:R-:W-:Y:S02]  /*20d0*/  FSEL R37, R38, RZ, P0 ;  /* 0x000000ff26257208 */ /* 0x000fe40000000000 */
[----:B------:R-:W-:-:S04]  /*20e0*/  LOP3.LUT R34, R35, 0x7ff00000, RZ, 0xc0, !PT ;  /* 0x7ff0000023227812 */ /* 0x000fc800078ec0ff */
[----:B------:R-:W-:-:S13]  /*20f0*/  ISETP.NE.AND P1, PT, R34, 0x7ff00000, PT ;  /* 0x7ff000002200780c */ /* 0x000fda0003f25270 */
[----:B01----:R-:W-:Y:S05]  /*2100*/  @P1 BRA `(.L_x_153) ;  /* 0x0000000000181947 */ /* 0x003fea0003800000 */
[----:B------:R-:W-:-:S13]  /*2110*/  FSETP.NAN.AND P0, PT, R31, R31, PT ;  /* 0x0000001f1f00720b */ /* 0x000fda0003f08000 */
[----:B------:R-:W-:Y:S01]  /*2120*/  @P0 DADD R36, R52, 2 ;  /* 0x4000000034240429 */ /* 0x000fe20000000000 */
[----:B------:R-:W-:Y:S10]  /*2130*/  @P0 BRA `(.L_x_153) ;  /* 0x00000000000c0947 */ /* 0x000ff40003800000 */
[----:B------:R-:W-:-:S14]  /*2140*/  DSETP.NEU.AND P0, PT, |R52|, +INF , PT ;  /* 0x7ff000003400742a */ /* 0x000fdc0003f0d200 */
[----:B------:R-:W-:Y:S02]  /*2150*/  @!P0 IMAD.MOV.U32 R36, RZ, RZ, 0x0 ;  /* 0x00000000ff248424 */ /* 0x000fe400078e00ff */
[----:B------:R-:W-:-:S07]  /*2160*/  @!P0 IMAD.MOV.U32 R37, RZ, RZ, 0x7ff00000 ;  /* 0x7ff00000ff258424 */ /* 0x000fce00078e00ff */
.L_x_153:
[----:B------:R-:W-:Y:S05]  /*2170*/  BSYNC.RECONVERGENT B0 ;  /* 0x0000000000007941 */ /* 0x000fea0003800200 */
.L_x_152:
[----:B------:R-:W-:Y:S01]  /*2180*/  DADD R36, RZ, R36 ;  /* 0x00000000ff247229 */ /* 0x000fe20000000024 */
[----:B------:R-:W-:Y:S01]  /*2190*/  FSETP.NEU.AND P0, PT, R31, 1, PT ;  /* 0x3f8000001f00780b */ /* 0x000fe20003f0d000 */
[----:B------:R-:W-:Y:S01]  /*21a0*/  DADD R54, -RZ, |R50| ;  /* 0x00000000ff367229 */ /* 0x000fe20000000532 */
[----:B------:R-:W-:Y:S01]  /*21b0*/  BSSY.RECONVERGENT B0, `(.L_x_154) ;  /* 0x0000005000007945 */ /* 0x000fe20003800200 */
[----:B------:R-:W-:-:S06]  /*21c0*/  MOV R0, 0x2200 ;  /* 0x0000220000007802 */ /* 0x000fcc0000000f00 */
[----:B------:R-:W0:Y:S02]  /*21d0*/  F2F.F32.F64 R36, R36 ;  /* 0x0000002400247310 */ /* 0x000e240000301000 */
[----:B0-----:R-:W-:-:S07]  /*21e0*/  FSEL R31, R36, 1, P0 ;  /* 0x3f800000241f7808 */ /* 0x001fce0000000000 */
[----:B------:R-:W-:Y:S05]  /*21f0*/  CALL.REL.NOINC `($_Z15decisionKernel2PfS_S_S_S_ffffi$__internal_accurate_pow) ;  /* 0x0000002800847944 */ /* 0x000fea0003c00000 */
[----:B------:R-:W-:Y:S05]  /*2200*/  BSYNC.RECONVERGENT B0 ;  /* 0x0000000000007941 */ /* 0x000fea0003800200 */
.L_x_154:
[----:B------:R-:W-:Y:S01]  /*2210*/  DADD R34, R50, 2 ;  /* 0x4000000032227429 */ /* 0x000fe20000000000 */
[----:B------:R-:W-:Y:S01]  /*2220*/  FSETP.NEU.AND P0, PT, R30, RZ, PT ;  /* 0x000000ff1e00720b */ /* 0x000fe20003f0d000 */
[----:B------:R-:W-:Y:S03]  /*2230*/  BSSY.RECONVERGENT B0, `(.L_x_155) ;  /* 0x000000c000007945 */ /* 0x000fe60003800200 */
[----:B------:R-:W-:Y:S02]  /*2240*/  FSEL R36, R36, RZ, P0 ;  /* 0x000000ff24247208 */ /* 0x000fe40000000000 */
[----:B------:R-:W-:-:S03]  /*2250*/  FSEL R37, R38, RZ, P0 ;  /* 0x000000ff26257208 */ /* 0x000fc60000000000 */
[----:B------:R-:W-:-:S04]  /*2260*/  LOP3.LUT R34, R35, 0x7ff00000, RZ, 0xc0, !PT ;  /* 0x7ff0000023227812 */ /* 0x000fc800078ec0ff */
[----:B------:R-:W-:-:S13]  /*2270*/  ISETP.NE.AND P1, PT, R34, 0x7ff00000, PT ;  /* 0x7ff000002200780c */ /* 0x000fda0003f25270 */
[----:B------:R-:W-:Y:S05]  /*2280*/  @P1 BRA `(.L_x_156) ;  /* 0x0000000000181947 */ /* 0x000fea0003800000 */
[----:B------:R-:W-:-:S13]  /*2290*/  FSETP.NAN.AND P0, PT, R30, R30, PT ;  /* 0x0000001e1e00720b */ /* 0x000fda0003f08000 */
[----:B------:R-:W-:Y:S01]  /*22a0*/  @P0 DADD R36, R50, 2 ;  /* 0x4000000032240429 */ /* 0x000fe20000000000 */
[----:B------:R-:W-:Y:S10]  /*22b0*/  @P0 BRA `(.L_x_156) ;  /* 0x00000000000c0947 */ /* 0x000ff40003800000 */
[----:B------:R-:W-:-:S14]  /*22c0*/  DSETP.NEU.AND P0, PT, |R50|, +INF , PT ;  /* 0x7ff000003200742a */ /* 0x000fdc0003f0d200 */
[----:B------:R-:W-:Y:S02]  /*22d0*/  @!P0 IMAD.MOV.U32 R36, RZ, RZ, 0x0 ;  /* 0x00000000ff248424 */ /* 0x000fe400078e00ff */
[----:B------:R-:W-:-:S07]  /*22e0*/  @!P0 IMAD.MOV.U32 R37, RZ, RZ, 0x7ff00000 ;  /* 0x7ff00000ff258424 */ /* 0x000fce00078e00ff */
.L_x_156:
[----:B------:R-:W-:Y:S05]  /*22f0*/  BSYNC.RECONVERGENT B0 ;  /* 0x0000000000007941 */ /* 0x000fea0003800200 */
.L_x_155:
[----:B------:R-:W0:Y:S01]  /*2300*/  LDCU UR4, c[0x0][0x3a8] ;  /* 0x00007500ff0477ac */ /* 0x000e220008000800 */
[----:B------:R-:W-:Y:S01]  /*2310*/  DADD R36, RZ, R36 ;  /* 0x00000000ff247229 */ /* 0x000fe20000000024 */
[----:B------:R-:W-:Y:S01]  /*2320*/  FSETP.NEU.AND P0, PT, R30, 1, PT ;  /* 0x3f8000001e00780b */ /* 0x000fe20003f0d000 */
[----:B------:R-:W-:Y:S08]  /*2330*/  BSSY.RECONVERGENT B0, `(.L_x_157) ;  /* 0x000000c000007945 */ /* 0x000ff00003800200 */
[----:B------:R-:W-:-:S02]  /*2340*/  FSEL R36, R36, RZ, P0 ;  /* 0x000000ff24247208 */ /* 0x000fc40000000000 */
[----:B------:R-:W-:Y:S01]  /*2350*/  FSEL R37, R37, 1.875, P0 ;  /* 0x3ff0000025257808 */ /* 0x000fe20000000000 */
[----:B0-----:R-:W-:-:S04]  /*2360*/  FMUL R33, R32, UR4 ;  /* 0x0000000420217c20 */ /* 0x001fc80008400000 */
[----:B------:R-:W-:Y:S02]  /*2370*/  FFMA R0, R32, UR4, R33 ;  /* 0x0000000420007c23 */ /* 0x000fe40008000021 */
[----:B------:R-:W0:Y:S08]  /*2380*/  F2F.F64.F32 R32, R27 ;  /* 0x0000001b00207310 */ /* 0x000e300000201800 */
[----:B------:R1:W2:Y:S01]  /*2390*/  F2F.F64.F32 R34, R0 ;  /* 0x0000000000227310 */ /* 0x0002a20000201800 */
[----:B0-----:R-:W-:Y:S01]  /*23a0*/  DADD R54, -RZ, |R32| ;  /* 0x00000000ff367229 */ /* 0x001fe20000000520 */
[----:B-1----:R-:W-:Y:S01]  /*23b0*/  MOV R0, 0x23f0 ;  /* 0x000023f000007802 */ /* 0x002fe20000000f00 */
[----:B--2---:R-:W-:-:S06]  /*23c0*/  DADD R34, R34, R36 ;  /* 0x0000000022227229 */ /* 0x004fcc0000000024 */
[----:B------:R0:W1:Y:S05]  /*23d0*/  F2F.F32.F64 R30, R34 ;  /* 0x00000022001e7310 */ /* 0x00006a0000301000 */
[----:B01----:R-:W-:Y:S05]  /*23e0*/  CALL.REL.NOINC `($_Z15decisionKernel2PfS_S_S_S_ffffi$__internal_accurate_pow) ;  /* 0x0000002800087944 */ /* 0x003fea0003c00000 */
[----:B------:R-:W-:Y:S05]  /*23f0*/  BSYNC.RECONVERGENT B0 ;  /* 0x0000000000007941 */ /* 0x000fea0003800200 */
.L_x_157:
        /* <DEDUP_REMOVED lines=9> */
[----:B------:R-:W-:Y:S05]  /*2490*/  @P0 BRA `(.L_x_160) ;  /* 0x0000000000140947 */ /* 0x000fea0003800000 */
[----:B------:R-:W-:-:S14]  /*24a0*/  DSETP.NEU.AND P0, PT, |R32|, +INF , PT ;  /* 0x7ff000002000742a */ /* 0x000fdc0003f0d200 */
[----:B------:R-:W-:Y:S05]  /*24b0*/  @P0 BRA `(.L_x_159) ;  /* 0x0000000000100947 */ /* 0x000fea0003800000 */
[----:B------:R-:W-:Y:S02]  /*24c0*/  IMAD.MOV.U32 R36, RZ, RZ, 0x0 ;  /* 0x00000000ff247424 */ /* 0x000fe400078e00ff */
[----:B------:R-:W-:Y:S01]  /*24d0*/  IMAD.MOV.U32 R37, RZ, RZ, 0x7ff00000 ;  /* 0x7ff00000ff257424 */ /* 0x000fe200078e00ff */
[----:B------:R-:W-:Y:S06]  /*24e0*/  BRA `(.L_x_159) ;  /* 0x0000000000047947 */ /* 0x000fec0003800000 */
.L_x_160:
[----:B------:R-:W-:-:S11]  /*24f0*/  DADD R36, R32, 2 ;  /* 0x4000000020247429 */ /* 0x000fd60000000000 */
.L_x_159:
[----:B------:R-:W-:Y:S05]  /*2500*/  BSYNC.RECONVERGENT B0 ;  /* 0x0000000000007941 */ /* 0x000fea0003800200 */
.L_x_158:
[----:B------:R-:W0:Y:S01]  /*2510*/  F2F.F64.F32 R34, R31 ;  /* 0x0000001f00227310 */ /* 0x000e220000201800 */
[----:B------:R-:W-:Y:S01]  /*2520*/  FSETP.NEU.AND P0, PT, R27, 1, PT ;  /* 0x3f8000001b00780b */ /* 0x000fe20003f0d000 */
[----:B------:R-:W-:Y:S01]  /*2530*/  BSSY.RECONVERGENT B0, `(.L_x_161) ;  /* 0x0000009000007945 */ /* 0x000fe20003800200 */
[----:B------:R-:W-:Y:S02]  /*2540*/  MOV R0, 0x25c0 ;  /* 0x000025c000007802 */ /* 0x000fe40000000f00 */
[----:B------:R-:W-:Y:S02]  /*2550*/  FSEL R36, R36, RZ, P0 ;  /* 0x000000ff24247208 */ /* 0x000fe40000000000 */
[----:B------:R-:W-:Y:S01]  /*2560*/  FSEL R37, R37, 1.875, P0 ;  /* 0x3ff0000025257808 */ /* 0x000fe20000000000 */
[----:B------:R-:W1:Y:S05]  /*2570*/  F2F.F64.F32 R32, R28 ;  /* 0x0000001c00207310 */ /* 0x000e6a0000201800 */
[----:B0-----:R-:W-:-:S06]  /*2580*/  DADD R34, R34, R36 ;  /* 0x0000000022227229 */ /* 0x001fcc0000000024 */
[----:B------:R0:W2:Y:S01]  /*2590*/  F2F.F32.F64 R27, R34 ;  /* 0x00000022001b7310 */ /* 0x0000a20000301000 */
[----:B-1----:R-:W-:-:S11]  /*25a0*/  DADD R54, -RZ, |R32| ;  /* 0x00000000ff367229 */ /* 0x002fd60000000520 */
[----:B0-2---:R-:W-:Y:S05]  /*25b0*/  CALL.REL.NOINC `($_Z15decisionKernel2PfS_S_S_S_ffffi$__internal_accurate_pow) ;  /* 0x0000002400947944 */ /* 0x005fea0003c00000 */
[----:B------:R-:W-:Y:S05]  /*25c0*/  BSYNC.RECONVERGENT B0 ;  /* 0x0000000000007941 */ /* 0x000fea0003800200 */
.L_x_161:
        /* <DEDUP_REMOVED lines=15> */
.L_x_164:
[----:B------:R-:W-:-:S11]  /*26c0*/  DADD R36, R32, 2 ;  /* 0x4000000020247429 */ /* 0x000fd60000000000 */
.L_x_163:
[----:B------:R-:W-:Y:S05]  /*26d0*/  BSYNC.RECONVERGENT B0 ;  /* 0x0000000000007941 */ /* 0x000fea0003800200 */
.L_x_162:
[----:B------:R-:W0:Y:S01]  /*26e0*/  LDCU UR4, c[0x0][0x3a8] ;  /* 0x00007500ff0477ac */ /* 0x000e220008000800 */
[----:B------:R-:W-:Y:S01]  /*26f0*/  F2F.F64.F32 R30, R30 ;  /* 0x0000001e001e7310 */ /* 0x000fe20000201800 */
[----:B------:R-:W-:Y:S01]  /*2700*/  FSETP.NEU.AND P0, PT, R28, 1, PT ;  /* 0x3f8000001c00780b */ /* 0x000fe20003f0d000 */
[----:B------:R-:W-:Y:S03]  /*2710*/  BSSY.RECONVERGENT B0, `(.L_x_165) ;  /* 0x000000d000007945 */ /* 0x000fe60003800200 */
[----:B------:R-:W-:-:S03]  /*2720*/  FSEL R28, R36, RZ, P0 ;  /* 0x000000ff241c7208 */ /* 0x000fc60000000000 */
[----:B------:R-:W1:Y:S01]  /*2730*/  F2F.F64.F32 R32, R24 ;  /* 0x0000001800207310 */ /* 0x000e620000201800 */
[----:B0-----:R-:W-:-:S04]  /*2740*/  FMUL R0, R29, UR4 ;  /* 0x000000041d007c20 */ /* 0x001fc80008400000 */
[----:B------:R-:W-:Y:S01]  /*2750*/  FFMA R0, R29, UR4, R0 ;  /* 0x000000041d007c23 */ /* 0x000fe20008000000 */
[----:B------:R-:W-:Y:S01]  /*2760*/  FSEL R29, R37, 1.875, P0 ;  /* 0x3ff00000251d7808 */ /* 0x000fe20000000000 */
[----:B-1----:R-:W-:Y:S02]  /*2770*/  DADD R54, -RZ, |R32| ;  /* 0x00000000ff367229 */ /* 0x002fe40000000520 */
[----:B------:R0:W1:Y:S03]  /*2780*/  F2F.F64.F32 R34, R0 ;  /* 0x0000000000227310 */ /* 0x0000660000201800 */
[----:B------:R-:W-:Y:S01]  /*2790*/  DADD R28, R30, R28 ;  /* 0x000000001e1c7229 */ /* 0x000fe2000000001c */
[----:B0-----:R-:W-:-:S07]  /*27a0*/  MOV R0, 0x27e0 ;  /* 0x000027e000007802 */ /* 0x001fce0000000f00 */
[----:B-1----:R-:W-:-:S10]  /*27b0*/  DADD R28, R28, R34 ;  /* 0x000000001c1c7229 */ /* 0x002fd40000000022 */
[----:B------:R0:W1:Y:S02]  /*27c0*/  F2F.F32.F64 R28, R28 ;  /* 0x0000001c001c7310 */ /* 0x0000640000301000 */
[----:B01----:R-:W-:Y:S05]  /*27d0*/  CALL.REL.NOINC `($_Z15decisionKernel2PfS_S_S_S_ffffi$__internal_accurate_pow) ;  /* 0x00000024000c7944 */ /* 0x003fea0003c00000 */
[----:B------:R-:W-:Y:S05]  /*27e0*/  BSYNC.RECONVERGENT B0 ;  /* 0x0000000000007941 */ /* 0x000fea0003800200 */
.L_x_165:
        /* <DEDUP_REMOVED lines=15> */
.L_x_168:
[----:B------:R-:W-:-:S11]  /*28e0*/  DADD R36, R32, 2 ;  /* 0x4000000020247429 */ /* 0x000fd60000000000 */
.L_x_167:
[----:B------:R-:W-:Y:S05]  /*28f0*/  BSYNC.RECONVERGENT B0 ;  /* 0x0000000000007941 */ /* 0x000fea0003800200 */
.L_x_166:
        /* <DEDUP_REMOVED lines=12> */
.L_x_169:
        /* <DEDUP_REMOVED lines=15> */
.L_x_172:
[----:B------:R-:W-:-:S11]  /*2ab0*/  DADD R36, R30, 2 ;  /* 0x400000001e247429 */ /* 0x000fd60000000000 */
.L_x_171:
[----:B------:R-:W-:Y:S05]  /*2ac0*/  BSYNC.RECONVERGENT B0 ;  /* 0x0000000000007941 */ /* 0x000fea0003800200 */
.L_x_170:
[----:B------:R-:W0:Y:S01]  /*2ad0*/  LDCU UR4, c[0x0][0x3a8] ;  /* 0x00007500ff0477ac */ /* 0x000e220008000800 */
[----:B------:R-:W1:Y:S01]  /*2ae0*/  F2F.F64.F32 R28, R28 ;  /* 0x0000001c001c7310 */ /* 0x000e620000201800 */
[----:B------:R-:W-:Y:S01]  /*2af0*/  FSETP.NEU.AND P0, PT, R25, 1, PT ;  /* 0x3f8000001900780b */ /* 0x000fe20003f0d000 */
[----:B------:R-:W-:Y:S01]  /*2b00*/  BSSY.RECONVERGENT B0, `(.L_x_173) ;  /* 0x000000d000007945 */ /* 0x000fe20003800200 */
[----:B------:R-:W-:Y:S02]  /*2b10*/  MOV R0, 0x2bd0 ;  /* 0x00002bd000007802 */ /* 0x000fe40000000f00 */
[----:B------:R-:W-:Y:S02]  /*2b20*/  FSEL R30, R36, RZ, P0 ;  /* 0x000000ff241e7208 */ /* 0x000fe40000000000 */
[----:B------:R-:W-:-:S06]  /*2b30*/  FSEL R31, R37, 1.875, P0 ;  /* 0x3ff00000251f7808 */ /* 0x000fcc0000000000 */
[----:B-1----:R-:W-:Y:S01]  /*2b40*/  DADD R30, R28, R30 ;  /* 0x000000001c1e7229 */ /* 0x002fe2000000001e */
[----:B0-----:R-:W-:-:S04]  /*2b50*/  FMUL R27, R26, UR4 ;  /* 0x000000041a1b7c20 */ /* 0x001fc80008400000 */
[----:B------:R-:W-:Y:S02]  /*2b60*/  FFMA R32, R26, UR4, R27 ;  /* 0x000000041a207c23 */ /* 0x000fe4000800001b */
[----:B------:R-:W0:Y:S08]  /*2b70*/  F2F.F64.F32 R26, R21 ;  /* 0x00000015001a7310 */ /* 0x000e300000201800 */
[----:B------:R-:W1:Y:S01]  /*2b80*/  F2F.F64.F32 R32, R32 ;  /* 0x0000002000207310 */ /* 0x000e620000201800 */
[----:B0-----:R-:W-:-:S02]  /*2b90*/  DADD R54, -RZ, |R26| ;  /* 0x00000000ff367229 */ /* 0x001fc4000000051a */
[----:B-1----:R-:W-:-:S06]  /*2ba0*/  DADD R30, R30, R32 ;  /* 0x000000001e1e7229 */ /* 0x002fcc0000000020 */
[----:B------:R0:W1:Y:S05]  /*2bb0*/  F2F.F32.F64 R25, R30 ;  /* 0x0000001e00197310 */ /* 0x00006a0000301000 */
[----:B01----:R-:W-:Y:S05]  /*2bc0*/  CALL.REL.NOINC `($_Z15decisionKernel2PfS_S_S_S_ffffi$__internal_accurate_pow) ;  /* 0x0000002000107944 */ /* 0x003fea0003c00000 */
[----:B------:R-:W-:Y:S05]  /*2bd0*/  BSYNC.RECONVERGENT B0 ;  /* 0x0000000000007941 */ /* 0x000fea0003800200 */
.L_x_173:
        /* <DEDUP_REMOVED lines=15> */
.L_x_176:
[----:B------:R-:W-:-:S11]  /*2cd0*/  DADD R36, R26, 2 ;  /* 0x400000001a247429 */ /* 0x000fd60000000000 */
.L_x_175:
[----:B------:R-:W-:Y:S05]  /*2ce0*/  BSYNC.RECONVERGENT B0 ;  /* 0x0000000000007941 */ /* 0x000fea0003800200 */
.L_x_174:
        /* <DEDUP_REMOVED lines=12> */
.L_x_177:
        /* <DEDUP_REMOVED lines=15> */
.L_x_180:
[----:B------:R-:W-:-:S11]  /*2ea0*/  DADD R36, R26, 2 ;  /* 0x400000001a247429 */ /* 0x000fd60000000000 */
.L_x_179:
[----:B------:R-:W-:Y:S05]  /*2eb0*/  BSYNC.RECONVERGENT B0 ;  /* 0x0000000000007941 */ /* 0x000fea0003800200 */
.L_x_178:
        /* <DEDUP_REMOVED lines=17> */
.L_x_181:
        /* <DEDUP_REMOVED lines=15> */
.L_x_184:
[----:B------:R-:W-:-:S11]  /*30c0*/  DADD R36, R26, 2 ;  /* 0x400000001a247429 */ /* 0x000fd60000000000 */
.L_x_183:
[----:B------:R-:W-:Y:S05]  /*30d0*/  BSYNC.RECONVERGENT B0 ;  /* 0x0000000000007941 */ /* 0x000fea0003800200 */
.L_x_182:
        /* <DEDUP_REMOVED lines=12> */
.L_x_185:
        /* <DEDUP_REMOVED lines=15> */
.L_x_188:
[----:B------:R-:W-:-:S11]  /*3290*/  DADD R36, R24, 2 ;  /* 0x4000000018247429 */ /* 0x000fd60000000000 */
.L_x_187:
[----:B------:R-:W-:Y:S05]  /*32a0*/  BSYNC.RECONVERGENT B0 ;  /* 0x0000000000007941 */ /* 0x000fea0003800200 */
.L_x_186:
[----:B------:R-:W0:Y:S01]  /*32b0*/  LDCU UR4, c[0x0][0x3a8] ;  /* 0x00007500ff0477ac */ /* 0x000e220008000800 */
[----:B------:R-:W1:Y:S01]  /*32c0*/  F2F.F64.F32 R22, R22 ;  /* 0x0000001600167310 */ /* 0x000e620000201800 */
[----:B------:R-:W-:Y:S01]  /*32d0*/  FSETP.NEU.AND P0, PT, R17, 1, PT ;  /* 0x3f8000001100780b */ /* 0x000fe20003f0d000 */
[----:B------:R-:W-:Y:S03]  /*32e0*/  BSSY.RECONVERGENT B0, `(.L_x_189) ;  /* 0x000000d000007945 */ /* 0x000fe60003800200 */
[----:B------:R-:W-:Y:S02]  /*32f0*/  FSEL R26, R36, RZ, P0 ;  /* 0x000000ff241a7208 */ /* 0x000fe40000000000 */
[----:B------:R-:W-:Y:S01]  /*3300*/  FSEL R27, R37, 1.875, P0 ;  /* 0x3ff00000251b7808 */ /* 0x000fe20000000000 */
[----:B------:R-:W2:Y:S05]  /*3310*/  F2F.F64.F32 R24, R3 ;  /* 0x0000000300187310 */ /* 0x000eaa0000201800 */
[----:B-1----:R-:W-:Y:S01]  /*3320*/  DADD R26, R22, R26 ;  /* 0x00000000161a7229 */ /* 0x002fe2000000001a */
[----:B0-----:R-:W-:-:S04]  /*3330*/  FMUL R0, R15, UR4 ;  /* 0x000000040f007c20 */ /* 0x001fc80008400000 */
[----:B------:R-:W-:Y:S01]  /*3340*/  FFMA R0, R15, UR4, R0 ;  /* 0x000000040f007c23 */ /* 0x000fe20008000000 */
[----:B--2---:R-:W-:-:S03]  /*3350*/  DADD R54, -RZ, |R24| ;  /* 0x00000000ff367229 */ /* 0x004fc60000000518 */
[----:B------:R0:W1:Y:S02]  /*3360*/  F2F.F64.F32 R28, R0 ;  /* 0x00000000001c7310 */ /* 0x0000640000201800 */
[----:B0-----:R-:W-:Y:S01]  /*3370*/  MOV R0, 0x33b0 ;  /* 0x000033b000007802 */ /* 0x001fe20000000f00 */
[----:B-1----:R-:W-:-:S06]  /*3380*/  DADD R26, R26, R28 ;  /* 0x000000001a1a7229 */ /* 0x002fcc000000001c */
[----:B------:R0:W1:Y:S05]  /*3390*/  F2F.F32.F64 R15, R26 ;  /* 0x0000001a000f7310 */ /* 0x00006a0000301000 */
[----:B01----:R-:W-:Y:S05]  /*33a0*/  CALL.REL.NOINC `($_Z15decisionKernel2PfS_S_S_S_ffffi$__internal_accurate_pow) ;  /* 0x0000001800187944 */ /* 0x003fea0003c00000 */
[----:B------:R-:W-:Y:S05]  /*33b0*/  BSYNC.RECONVERGENT B0 ;  /* 0x0000000000007941 */ /* 0x000fea0003800200 */
.L_x_189:
        /* <DEDUP_REMOVED lines=15> */
.L_x_192:
[----:B------:R-:W-:-:S11]  /*34b0*/  DADD R36, R24, 2 ;  /* 0x4000000018247429 */ /* 0x000fd60000000000 */
.L_x_191:
[----:B------:R-:W-:Y:S05]  /*34c0*/  BSYNC.RECONVERGENT B0 ;  /* 0x0000000000007941 */ /* 0x000fea0003800200 */
.L_x_190:
        /* <DEDUP_REMOVED lines=12> */
.L_x_193:
        /* <DEDUP_REMOVED lines=15> */
.L_x_196:
[----:B------:R-:W-:-:S11]  /*3680*/  DADD R36, R22, 2 ;  /* 0x4000000016247429 */ /* 0x000fd60000000000 */
.L_x_195:
[----:B------:R-:W-:Y:S05]  /*3690*/  BSYNC.RECONVERGENT B0 ;  /* 0x0000000000007941 */ /* 0x000fea0003800200 */
.L_x_194:
[----:B------:R-:W0:Y:S01]  /*36a0*/  LDCU UR4, c[0x0][0x3a8] ;  /* 0x00007500ff0477ac */ /* 0x000e220008000800 */
[----:B------:R-:W1:Y:S01]  /*36b0*/  F2F.F64.F32 R20, R15 ;  /* 0x0000000f00147310 */ /* 0x000e620000201800 */
[----:B------:R-:W-:Y:S01]  /*36c0*/  FSETP.NEU.AND P0, PT, R4, 1, PT ;  /* 0x3f8000000400780b */ /* 0x000fe20003f0d000 */
[----:B------:R-:W-:Y:S03]  /*36d0*/  BSSY.RECONVERGENT B0, `(.L_x_197) ;  /* 0x000000d000007945 */ /* 0x000fe60003800200 */
[----:B------:R-:W-:Y:S02]  /*36e0*/  FSEL R24, R36, RZ, P0 ;  /* 0x000000ff24187208 */ /* 0x000fe40000000000 */
[----:B------:R-:W-:-:S06]  /*36f0*/  FSEL R25, R37, 1.875, P0 ;  /* 0x3ff0000025197808 */ /* 0x000fcc0000000000 */
[----:B-1----:R-:W-:Y:S01]  /*3700*/  DADD R20, R20, R24 ;  /* 0x0000000014147229 */ /* 0x002fe20000000018 */
        /* <DEDUP_REMOVED lines=10> */
.L_x_197:
        /* <DEDUP_REMOVED lines=15> */
.L_x_200:
[----:B------:R-:W-:-:S11]  /*38a0*/  DADD R36, R4, 2 ;  /* 0x4000000004247429 */ /* 0x000fd60000000000 */
.L_x_199:
[----:B------:R-:W-:Y:S05]  /*38b0*/  BSYNC.RECONVERGENT B0 ;  /* 0x0000000000007941 */ /* 0x000fea0003800200 */
.L_x_198:
        /* <DEDUP_REMOVED lines=12> */
.L_x_201:
        /* <DEDUP_REMOVED lines=15> */
.L_x_204:
[----:B------:R-:W-:-:S11]  /*3a70*/  DADD R36, R4, 2 ;  /* 0x4000000004247429 */ /* 0x000fd60000000000 */
.L_x_203:
[----:B------:R-:W-:Y:S05]  /*3a80*/  BSYNC.RECONVERGENT B0 ;  /* 0x0000000000007941 */ /* 0x000fea0003800200 */
.L_x_202:
[----:B------:R-:W0:Y:S01]  /*3a90*/  LDCU UR4, c[0x0][0x3a8] ;  /* 0x00007500ff0477ac */ /* 0x000e220008000800 */
[----:B------:R-:W1:Y:S01]  /*3aa0*/  F2F.F64.F32 R20, R15 ;  /* 0x0000000f00147310 */ /* 0x000e620000201800 */
[----:B------:R-:W-:Y:S01]  /*3ab0*/  FSETP.NEU.AND P0, PT, R7, 1, PT ;  /* 0x3f8000000700780b */ /* 0x000fe20003f0d000 */
[----:B------:R-:W-:Y:S01]  /*3ac0*/  BSSY.RECONVERGENT B0, `(.L_x_205) ;  /* 0x000000d000007945 */ /* 0x000fe20003800200 */
[----:B------:R-:W-:Y:S02]  /*3ad0*/  MOV R0, 0x3b90 ;  /* 0x00003b9000007802 */ /* 0x000fe40000000f00 */
[----:B------:R-:W-:Y:S02]  /*3ae0*/  FSEL R24, R36, RZ, P0 ;  /* 0x000000ff24187208 */ /* 0x000fe40000000000 */
[----:B------:R-:W-:Y:S01]  /*3af0*/  FSEL R25, R37, 1.875, P0 ;  /* 0x3ff0000025197808 */ /* 0x000fe20000000000 */
[----:B------:R-:W2:Y:S05]  /*3b00*/  F2F.F64.F32 R4, R9 ;  /* 0x0000000900047310 */ /* 0x000eaa0000201800 */
[----:B-1----:R-:W-:Y:S01]  /*3b10*/  DADD R20, R20, R24 ;  /* 0x0000000014147229 */ /* 0x002fe20000000018 */
[----:B0-----:R-:W-:-:S04]  /*3b20*/  FMUL R3, R8, UR4 ;  /* 0x0000000408037c20 */ /* 0x001fc80008400000 */
[----:B------:R-:W-:Y:S01]  /*3b30*/  FFMA R22, R8, UR4, R3 ;  /* 0x0000000408167c23 */ /* 0x000fe20008000003 */
[----:B--2---:R-:W-:-:S05]  /*3b40*/  DADD R54, -RZ, |R4| ;  /* 0x00000000ff367229 */ /* 0x004fca0000000504 */
[----:B------:R-:W0:Y:S02]  /*3b50*/  F2F.F64.F32 R22, R22 ;  /* 0x0000001600167310 */ /* 0x000e240000201800 */
[----:B0-----:R-:W-:-:S06]  /*3b60*/  DADD R20, R20, R22 ;  /* 0x0000000014147229 */ /* 0x001fcc0000000016 */
[----:B------:R0:W1:Y:S05]  /*3b70*/  F2F.F32.F64 R3, R20 ;  /* 0x0000001400037310 */ /* 0x00006a0000301000 */
[----:B01----:R-:W-:Y:S05]  /*3b80*/  CALL.REL.NOINC `($_Z15decisionKernel2PfS_S_S_S_ffffi$__internal_accurate_pow) ;  /* 0x0000001000207944 */ /* 0x003fea0003c00000 */
[----:B------:R-:W-:Y:S05]  /*3b90*/  BSYNC.RECONVERGENT B0 ;  /* 0x0000000000007941 */ /* 0x000fea0003800200 */
.L_x_205:
        /* <DEDUP_REMOVED lines=15> */
.L_x_208:
[----:B------:R-:W-:-:S11]  /*3c90*/  DADD R36, R4, 2 ;  /* 0x4000000004247429 */ /* 0x000fd60000000000 */
.L_x_207:
[----:B------:R-:W-:Y:S05]  /*3ca0*/  BSYNC.RECONVERGENT B0 ;  /* 0x0000000000007941 */ /* 0x000fea0003800200 */
.L_x_206:
        /* <DEDUP_REMOVED lines=12> */
.L_x_209:
        /* <DEDUP_REMOVED lines=15> */
.L_x_212:
[----:B------:R-:W-:-:S11]  /*3e60*/  DADD R36, R4, 2 ;  /* 0x4000000004247429 */ /* 0x000fd60000000000 */
.L_x_211:
[----:B------:R-:W-:Y:S05]  /*3e70*/  BSYNC.RECONVERGENT B0 ;  /* 0x0000000000007941 */ /* 0x000fea0003800200 */
.L_x_210:
        /* <DEDUP_REMOVED lines=13> */
[----:B-1----:R-:W-:-:S06]  /*3f50*/  DADD R8, R8, R20 ;  /* 0x0000000008087229 */ /* 0x002fcc0000000014 */
[----:B------:R0:W1:Y:S05]  /*3f60*/  F2F.F32.F64 R3, R8 ;  /* 0x0000000800037310 */ /* 0x00006a0000301000 */
[----:B01----:R-:W-:Y:S05]  /*3f70*/  CALL.REL.NOINC `($_Z15decisionKernel2PfS_S_S_S_ffffi$__internal_accurate_pow) ;  /* 0x0000000c00247944 */ /* 0x003fea0003c00000 */
[----:B------:R-:W-:Y:S05]  /*3f80*/  BSYNC.RECONVERGENT B0 ;  /* 0x0000000000007941 */ /* 0x000fea0003800200 */
.L_x_213:
        /* <DEDUP_REMOVED lines=15> */
.L_x_216:
[----:B------:R-:W-:-:S11]  /*4080*/  DADD R36, R4, 2 ;  /* 0x4000000004247429 */ /* 0x000fd60000000000 */
.L_x_215:
[----:B------:R-:W-:Y:S05]  /*4090*/  BSYNC.RECONVERGENT B0 ;  /* 0x0000000000007941 */ /* 0x000fea0003800200 */
.L_x_214:
[----:B------:R-:W0:Y:S01]  /*40a0*/  F2F.F64.F32 R4, R7 ;  /* 0x0000000700047310 */ /* 0x000e220000201800 */
[----:B------:R-:W-:Y:S01]  /*40b0*/  FSETP.NEU.AND P0, PT, R12, 1, PT ;  /* 0x3f8000000c00780b */ /* 0x000fe20003f0d000 */
[----:B------:R-:W-:Y:S01]  /*40c0*/  BSSY.RECONVERGENT B0, `(.L_x_217) ;  /* 0x0000009000007945 */ /* 0x000fe20003800200 */
[----:B------:R-:W-:Y:S02]  /*40d0*/  MOV R0, 0x4150 ;  /* 0x0000415000007802 */ /* 0x000fe40000000f00 */
[----:B------:R-:W-:Y:S02]  /*40e0*/  FSEL R10, R36, RZ, P0 ;  /* 0x000000ff240a7208 */ /* 0x000fe40000000000 */
[----:B------:R-:W-:Y:S01]  /*40f0*/  FSEL R11, R37, 1.875, P0 ;  /* 0x3ff00000250b7808 */ /* 0x000fe20000000000 */
[----:B------:R-:W1:Y:S05]  /*4100*/  F2F.F64.F32 R8, R13 ;  /* 0x0000000d00087310 */ /* 0x000e6a0000201800 */
[----:B0-----:R-:W-:-:S02]  /*4110*/  DADD R4, R4, R10 ;  /* 0x0000000004047229 */ /* 0x001fc4000000000a */
[----:B-1----:R-:W-:-:S08]  /*4120*/  DADD R54, -RZ, |R8| ;  /* 0x00000000ff367229 */ /* 0x002fd00000000508 */
[----:B------:R0:W1:Y:S03]  /*4130*/  F2F.F32.F64 R4, R4 ;  /* 0x0000000400047310 */ /* 0x0000660000301000 */
[----:B01----:R-:W-:Y:S05]  /*4140*/  CALL.REL.NOINC `($_Z15decisionKernel2PfS_S_S_S_ffffi$__internal_accurate_pow) ;  /* 0x0000000800b07944 */ /* 0x003fea0003c00000 */
[----:B------:R-:W-:Y:S05]  /*4150*/  BSYNC.RECONVERGENT B0 ;  /* 0x0000000000007941 */ /* 0x000fea0003800200 */
.L_x_217:
        /* <DEDUP_REMOVED lines=15> */
.L_x_220:
[----:B------:R-:W-:-:S11]  /*4250*/  DADD R36, R8, 2 ;  /* 0x4000000008247429 */ /* 0x000fd60000000000 */
.L_x_219:
[----:B------:R-:W-:Y:S05]  /*4260*/  BSYNC.RECONVERGENT B0 ;  /* 0x0000000000007941 */ /* 0x000fea0003800200 */
.L_x_218:
[----:B------:R-:W0:Y:S01]  /*4270*/  LDCU UR4, c[0x0][0x3a8] ;  /* 0x00007500ff0477ac */ /* 0x000e220008000800 */
[----:B------:R-:W1:Y:S01]  /*4280*/  F2F.F64.F32 R6, R3 ;  /* 0x0000000300067310 */ /* 0x000e620000201800 */
[----:B------:R-:W-:Y:S01]  /*4290*/  FSETP.NEU.AND P0, PT, R13, 1, PT ;  /* 0x3f8000000d00780b */ /* 0x000fe20003f0d000 */
[----:B------:R-:W-:Y:S03]  /*42a0*/  BSSY.RECONVERGENT B6, `(.L_x_221) ;  /* 0x0000026000067945 */ /* 0x000fe60003800200 */
[----:B------:R-:W-:Y:S02]  /*42b0*/  FSEL R10, R36, RZ, P0 ;  /* 0x000000ff240a7208 */ /* 0x000fe40000000000 */
[----:B------:R-:W-:Y:S02]  /*42c0*/  FSEL R11, R37, 1.875, P0 ;  /* 0x3ff00000250b7808 */ /* 0x000fe40000000000 */
[----:B------:R-:W-:-:S04]  /*42d0*/  FSETP.NEU.AND P0, PT, R4, RZ, PT ;  /* 0x000000ff0400720b */ /* 0x000fc80003f0d000 */
[----:B-1----:R-:W-:Y:S01]  /*42e0*/  DADD R6, R6, R10 ;  /* 0x0000000006067229 */ /* 0x002fe2000000000a */
[----:B0-----:R-:W-:-:S04]  /*42f0*/  FMUL R5, R14, UR4 ;  /* 0x000000040e057c20 */ /* 0x001fc80008400000 */
[----:B------:R-:W-:-:S04]  /*4300*/  FFMA R5, R14, UR4, R5 ;  /* 0x000000040e057c23 */ /* 0x000fc80008000005 */
[----:B------:R-:W0:Y:S02]  /*4310*/  F2F.F64.F32 R8, R5 ;  /* 0x0000000500087310 */ /* 0x000e240000201800 */
[----:B0-----:R-:W-:-:S10]  /*4320*/  DADD R6, R6, R8 ;  /* 0x0000000006067229 */ /* 0x001fd40000000008 */
[----:B------:R-:W0:Y:S02]  /*4330*/  F2F.F32.F64 R7, R6 ;  /* 0x0000000600077310 */ /* 0x000e240000301000 */
[----:B0-----:R-:W-:-:S13]  /*4340*/  FSETP.NEU.OR P0, PT, R7, RZ, !P0 ;  /* 0x000000ff0700720b */ /* 0x001fda000470d400 */
[----:B------:R-:W-:Y:S05]  /*4350*/  @P0 BRA `(.L_x_222) ;  /* 0x0000000000280947 */ /* 0x000fea0003800000 */
[----:B------:R-:W-:Y:S01]  /*4360*/  MOV R0, 0x148 ;  /* 0x0000014800007802 */ /* 0x000fe20000000f00 */
[----:B------:R-:W0:Y:S01]  /*4370*/  LDCU.64 UR4, c[0x4][0x140] ;  /* 0x01002800ff0477ac */ /* 0x000e220008000a00 */
[----:B------:R-:W-:Y:S02]  /*4380*/  CS2R R6, SRZ ;  /* 0x0000000000067805 */ /* 0x000fe4000001ff00 */
[----:B------:R1:W2:Y:S01]  /*4390*/  LDC.64 R8, c[0x4][R0] ;  /* 0x0100000000087b82 */ /* 0x0002a20000000a00 */
[----:B0-----:R-:W-:Y:S02]  /*43a0*/  IMAD.U32 R4, RZ, RZ, UR4 ;  /* 0x00000004ff047e24 */ /* 0x001fe4000f8e00ff */
[----:B-1----:R-:W-:-:S07]  /*43b0*/  IMAD.U32 R5, RZ, RZ, UR5 ;  /* 0x00000005ff057e24 */ /* 0x002fce000f8e00ff */
[----:B------:R-:W-:-:S07]  /*43c0*/  LEPC R20, `(.L_x_223) ;  /* 0x000000001014794e */ /* 0x000fce0000000000 */
[----:B--2---:R-:W-:Y:S05]  /*43d0*/  CALL.ABS.NOINC R8 ;  /* 0x0000000008007343 */ /* 0x004fea0003c00000 */
.L_x_223:
[----:B------:R-:W-:Y:S01]  /*43e0*/  IMAD.MOV.U32 R3, RZ, RZ, 0x7f7fffff ;  /* 0x7f7fffffff037424 */ /* 0x000fe200078e00ff */
[----:B------:R-:W-:Y:S06]  /*43f0*/  BRA `(.L_x_224) ;  /* 0x0000000000407947 */ /* 0x000fec0003800000 */
.L_x_222:
[----:B------:R-:W-:-:S13]  /*4400*/  FSETP.NEU.AND P0, PT, R7, RZ, PT ;  /* 0x000000ff0700720b */ /* 0x000fda0003f0d000 */
[----:B------:R-:W-:Y:S05]  /*4410*/  @!P0 BRA `(.L_x_224) ;  /* 0x0000000000388947 */ /* 0x000fea0003800000 */
[----:B------:R-:W0:Y:S01]  /*4420*/  MUFU.RCP R0, R7 ;  /* 0x0000000700007308 */ /* 0x000e220000001000 */
[----:B------:R-:W-:Y:S07]  /*4430*/  BSSY.RECONVERGENT B0, `(.L_x_224) ;  /* 0x000000c000007945 */ /* 0x000fee0003800200 */
[----:B------:R-:W1:Y:S01]  /*4440*/  FCHK P0, R4, R7 ;  /* 0x0000000704007302 */ /* 0x000e620000000000 */
[----:B0-----:R-:W-:-:S04]  /*4450*/  FFMA R3, -R7, R0, 1 ;  /* 0x3f80000007037423 */ /* 0x001fc80000000100 */
[----:B------:R-:W-:-:S04]  /*4460*/  FFMA R3, R0, R3, R0 ;  /* 0x0000000300037223 */ /* 0x000fc80000000000 */
[----:B------:R-:W-:-:S04]  /*4470*/  FFMA R0, R4, R3, RZ ;  /* 0x0000000304007223 */ /* 0x000fc800000000ff */
[----:B------:R-:W-:-:S04]  /*4480*/  FFMA R5, -R7, R0, R4 ;  /* 0x0000000007057223 */ /* 0x000fc80000000104 */
[----:B------:R-:W-:Y:S01]  /*4490*/  FFMA R3, R3, R5, R0 ;  /* 0x0000000503037223 */ /* 0x000fe20000000000 */
[----:B-1----:R-:W-:Y:S06]  /*44a0*/  @!P0 BRA `(.L_x_225) ;  /* 0x0000000000108947 */ /* 0x002fec0003800000 */
[----:B------:R-:W-:Y:S01]  /*44b0*/  IMAD.MOV.U32 R3, RZ, RZ, R7 ;  /* 0x000000ffff037224 */ /* 0x000fe200078e0007 */
[----:B------:R-:W-:-:S07]  /*44c0*/  MOV R12, 0x44e0 ;  /* 0x000044e0000c7802 */ /* 0x000fce0000000f00 */
[----:B------:R-:W-:Y:S05]  /*44d0*/  CALL.REL.NOINC `($__internal_0_$__cuda_sm3x_div_rn_noftz_f32_slowpath) ;  /* 0x0000000000307944 */ /* 0x000fea0003c00000 */
[----:B------:R-:W-:-:S07]  /*44e0*/  IMAD.MOV.U32 R3, RZ, RZ, R9 ;  /* 0x000000ffff037224 */ /* 0x000fce00078e0009 */
.L_x_225:
[----:B------:R-:W-:Y:S05]  /*44f0*/  BSYNC.RECONVERGENT B0 ;  /* 0x0000000000007941 */ /* 0x000fea0003800200 */
.L_x_224:
[----:B------:R-:W-:Y:S05]  /*4500*/  BSYNC.RECONVERGENT B6 ;  /* 0x0000000000067941 */ /* 0x000fea0003800200 */
.L_x_221:
[----:B------:R-:W0:Y:S01]  /*4510*/  LDCU.64 UR4, c[0x0][0x3a0] ;  /* 0x00007400ff0477ac */ /* 0x000e220008000a00 */
[----:B------:R-:W-:Y:S02]  /*4520*/  R2UR UR6, R18 ;  /* 0x00000000120672ca */ /* 0x000fe400000e0000 */
[----:B------:R-:W-:Y:S02]  /*4530*/  R2UR UR7, R19 ;  /* 0x00000000130772ca */ /* 0x000fe400000e0000 */
[----:B0-----:R-:W-:-:S04]  /*4540*/  IADD3 R16, P0, PT, R16, UR4, RZ ;  /* 0x0000000410107c10 */ /* 0x001fc8000ff1e0ff */
[----:B------:R-:W-:-:S07]  /*4550*/  IADD3.X R17, PT, PT, R2, UR5, RZ, P0, !PT ;  /* 0x0000000502117c10 */ /* 0x000fce00087fe4ff */
[----:B------:R0:W-:Y:S02]  /*4560*/  STG.E desc[UR6][R16.64+-0x4], R3 ;  /* 0xfffffc0310007986 */ /* 0x0001e4000c101906 */
.L_x_147:
[----:B------:R-:W-:Y:S05]  /*4570*/  WARPSYNC.ALL ;  /* 0x0000000000007948 */ /* 0x000fea0003800000 */
[----:B------:R-:W-:Y:S06]  /*4580*/  BAR.SYNC.DEFER_BLOCKING 0x0 ;  /* 0x0000000000007b1d */ /* 0x000fec0000010000 */
[----:B------:R-:W-:Y:S05]  /*4590*/  EXIT ;  /* 0x000000000000794d */ /* 0x000fea0003800000 */
        .weak           $__internal_0_$__cuda_sm3x_div_rn_noftz_f32_slowpath
        .type           $__internal_0_$__cuda_sm3x_div_rn_noftz_f32_slowpath,@function
        .size           $__internal_0_$__cuda_sm3x_div_rn_noftz_f32_slowpath,($_Z15decisionKernel2PfS_S_S_S_ffffi$__internal_accurate_pow - $__internal_0_$__cuda_sm3x_div_rn_noftz_f32_slowpath)
$__internal_0_$__cuda_sm3x_div_rn_noftz_f32_slowpath:
[----:B------:R-:W-:Y:S01]  /*45a0*/  SHF.R.U32.HI R5, RZ, 0x17, R3 ;  /* 0x00000017ff057819 */ /* 0x000fe20000011603 */
[----:B------:R-:W-:Y:S01]  /*45b0*/  BSSY.RECONVERGENT B1, `(.L_x_226) ;  /* 0x0000062000017945 */ /* 0x000fe20003800200 */
[----:B------:R-:W-:Y:S02]  /*45c0*/  SHF.R.U32.HI R0, RZ, 0x17, R4 ;  /* 0x00000017ff007819 */ /* 0x000fe40000011604 */
[----:B------:R-:W-:Y:S02]  /*45d0*/  LOP3.LUT R14, R5, 0xff, RZ, 0xc0, !PT ;  /* 0x000000ff050e7812 */ /* 0x000fe400078ec0ff */
[----:B------:R-:W-:-:S03]  /*45e0*/  LOP3.LUT R10, R0, 0xff, RZ, 0xc0, !PT ;  /* 0x000000ff000a7812 */ /* 0x000fc600078ec0ff */
[----:B------:R-:W-:Y:S02]  /*45f0*/  VIADD R7, R14, 0xffffffff ;  /* 0xffffffff0e077836 */ /* 0x000fe40000000000 */
[----:B------:R-:W-:-:S03]  /*4600*/  VIADD R0, R10, 0xffffffff ;  /* 0xffffffff0a007836 */ /* 0x000fc60000000000 */
[----:B------:R-:W-:-:S04]  /*4610*/  ISETP.GT.U32.AND P0, PT, R7, 0xfd, PT ;  /* 0x000000fd0700780c */ /* 0x000fc80003f04070 */
[----:B------:R-:W-:-:S13]  /*4620*/  ISETP.GT.U32.OR P0, PT, R0, 0xfd, P0 ;  /* 0x000000fd0000780c */ /* 0x000fda0000704470 */
[----:B------:R-:W-:Y:S01]  /*4630*/  @!P0 IMAD.MOV.U32 R5, RZ, RZ, RZ ;  /* 0x000000ffff058224 */ /* 0x000fe200078e00ff */
[----:B------:R-:W-:Y:S06]  /*4640*/  @!P0 BRA `(.L_x_227) ;  /* 0x00000000005c8947 */ /* 0x000fec0003800000 */
[----:B------:R-:W-:Y:S02]  /*4650*/  FSETP.GTU.FTZ.AND P0, PT, |R4|, +INF , PT ;  /* 0x7f8000000400780b */ /* 0x000fe40003f1c200 */
[----:B------:R-:W-:-:S04]  /*4660*/  FSETP.GTU.FTZ.AND P1, PT, |R3|, +INF , PT ;  /* 0x7f8000000300780b */ /* 0x000fc80003f3c200 */
[----:B------:R-:W-:-:S13]  /*4670*/  PLOP3.LUT P0, PT, P0, P1, PT, 0xf8, 0x8f ;  /* 0x00000000008f781c */ /* 0x000fda0000703f70 */
[----:B------:R-:W-:Y:S05]  /*4680*/  @P0 BRA `(.L_x_228) ;  /* 0x00000004004c0947 */ /* 0x000fea0003800000 */
[----:B------:R-:W-:-:S13]  /*4690*/  LOP3.LUT P0, RZ, R3, 0x7fffffff, R4, 0xc8, !PT ;  /* 0x7fffffff03ff7812 */ /* 0x000fda000780c804 */
[----:B------:R-:W-:Y:S05]  /*46a0*/  @!P0 BRA `(.L_x_229) ;  /* 0x00000004003c8947 */ /* 0x000fea0003800000 */
[C---:B------:R-:W-:Y:S02]  /*46b0*/  FSETP.NEU.FTZ.AND P2, PT, |R4|.reuse, +INF , PT ;  /* 0x7f8000000400780b */ /* 0x040fe40003f5d200 */
[----:B------:R-:W-:Y:S02]  /*46c0*/  FSETP.NEU.FTZ.AND P1, PT, |R3|, +INF , PT ;  /* 0x7f8000000300780b */ /* 0x000fe40003f3d200 */
[----:B------:R-:W-:-:S11]  /*46d0*/  FSETP.NEU.FTZ.AND P0, PT, |R4|, +INF , PT ;  /* 0x7f8000000400780b */ /* 0x000fd60003f1d200 */
[----:B------:R-:W-:Y:S05]  /*46e0*/  @!P1 BRA !P2, `(.L_x_229) ;  /* 0x00000004002c9947 */ /* 0x000fea0005000000 */
[----:B------:R-:W-:-:S04]  /*46f0*/  LOP3.LUT P2, RZ, R4, 0x7fffffff, RZ, 0xc0, !PT ;  /* 0x7fffffff04ff7812 */ /* 0x000fc8000784c0ff */
[----:B------:R-:W-:-:S13]  /*4700*/  PLOP3.LUT P1, PT, P1, P2, PT, 0x2f, 0xf2 ;  /* 0x0000000000f2781c */ /* 0x000fda0000f24577 */
[----:B------:R-:W-:Y:S05]  /*4710*/  @P1 BRA `(.L_x_230) ;  /* 0x0000000400181947 */ /* 0x000fea0003800000 */
[----:B------:R-:W-:-:S04]  /*4720*/  LOP3.LUT P1, RZ, R3, 0x7fffffff, RZ, 0xc0, !PT ;  /* 0x7fffffff03ff7812 */ /* 0x000fc8000782c0ff */
[----:B------:R-:W-:-:S13]  /*4730*/  PLOP3.LUT P0, PT, P0, P1, PT, 0x2f, 0xf2 ;  /* 0x0000000000f2781c */ /* 0x000fda0000702577 */
[----:B------:R-:W-:Y:S05]  /*4740*/  @P0 BRA `(.L_x_231) ;  /* 0x0000000400000947 */ /* 0x000fea0003800000 */
[----:B------:R-:W-:Y:S02]  /*4750*/  ISETP.GE.AND P0, PT, R0, RZ, PT ;  /* 0x000000ff0000720c */ /* 0x000fe40003f06270 */
[----:B------:R-:W-:-:S11]  /*4760*/  ISETP.GE.AND P1, PT, R7, RZ, PT ;  /* 0x000000ff0700720c */ /* 0x000fd60003f26270 */
[----:B------:R-:W-:Y:S02]  /*4770*/  @P0 IMAD.MOV.U32 R5, RZ, RZ, RZ ;  /* 0x000000ffff050224 */ /* 0x000fe400078e00ff */
[----:B------:R-:W-:Y:S01]  /*4780*/  @!P0 FFMA R4, R4, 1.84467440737095516160e+19, RZ ;  /* 0x5f80000004048823 */ /* 0x000fe200000000ff */
[----:B------:R-:W-:Y:S02]  /*4790*/  @!P0 IMAD.MOV.U32 R5, RZ, RZ, -0x40 ;  /* 0xffffffc0ff058424 */ /* 0x000fe400078e00ff */
[----:B------:R-:W-:Y:S02]  /*47a0*/  @!P1 FFMA R3, R3, 1.84467440737095516160e+19, RZ ;  /* 0x5f80000003039823 */ /* 0x000fe400000000ff */
[----:B------:R-:W-:-:S07]  /*47b0*/  @!P1 VIADD R5, R5, 0x40 ;  /* 0x0000004005059836 */ /* 0x000fce0000000000 */
.L_x_227:
[----:B------:R-:W-:Y:S01]  /*47c0*/  LEA R0, R14, 0xc0800000, 0x17 ;  /* 0xc08000000e007811 */ /* 0x000fe200078eb8ff */
[----:B------:R-:W-:Y:S04]  /*47d0*/  BSSY.RECONVERGENT B2, `(.L_x_232) ;  /* 0x0000036000027945 */ /* 0x000fe80003800200 */
[----:B------:R-:W-:Y:S02]  /*47e0*/  IMAD.IADD R7, R3, 0x1, -R0 ;  /* 0x0000000103077824 */ /* 0x000fe400078e0a00 */
[----:B------:R-:W-:Y:S02]  /*47f0*/  VIADD R3, R10, 0xffffff81 ;  /* 0xffffff810a037836 */ /* 0x000fe40000000000 */
[----:B------:R-:W0:Y:S01]  /*4800*/  MUFU.RCP R9, R7 ;  /* 0x0000000700097308 */ /* 0x000e220000001000 */
[----:B------:R-:W-:Y:S01]  /*4810*/  FADD.FTZ R13, -R7, -RZ ;  /* 0x800000ff070d7221 */ /* 0x000fe20000010100 */
[----:B------:R-:W-:-:S03]  /*4820*/  IMAD R0, R3, -0x800000, R4 ;  /* 0xff80000003007824 */ /* 0x000fc600078e0204 */
[----:B0-----:R-:W-:-:S04]  /*4830*/  FFMA R10, R9, R13, 1 ;  /* 0x3f800000090a7423 */ /* 0x001fc8000000000d */
[----:B------:R-:W-:-:S04]  /*4840*/  FFMA R15, R9, R10, R9 ;  /* 0x0000000a090f7223 */ /* 0x000fc80000000009 */
[----:B------:R-:W-:-:S04]  /*4850*/  FFMA R4, R0, R15, RZ ;  /* 0x0000000f00047223 */ /* 0x000fc800000000ff */
[----:B------:R-:W-:-:S04]  /*4860*/  FFMA R9, R13, R4, R0 ;  /* 0x000000040d097223 */ /* 0x000fc80000000000 */
[----:B------:R-:W-:Y:S01]  /*4870*/  FFMA R10, R15, R9, R4 ;  /* 0x000000090f0a7223 */ /* 0x000fe20000000004 */
[----:B------:R-:W-:-:S03]  /*4880*/  IADD3 R4, PT, PT, R3, 0x7f, -R14 ;  /* 0x0000007f03047810 */ /* 0x000fc60007ffe80e */
[----:B------:R-:W-:Y:S02]  /*4890*/  FFMA R13, R13, R10, R0 ;  /* 0x0000000a0d0d7223 */ /* 0x000fe40000000000 */
[----:B------:R-:W-:Y:S02]  /*48a0*/  IMAD.IADD R4, R4, 0x1, R5 ;  /* 0x0000000104047824 */ /* 0x000fe400078e0205 */
[----:B------:R-:W-:-:S05]  /*48b0*/  FFMA R9, R15, R13, R10 ;  /* 0x0000000d0f097223 */ /* 0x000fca000000000a */
[----:B------:R-:W-:-:S04]  /*48c0*/  SHF.R.U32.HI R0, RZ, 0x17, R9 ;  /* 0x00000017ff007819 */ /* 0x000fc80000011609 */
[----:B------:R-:W-:-:S05]  /*48d0*/  LOP3.LUT R0, R0, 0xff, RZ, 0xc0, !PT ;  /* 0x000000ff00007812 */ /* 0x000fca00078ec0ff */
[----:B------:R-:W-:-:S04]  /*48e0*/  IMAD.IADD R7, R0, 0x1, R4 ;  /* 0x0000000100077824 */ /* 0x000fc800078e0204 */
[----:B------:R-:W-:-:S05]  /*48f0*/  VIADD R0, R7, 0xffffffff ;  /* 0xffffffff07007836 */ /* 0x000fca0000000000 */
[----:B------:R-:W-:-:S13]  /*4900*/  ISETP.GE.U32.AND P0, PT, R0, 0xfe, PT ;  /* 0x000000fe0000780c */ /* 0x000fda0003f06070 */
[----:B------:R-:W-:Y:S05]  /*4910*/  @!P0 BRA `(.L_x_233) ;  /* 0x0000000000808947 */ /* 0x000fea0003800000 */
[----:B------:R-:W-:-:S13]  /*4920*/  ISETP.GT.AND P0, PT, R7, 0xfe, PT ;  /* 0x000000fe0700780c */ /* 0x000fda0003f04270 */
[----:B------:R-:W-:Y:S05]  /*4930*/  @P0 BRA `(.L_x_234) ;  /* 0x00000000006c0947 */ /* 0x000fea0003800000 */
[----:B------:R-:W-:-:S13]  /*4940*/  ISETP.GE.AND P0, PT, R7, 0x1, PT ;  /* 0x000000010700780c */ /* 0x000fda0003f06270 */
[----:B------:R-:W-:Y:S05]  /*4950*/  @P0 BRA `(.L_x_235) ;  /* 0x0000000000740947 */ /* 0x000fea0003800000 */
[----:B------:R-:W-:Y:S02]  /*4960*/  ISETP.GE.AND P0, PT, R7, -0x18, PT ;  /* 0xffffffe80700780c */ /* 0x000fe40003f06270 */
[----:B------:R-:W-:-:S11]  /*4970*/  LOP3.LUT R9, R9, 0x80000000, RZ, 0xc0, !PT ;  /* 0x8000000009097812 */ /* 0x000fd600078ec0ff */
[----:B------:R-:W-:Y:S05]  /*4980*/  @!P0 BRA `(.L_x_235) ;  /* 0x0000000000688947 */ /* 0x000fea0003800000 */
[-CC-:B------:R-:W-:Y:S01]  /*4990*/  FFMA.RZ R0, R15, R13.reuse, R10.reuse ;  /* 0x0000000d0f007223 */ /* 0x180fe2000000c00a */
[----:B------:R-:W-:Y:S02]  /*49a0*/  VIADD R5, R7, 0x20 ;  /* 0x0000002007057836 */ /* 0x000fe40000000000 */
[-CC-:B------:R-:W-:Y:S01]  /*49b0*/  FFMA.RM R3, R15, R13.reuse, R10.reuse ;  /* 0x0000000d0f037223 */ /* 0x180fe2000000400a */
[----:B------:R-:W-:Y:S02]  /*49c0*/  ISETP.NE.AND P2, PT, R7, RZ, PT ;  /* 0x000000ff0700720c */ /* 0x000fe40003f45270 */
[----:B------:R-:W-:Y:S01]  /*49d0*/  LOP3.LUT R4, R0, 0x7fffff, RZ, 0xc0, !PT ;  /* 0x007fffff00047812 */ /* 0x000fe200078ec0ff */
[----:B------:R-:W-:Y:S01]  /*49e0*/  FFMA.RP R0, R15, R13, R10 ;  /* 0x0000000d0f007223 */ /* 0x000fe2000000800a */
[----:B------:R-:W-:Y:S01]  /*49f0*/  ISETP.NE.AND P1, PT, R7, RZ, PT ;  /* 0x000000ff0700720c */ /* 0x000fe20003f25270 */
[----:B------:R-:W-:Y:S01]  /*4a00*/  IMAD.MOV R7, RZ, RZ, -R7 ;  /* 0x000000ffff077224 */ /* 0x000fe200078e0a07 */
[----:B------:R-:W-:-:S02]  /*4a10*/  LOP3.LUT R4, R4, 0x800000, RZ, 0xfc, !PT ;  /* 0x0080000004047812 */ /* 0x000fc400078efcff */
[----:B------:R-:W-:Y:S02]  /*4a20*/  FSETP.NEU.FTZ.AND P0, PT, R0, R3, PT ;  /* 0x000000030000720b */ /* 0x000fe40003f1d000 */
[----:B------:R-:W-:Y:S02]  /*4a30*/  SHF.L.U32 R5, R4, R5, RZ ;  /* 0x0000000504057219 */ /* 0x000fe400000006ff */
[----:B------:R-:W-:Y:S02]  /*4a40*/  SEL R3, R7, RZ, P2 ;  /* 0x000000ff07037207 */ /* 0x000fe40001000000 */
[----:B------:R-:W-:Y:S02]  /*4a50*/  ISETP.NE.AND P1, PT, R5, RZ, P1 ;  /* 0x000000ff0500720c */ /* 0x000fe40000f25270 */
[----:B------:R-:W-:Y:S02]  /*4a60*/  SHF.R.U32.HI R3, RZ, R3, R4 ;  /* 0x00000003ff037219 */ /* 0x000fe40000011604 */
[----:B------:R-:W-:-:S02]  /*4a70*/  PLOP3.LUT P0, PT, P0, P1, PT, 0xf8, 0x8f ;  /* 0x00000000008f781c */ /* 0x000fc40000703f70 */
[----:B------:R-:W-:Y:S02]  /*4a80*/  SHF.R.U32.HI R5, RZ, 0x1, R3 ;  /* 0x00000001ff057819 */ /* 0x000fe40000011603 */
[----:B------:R-:W-:-:S04]  /*4a90*/  SEL R0, RZ, 0x1, !P0 ;  /* 0x00000001ff007807 */ /* 0x000fc80004000000 */
[----:B------:R-:W-:-:S04]  /*4aa0*/  LOP3.LUT R0, R0, 0x1, R5, 0xf8, !PT ;  /* 0x0000000100007812 */ /* 0x000fc800078ef805 */
[----:B------:R-:W-:-:S05]  /*4ab0*/  LOP3.LUT R0, R0, R3, RZ, 0xc0, !PT ;  /* 0x0000000300007212 */ /* 0x000fca00078ec0ff */
[----:B------:R-:W-:-:S05]  /*4ac0*/  IMAD.IADD R0, R5, 0x1, R0 ;  /* 0x0000000105007824 */ /* 0x000fca00078e0200 */
[----:B------:R-:W-:Y:S01]  /*4ad0*/  LOP3.LUT R9, R0, R9, RZ, 0xfc, !PT ;  /* 0x0000000900097212 */ /* 0x000fe200078efcff */
[----:B------:R-:W-:Y:S06]  /*4ae0*/  BRA `(.L_x_235) ;  /* 0x0000000000107947 */ /* 0x000fec0003800000 */
.L_x_234:
[----:B------:R-:W-:-:S04]  /*4af0*/  LOP3.LUT R9, R9, 0x80000000, RZ, 0xc0, !PT ;  /* 0x8000000009097812 */ /* 0x000fc800078ec0ff */
[----:B------:R-:W-:Y:S01]  /*4b00*/  LOP3.LUT R9, R9, 0x7f800000, RZ, 0xfc, !PT ;  /* 0x7f80000009097812 */ /* 0x000fe200078efcff */
[----:B------:R-:W-:Y:S06]  /*4b10*/  BRA `(.L_x_235) ;  /* 0x0000000000047947 */ /* 0x000fec0003800000 */
.L_x_233:
[----:B------:R-:W-:-:S07]  /*4b20*/  IMAD R9, R4, 0x800000, R9 ;  /* 0x0080000004097824 */ /* 0x000fce00078e0209 */
.L_x_235:
[----:B------:R-:W-:Y:S05]  /*4b30*/  BSYNC.RECONVERGENT B2 ;  /* 0x0000000000027941 */ /* 0x000fea0003800200 */
.L_x_232:
[----:B------:R-:W-:Y:S05]  /*4b40*/  BRA `(.L_x_236) ;  /* 0x0000000000207947 */ /* 0x000fea0003800000 */
.L_x_231:
[----:B------:R-:W-:-:S04]  /*4b50*/  LOP3.LUT R3, R3, 0x80000000, R4, 0x48, !PT ;  /* 0x8000000003037812 */ /* 0x000fc800078e4804 */
[----:B------:R-:W-:Y:S01]  /*4b60*/  LOP3.LUT R9, R3, 0x7f800000, RZ, 0xfc, !PT ;  /* 0x7f80000003097812 */ /* 0x000fe200078efcff */
[----:B------:R-:W-:Y:S06]  /*4b70*/  BRA `(.L_x_236) ;  /* 0x0000000000147947 */ /* 0x000fec0003800000 */
.L_x_230:
[----:B------:R-:W-:Y:S01]  /*4b80*/  LOP3.LUT R9, R3, 0x80000000, R4, 0x48, !PT ;  /* 0x8000000003097812 */ /* 0x000fe200078e4804 */
[----:B------:R-:W-:Y:S06]  /*4b90*/  BRA `(.L_x_236) ;  /* 0x00000000000c7947 */ /* 0x000fec0003800000 */
.L_x_229:
[----:B------:R-:W0:Y:S01]  /*4ba0*/  MUFU.RSQ R9, -QNAN ;  /* 0xffc0000000097908 */ /* 0x000e220000001400 */
[----:B------:R-:W-:Y:S05]  /*4bb0*/  BRA `(.L_x_236) ;  /* 0x0000000000047947 */ /* 0x000fea0003800000 */
.L_x_228:
[----:B------:R-:W-:-:S07]  /*4bc0*/  FADD.FTZ R9, R4, R3 ;  /* 0x0000000304097221 */ /* 0x000fce0000010000 */
.L_x_236:
[----:B------:R-:W-:Y:S05]  /*4bd0*/  BSYNC.RECONVERGENT B1 ;  /* 0x0000000000017941 */ /* 0x000fea0003800200 */
.L_x_226:
[----:B------:R-:W-:Y:S02]  /*4be0*/  IMAD.MOV.U32 R4, RZ, RZ, R12 ;  /* 0x000000ffff047224 */ /* 0x000fe400078e000c */
[----:B------:R-:W-:-:S04]  /*4bf0*/  IMAD.MOV.U32 R5, RZ, RZ, 0x0 ;  /* 0x00000000ff057424 */ /* 0x000fc800078e00ff */
[----:B0-----:R-:W-:Y:S05]  /*4c00*/  RET.REL.NODEC R4 `(_Z15decisionKernel2PfS_S_S_S_ffffi) ;  /* 0xffffffb004fc7950 */ /* 0x001fea0003c3ffff */
        .type           $_Z15decisionKernel2PfS_S_S_S_ffffi$__internal_accurate_pow,@function
        .size           $_Z15decisionKernel2PfS_S_S_S_ffffi$__internal_accurate_pow,(.L_x_270 - $_Z15decisionKernel2PfS_S_S_S_ffffi$__internal_accurate_pow)
$_Z15decisionKernel2PfS_S_S_S_ffffi$__internal_accurate_pow:
[----:B------:R-:W-:Y:S01]  /*4c10*/  ISETP.GT.U32.AND P0, PT, R55, 0xfffff, PT ;  /* 0x000fffff3700780c */ /* 0x000fe20003f04070 */
[----:B------:R-:W-:Y:S01]  /*4c20*/  IMAD.MOV.U32 R34, RZ, RZ, R55 ;  /* 0x000000ffff227224 */ /* 0x000fe200078e0037 */
[----:B------:R-:W-:Y:S01]  /*4c30*/  UMOV UR4, 0x7d2cafe2 ;  /* 0x7d2cafe200047882 */ /* 0x000fe20000000000 */
[----:B------:R-:W-:Y:S01]  /*4c40*/  IMAD.MOV.U32 R42, RZ, RZ, R54 ;  /* 0x000000ffff2a7224 */ /* 0x000fe200078e0036 */
[----:B------:R-:W-:Y:S01]  /*4c50*/  UMOV UR5, 0x3eb0f5ff ;  /* 0x3eb0f5ff00057882 */ /* 0x000fe20000000000 */
[----:B------:R-:W-:Y:S01]  /*4c60*/  IMAD.MOV.U32 R36, RZ, RZ, 0x41ad3b5a ;  /* 0x41ad3b5aff247424 */ /* 0x000fe200078e00ff */
[----:B------:R-:W-:Y:S01]  /*4c70*/  UMOV UR6, 0x3b39803f ;  /* 0x3b39803f00067882 */ /* 0x000fe20000000000 */
[----:B------:R-:W-:Y:S01]  /*4c80*/  IMAD.MOV.U32 R37, RZ, RZ, 0x3ed0f5d2 ;  /* 0x3ed0f5d2ff257424 */ /* 0x000fe200078e00ff */
[----:B------:R-:W-:-:S05]  /*4c90*/  UMOV UR7, 0x3c7abc9e ;  /* 0x3c7abc9e00077882 */ /* 0x000fca0000000000 */
[----:B------:R-:W-:Y:S01]  /*4ca0*/  @!P0 DMUL R40, R54, 1.80143985094819840000e+16 ;  /* 0x4350000036288828 */ /* 0x000fe20000000000 */
[----:B------:R-:W-:-:S09]  /*4cb0*/  SHF.R.U32.HI R55, RZ, 0x14, R55 ;  /* 0x00000014ff377819 */ /* 0x000fd20000011637 */
[----:B------:R-:W-:Y:S01]  /*4cc0*/  @!P0 IMAD.MOV.U32 R34, RZ, RZ, R41 ;  /* 0x000000ffff228224 */ /* 0x000fe200078e0029 */
[----:B------:R-:W-:Y:S01]  /*4cd0*/  @!P0 LEA.HI R55, R41, 0xffffffca, RZ, 0xc ;  /* 0xffffffca29378811 */ /* 0x000fe200078f60ff */
[----:B------:R-:W-:-:S03]  /*4ce0*/  @!P0 IMAD.MOV.U32 R42, RZ, RZ, R40 ;  /* 0x000000ffff2a8224 */ /* 0x000fc600078e0028 */
[----:B------:R-:W-:-:S04]  /*4cf0*/  LOP3.LUT R34, R34, 0x800fffff, RZ, 0xc0, !PT ;  /* 0x800fffff22227812 */ /* 0x000fc800078ec0ff */
[----:B------:R-:W-:Y:S01]  /*4d00*/  LOP3.LUT R43, R34, 0x3ff00000, RZ, 0xfc, !PT ;  /* 0x3ff00000222b7812 */ /* 0x000fe200078efcff */
[----:B------:R-:W-:-:S03]  /*4d10*/  IMAD.MOV.U32 R34, RZ, RZ, RZ ;  /* 0x000000ffff227224 */ /* 0x000fc600078e00ff */
[----:B------:R-:W-:-:S13]  /*4d20*/  ISETP.GE.U32.AND P1, PT, R43, 0x3ff6a09f, PT ;  /* 0x3ff6a09f2b00780c */ /* 0x000fda0003f26070 */
[----:B------:R-:W-:-:S04]  /*4d30*/  @P1 VIADD R35, R43, 0xfff00000 ;  /* 0xfff000002b231836 */ /* 0x000fc80000000000 */
[----:B------:R-:W-:-:S06]  /*4d40*/  @P1 IMAD.MOV.U32 R43, RZ, RZ, R35 ;  /* 0x000000ffff2b1224 */ /* 0x000fcc00078e0023 */
[C---:B------:R-:W-:Y:S02]  /*4d50*/  DADD R44, R42.reuse, 1 ;  /* 0x3ff000002a2c7429 */ /* 0x040fe40000000000 */
[----:B------:R-:W-:-:S04]  /*4d60*/  DADD R42, R42, -1 ;  /* 0xbff000002a2a7429 */ /* 0x000fc80000000000 */
[----:B------:R-:W0:Y:S02]  /*4d70*/  MUFU.RCP64H R35, R45 ;  /* 0x0000002d00237308 */ /* 0x000e240000001800 */
[----:B0-----:R-:W-:-:S08]  /*4d80*/  DFMA R38, -R44, R34, 1 ;  /* 0x3ff000002c26742b */ /* 0x001fd00000000122 */
[----:B------:R-:W-:-:S08]  /*4d90*/  DFMA R38, R38, R38, R38 ;  /* 0x000000262626722b */ /* 0x000fd00000000026 */
[----:B------:R-:W-:-:S08]  /*4da0*/  DFMA R38, R34, R38, R34 ;  /* 0x000000262226722b */ /* 0x000fd00000000022 */
[----:B------:R-:W-:-:S08]  /*4db0*/  DMUL R34, R42, R38 ;  /* 0x000000262a227228 */ /* 0x000fd00000000000 */
[----:B------:R-:W-:-:S08]  /*4dc0*/  DFMA R34, R42, R38, R34 ;  /* 0x000000262a22722b */ /* 0x000fd00000000022 */
[----:B------:R-:W-:-:S08]  /*4dd0*/  DMUL R46, R34, R34 ;  /* 0x00000022222e7228 */ /* 0x000fd00000000000 */
[----:B------:R-:W-:Y:S01]  /*4de0*/  DFMA R36, R46, UR4, R36 ;  /* 0x000000042e247c2b */ /* 0x000fe20008000024 */
[----:B------:R-:W-:Y:S01]  /*4df0*/  UMOV UR4, 0x75488a3f ;  /* 0x75488a3f00047882 */ /* 0x000fe20000000000 */
[----:B------:R-:W-:-:S06]  /*4e00*/  UMOV UR5, 0x3ef3b20a ;  /* 0x3ef3b20a00057882 */ /* 0x000fcc0000000000 */
[----:B------:R-:W-:Y:S01]  /*4e10*/  DFMA R44, R46, R36, UR4 ;  /* 0x000000042e2c7e2b */ /* 0x000fe20008000024 */
[----:B------:R-:W-:Y:S01]  /*4e20*/  UMOV UR4, 0xe4faecd5 ;  /* 0xe4faecd500047882 */ /* 0x000fe20000000000 */
[----:B------:R-:W-:Y:S01]  /*4e30*/  UMOV UR5, 0x3f1745cd ;  /* 0x3f1745cd00057882 */ /* 0x000fe20000000000 */
[----:B------:R-:W-:-:S05]  /*4e40*/  DADD R36, R42, -R34 ;  /* 0x000000002a247229 */ /* 0x000fca0000000822 */
[----:B------:R-:W-:Y:S01]  /*4e50*/  DFMA R44, R46, R44, UR4 ;  /* 0x000000042e2c7e2b */ /* 0x000fe2000800002c */
[----:B------:R-:W-:Y:S01]  /*4e60*/  UMOV UR4, 0x258a578b ;  /* 0x258a578b00047882 */ /* 0x000fe20000000000 */
[----:B------:R-:W-:Y:S01]  /*4e70*/  UMOV UR5, 0x3f3c71c7 ;  /* 0x3f3c71c700057882 */ /* 0x000fe20000000000 */
[----:B------:R-:W-:-:S05]  /*4e80*/  DADD R36, R36, R36 ;  /* 0x0000000024247229 */ /* 0x000fca0000000024 */
[----:B------:R-:W-:Y:S01]  /*4e90*/  DFMA R44, R46, R44, UR4 ;  /* 0x000000042e2c7e2b */ /* 0x000fe2000800002c */
[----:B------:R-:W-:Y:S01]  /*4ea0*/  UMOV UR4, 0x9242b910 ;  /* 0x9242b91000047882 */ /* 0x000fe20000000000 */
[----:B------:R-:W-:Y:S01]  /*4eb0*/  UMOV UR5, 0x3f624924 ;  /* 0x3f62492400057882 */ /* 0x000fe20000000000 */
[----:B------:R-:W-:-:S05]  /*4ec0*/  DFMA R42, R42, -R34, R36 ;  /* 0x800000222a2a722b */ /* 0x000fca0000000024 */
[----:B------:R-:W-:Y:S01]  /*4ed0*/  DFMA R44, R46, R44, UR4 ;  /* 0x000000042e2c7e2b */ /* 0x000fe2000800002c */
[----:B------:R-:W-:Y:S01]  /*4ee0*/  UMOV UR4, 0x99999dfb ;  /* 0x99999dfb00047882 */ /* 0x000fe20000000000 */
[----:B------:R-:W-:Y:S01]  /*4ef0*/  UMOV UR5, 0x3f899999 ;  /* 0x3f89999900057882 */ /* 0x000fe20000000000 */
[----:B------:R-:W-:-:S05]  /*4f00*/  DMUL R38, R38, R42 ;  /* 0x0000002a26267228 */ /* 0x000fca0000000000 */
[----:B------:R-:W-:Y:S01]  /*4f10*/  DFMA R44, R46, R44, UR4 ;  /* 0x000000042e2c7e2b */ /* 0x000fe2000800002c */
[----:B------:R-:W-:Y:S01]  /*4f20*/  UMOV UR4, 0x55555555 ;  /* 0x5555555500047882 */ /* 0x000fe20000000000 */
[----:B------:R-:W-:-:S06]  /*4f30*/  UMOV UR5, 0x3fb55555 ;  /* 0x3fb5555500057882 */ /* 0x000fcc0000000000 */
[----:B------:R-:W-:-:S08]  /*4f40*/  DFMA R36, R46, R44, UR4 ;  /* 0x000000042e247e2b */ /* 0x000fd0000800002c */
[----:B------:R-:W-:Y:S01]  /*4f50*/  DADD R48, -R36, UR4 ;  /* 0x0000000424307e29 */ /* 0x000fe20008000100 */
[----:B------:R-:W-:Y:S01]  /*4f60*/  UMOV UR4, 0xb9e7b0 ;  /* 0x00b9e7b000047882 */ /* 0x000fe20000000000 */
[----:B------:R-:W-:-:S06]  /*4f70*/  UMOV UR5, 0x3c46a4cb ;  /* 0x3c46a4cb00057882 */ /* 0x000fcc0000000000 */
[----:B------:R-:W-:Y:S02]  /*4f80*/  DFMA R46, R46, R44, R48 ;  /* 0x0000002c2e2e722b */ /* 0x000fe40000000030 */
[----:B------:R-:W-:Y:S01]  /*4f90*/  DMUL R48, R34, R34 ;  /* 0x0000002222307228 */ /* 0x000fe20000000000 */
[----:B------:R-:W-:Y:S02]  /*4fa0*/  VIADD R45, R39, 0x100000 ;  /* 0x00100000272d7836 */ /* 0x000fe40000000000 */
[----:B------:R-:W-:-:S03]  /*4fb0*/  IMAD.MOV.U32 R44, RZ, RZ, R38 ;  /* 0x000000ffff2c7224 */ /* 0x000fc600078e0026 */
[----:B------:R-:W-:Y:S01]  /*4fc0*/  DADD R46, R46, -UR4 ;  /* 0x800000042e2e7e29 */ /* 0x000fe20008000000 */
[----:B------:R-:W-:Y:S01]  /*4fd0*/  UMOV UR4, 0x80000000 ;  /* 0x8000000000047882 */ /* 0x000fe20000000000 */
[C---:B------:R-:W-:Y:S01]  /*4fe0*/  DFMA R42, R34.reuse, R34, -R48 ;  /* 0x00000022222a722b */ /* 0x040fe20000000830 */
[----:B------:R-:W-:Y:S01]  /*4ff0*/  UMOV UR5, 0x43300000 ;  /* 0x4330000000057882 */ /* 0x000fe20000000000 */
[----:B------:R-:W-:-:S06]  /*5000*/  DMUL R40, R34, R48 ;  /* 0x0000003022287228 */ /* 0x000fcc0000000000 */
[C---:B------:R-:W-:Y:S02]  /*5010*/  DFMA R42, R34.reuse, R44, R42 ;  /* 0x0000002c222a722b */ /* 0x040fe4000000002a */
[----:B------:R-:W-:-:S08]  /*5020*/  DFMA R44, R34, R48, -R40 ;  /* 0x00000030222c722b */ /* 0x000fd00000000828 */
[----:B------:R-:W-:Y:S02]  /*5030*/  DFMA R48, R38, R48, R44 ;  /* 0x000000302630722b */ /* 0x000fe4000000002c */
[----:B------:R-:W-:-:S06]  /*5040*/  DADD R44, R36, R46 ;  /* 0x00000000242c7229 */ /* 0x000fcc000000002e */
[----:B------:R-:W-:Y:S02]  /*5050*/  DFMA R42, R34, R42, R48 ;  /* 0x0000002a222a722b */ /* 0x000fe40000000030 */
[----:B------:R-:W-:-:S08]  /*5060*/  DADD R36, R36, -R44 ;  /* 0x0000000024247229 */ /* 0x000fd0000000082c */
[----:B------:R-:W-:Y:S02]  /*5070*/  DADD R46, R46, R36 ;  /* 0x000000002e2e7229 */ /* 0x000fe40000000024 */
[----:B------:R-:W-:-:S08]  /*5080*/  DMUL R36, R44, R40 ;  /* 0x000000282c247228 */ /* 0x000fd00000000000 */
[----:B------:R-:W-:-:S08]  /*5090*/  DFMA R48, R44, R40, -R36 ;  /* 0x000000282c30722b */ /* 0x000fd00000000824 */
[----:B------:R-:W-:-:S08]  /*50a0*/  DFMA R42, R44, R42, R48 ;  /* 0x0000002a2c2a722b */ /* 0x000fd00000000030 */
[----:B------:R-:W-:-:S08]  /*50b0*/  DFMA R46, R46, R40, R42 ;  /* 0x000000282e2e722b */ /* 0x000fd0000000002a */
[----:B------:R-:W-:-:S08]  /*50c0*/  DADD R40, R36, R46 ;  /* 0x0000000024287229 */ /* 0x000fd0000000002e */
[--C-:B------:R-:W-:Y:S02]  /*50d0*/  DADD R42, R34, R40.reuse ;  /* 0x00000000222a7229 */ /* 0x100fe40000000028 */
[----:B------:R-:W-:-:S06]  /*50e0*/  DADD R36, R36, -R40 ;  /* 0x0000000024247229 */ /* 0x000fcc0000000828 */
[----:B------:R-:W-:Y:S02]  /*50f0*/  DADD R34, R34, -R42 ;  /* 0x0000000022227229 */ /* 0x000fe4000000082a */
[----:B------:R-:W-:-:S06]  /*5100*/  DADD R36, R46, R36 ;  /* 0x000000002e247229 */ /* 0x000fcc0000000024 */
[----:B------:R-:W-:-:S08]  /*5110*/  DADD R34, R40, R34 ;  /* 0x0000000028227229 */ /* 0x000fd00000000022 */
[----:B------:R-:W-:Y:S01]  /*5120*/  DADD R34, R36, R34 ;  /* 0x0000000024227229 */ /* 0x000fe20000000022 */
[C---:B------:R-:W-:Y:S02]  /*5130*/  VIADD R36, R55.reuse, 0xfffffc01 ;  /* 0xfffffc0137247836 */ /* 0x040fe40000000000 */
[----:B------:R-:W-:Y:S02]  /*5140*/  @P1 VIADD R36, R55, 0xfffffc02 ;  /* 0xfffffc0237241836 */ /* 0x000fe40000000000 */
[----:B------:R-:W-:-:S03]  /*5150*/  IMAD.MOV.U32 R37, RZ, RZ, 0x43300000 ;  /* 0x43300000ff257424 */ /* 0x000fc600078e00ff */
[----:B------:R-:W-:Y:S01]  /*5160*/  DADD R40, R38, R34 ;  /* 0x0000000026287229 */ /* 0x000fe20000000022 */
[----:B------:R-:W-:-:S06]  /*5170*/  LOP3.LUT R36, R36, 0x80000000, RZ, 0x3c, !PT ;  /* 0x8000000024247812 */ /* 0x000fcc00078e3cff */
[----:B------:R-:W-:Y:S01]  /*5180*/  DADD R36, R36, -UR4 ;  /* 0x8000000424247e29 */ /* 0x000fe20008000000 */
[----:B------:R-:W-:Y:S01]  /*5190*/  UMOV UR4, 0xfefa39ef ;  /* 0xfefa39ef00047882 */ /* 0x000fe20000000000 */
[----:B------:R-:W-:Y:S01]  /*51a0*/  DADD R38, R42, R40 ;  /* 0x000000002a267229 */ /* 0x000fe20000000028 */
[----:B------:R-:W-:-:S07]  /*51b0*/  UMOV UR5, 0x3fe62e42 ;  /* 0x3fe62e4200057882 */ /* 0x000fce0000000000 */
[--C-:B------:R-:W-:Y:S02]  /*51c0*/  DFMA R34, R36, UR4, R38.reuse ;  /* 0x0000000424227c2b */ /* 0x100fe40008000026 */
[----:B------:R-:W-:-:S06]  /*51d0*/  DADD R44, R42, -R38 ;  /* 0x000000002a2c7229 */ /* 0x000fcc0000000826 */
[----:B------:R-:W-:Y:S02]  /*51e0*/  DFMA R42, R36, -UR4, R34 ;  /* 0x80000004242a7c2b */ /* 0x000fe40008000022 */
[----:B------:R-:W-:-:S06]  /*51f0*/  DADD R44, R40, R44 ;  /* 0x00000000282c7229 */ /* 0x000fcc000000002c */
[----:B------:R-:W-:-:S08]  /*5200*/  DADD R42, -R38, R42 ;  /* 0x00000000262a7229 */ /* 0x000fd0000000012a */
[----:B------:R-:W-:-:S08]  /*5210*/  DADD R40, R44, -R42 ;  /* 0x000000002c287229 */ /* 0x000fd0000000082a */
[----:B------:R-:W-:-:S08]  /*5220*/  DFMA R40, R36, UR6, R40 ;  /* 0x0000000624287c2b */ /* 0x000fd00008000028 */
[----:B------:R-:W-:-:S08]  /*5230*/  DADD R36, R34, R40 ;  /* 0x0000000022247229 */ /* 0x000fd00000000028 */
[----:B------:R-:W-:Y:S02]  /*5240*/  DADD R34, R34, -R36 ;  /* 0x0000000022227229 */ /* 0x000fe40000000824 */
[----:B------:R-:W-:-:S06]  /*5250*/  DMUL R38, R36, 2 ;  /* 0x4000000024267828 */ /* 0x000fcc0000000000 */
[----:B------:R-:W-:Y:S02]  /*5260*/  DADD R40, R40, R34 ;  /* 0x0000000028287229 */ /* 0x000fe40000000022 */
[----:B------:R-:W-:-:S08]  /*5270*/  DFMA R36, R36, 2, -R38 ;  /* 0x400000002424782b */ /* 0x000fd00000000826 */
[----:B------:R-:W-:Y:S01]  /*5280*/  DFMA R40, R40, 2, R36 ;  /* 0x400000002828782b */ /* 0x000fe20000000024 */
[----:B------:R-:W-:Y:S02]  /*5290*/  IMAD.MOV.U32 R36, RZ, RZ, 0x652b82fe ;  /* 0x652b82feff247424 */ /* 0x000fe400078e00ff */
[----:B------:R-:W-:-:S05]  /*52a0*/  IMAD.MOV.U32 R37, RZ, RZ, 0x3ff71547 ;  /* 0x3ff71547ff257424 */ /* 0x000fca00078e00ff */
[----:B------:R-:W-:-:S08]  /*52b0*/  DADD R34, R38, R40 ;  /* 0x0000000026227229 */ /* 0x000fd00000000028 */
[----:B------:R-:W-:Y:S02]  /*52c0*/  DFMA R36, R34, R36, 6.75539944105574400000e+15 ;  /* 0x433800002224742b */ /* 0x000fe40000000024 */
[----:B------:R-:W-:Y:S01]  /*52d0*/  FSETP.GEU.AND P0, PT, |R35|, 4.1917929649353027344, PT ;  /* 0x4086232b2300780b */ /* 0x000fe20003f0e200 */
[----:B------:R-:W-:-:S05]  /*52e0*/  DADD R38, R38, -R34 ;  /* 0x0000000026267229 */ /* 0x000fca0000000822 */
[----:B------:R-:W-:-:S03]  /*52f0*/  DADD R44, R36, -6.75539944105574400000e+15 ;  /* 0xc3380000242c7429 */ /* 0x000fc60000000000 */
[----:B------:R-:W-:-:S05]  /*5300*/  DADD R40, R40, R38 ;  /* 0x0000000028287229 */ /* 0x000fca0000000026 */
[----:B------:R-:W-:Y:S01]  /*5310*/  DFMA R42, R44, -UR4, R34 ;  /* 0x800000042c2a7c2b */ /* 0x000fe20008000022 */
[----:B------:R-:W-:Y:S01]  /*5320*/  UMOV UR4, 0x3b39803f ;  /* 0x3b39803f00047882 */ /* 0x000fe20000000000 */
[----:B------:R-:W-:-:S06]  /*5330*/  UMOV UR5, 0x3c7abc9e ;  /* 0x3c7abc9e00057882 */ /* 0x000fcc0000000000 */
[----:B------:R-:W-:Y:S01]  /*5340*/  DFMA R42, R44, -UR4, R42 ;  /* 0x800000042c2a7c2b */ /* 0x000fe2000800002a */
[----:B------:R-:W-:Y:S01]  /*5350*/  UMOV UR4, 0x69ce2bdf ;  /* 0x69ce2bdf00047882 */ /* 0x000fe20000000000 */
[----:B------:R-:W-:Y:S01]  /*5360*/  IMAD.MOV.U32 R44, RZ, RZ, -0x35dec16 ;  /* 0xfca213eaff2c7424 */ /* 0x000fe200078e00ff */
[----:B------:R-:W-:Y:S01]  /*5370*/  UMOV UR5, 0x3e5ade15 ;  /* 0x3e5ade1500057882 */ /* 0x000fe20000000000 */
[----:B------:R-:W-:-:S06]  /*5380*/  IMAD.MOV.U32 R45, RZ, RZ, 0x3e928af3 ;  /* 0x3e928af3ff2d7424 */ /* 0x000fcc00078e00ff */
[----:B------:R-:W-:Y:S01]  /*5390*/  DFMA R44, R42, UR4, R44 ;  /* 0x000000042a2c7c2b */ /* 0x000fe2000800002c */
[----:B------:R-:W-:Y:S01]  /*53a0*/  UMOV UR4, 0x62401315 ;  /* 0x6240131500047882 */ /* 0x000fe20000000000 */
[----:B------:R-:W-:-:S06]  /*53b0*/  UMOV UR5, 0x3ec71dee ;  /* 0x3ec71dee00057882 */ /* 0x000fcc0000000000 */
[----:B------:R-:W-:Y:S01]  /*53c0*/  DFMA R44, R42, R44, UR4 ;  /* 0x000000042a2c7e2b */ /* 0x000fe2000800002c */
        /* <DEDUP_REMOVED lines=20> */
[----:B------:R-:W-:-:S08]  /*5510*/  DFMA R44, R42, R44, UR4 ;  /* 0x000000042a2c7e2b */ /* 0x000fd0000800002c */
[----:B------:R-:W-:-:S08]  /*5520*/  DFMA R44, R42, R44, 1 ;  /* 0x3ff000002a2c742b */ /* 0x000fd0000000002c */
[----:B------:R-:W-:-:S10]  /*5530*/  DFMA R44, R42, R44, 1 ;  /* 0x3ff000002a2c742b */ /* 0x000fd4000000002c */
[----:B------:R-:W-:Y:S02]  /*5540*/  IMAD R39, R36, 0x100000, R45 ;  /* 0x0010000024277824 */ /* 0x000fe400078e022d */
[----:B------:R-:W-:Y:S01]  /*5550*/  IMAD.MOV.U32 R38, RZ, RZ, R44 ;  /* 0x000000ffff267224 */ /* 0x000fe200078e002c */
[----:B------:R-:W-:Y:S06]  /*5560*/  @!P0 BRA `(.L_x_237) ;  /* 0x0000000000308947 */ /* 0x000fec0003800000 */
[----:B------:R-:W-:Y:S01]  /*5570*/  FSETP.GEU.AND P1, PT, |R35|, 4.2275390625, PT ;  /* 0x408748002300780b */ /* 0x000fe20003f2e200 */
[C---:B------:R-:W-:Y:S02]  /*5580*/  DADD R38, R34.reuse, +INF ;  /* 0x7ff0000022267429 */ /* 0x040fe40000000000 */
[----:B------:R-:W-:-:S08]  /*5590*/  DSETP.GEU.AND P0, PT, R34, RZ, PT ;  /* 0x000000ff2200722a */ /* 0x000fd00003f0e000 */
[----:B------:R-:W-:Y:S02]  /*55a0*/  FSEL R38, R38, RZ, P0 ;  /* 0x000000ff26267208 */ /* 0x000fe40000000000 */
[----:B------:R-:W-:Y:S02]  /*55b0*/  @!P1 LEA.HI R37, R36, R36, RZ, 0x1 ;  /* 0x0000002424259211 */ /* 0x000fe400078f08ff */
[----:B------:R-:W-:Y:S02]  /*55c0*/  FSEL R39, R39, RZ, P0 ;  /* 0x000000ff27277208 */ /* 0x000fe40000000000 */
[----:B------:R-:W-:-:S05]  /*55d0*/  @!P1 SHF.R.S32.HI R37, RZ, 0x1, R37 ;  /* 0x00000001ff259819 */ /* 0x000fca0000011425 */
[----:B------:R-:W-:Y:S02]  /*55e0*/  @!P1 IMAD.IADD R34, R36, 0x1, -R37 ;  /* 0x0000000124229824 */ /* 0x000fe400078e0a25 */
[----:B------:R-:W-:-:S03]  /*55f0*/  @!P1 IMAD R45, R37, 0x100000, R45 ;  /* 0x00100000252d9824 */ /* 0x000fc600078e022d */
[----:B------:R-:W-:Y:S01]  /*5600*/  @!P1 LEA R35, R34, 0x3ff00000, 0x14 ;  /* 0x3ff0000022239811 */ /* 0x000fe200078ea0ff */
[----:B------:R-:W-:-:S06]  /*5610*/  @!P1 IMAD.MOV.U32 R34, RZ, RZ, RZ ;  /* 0x000000ffff229224 */ /* 0x000fcc00078e00ff */
[----:B------:R-:W-:-:S11]  /*5620*/  @!P1 DMUL R38, R44, R34 ;  /* 0x000000222c269228 */ /* 0x000fd60000000000 */
.L_x_237:
[----:B------:R-:W-:Y:S01]  /*5630*/  DFMA R40, R40, R38, R38 ;  /* 0x000000262828722b */ /* 0x000fe20000000026 */
[----:B------:R-:W-:Y:S01]  /*5640*/  IMAD.MOV.U32 R34, RZ, RZ, R0 ;  /* 0x000000ffff227224 */ /* 0x000fe200078e0000 */
[----:B------:R-:W-:Y:S01]  /*5650*/  DSETP.NEU.AND P0, PT, |R38|, +INF , PT ;  /* 0x7ff000002600742a */ /* 0x000fe20003f0d200 */
[----:B------:R-:W-:-:S07]  /*5660*/  IMAD.MOV.U32 R35, RZ, RZ, 0x0 ;  /* 0x00000000ff237424 */ /* 0x000fce00078e00ff */
[----:B------:R-:W-:Y:S02]  /*5670*/  FSEL R36, R38, R40, !P0 ;  /* 0x0000002826247208 */ /* 0x000fe40004000000 */
[----:B------:R-:W-:Y:S01]  /*5680*/  FSEL R38, R39, R41, !P0 ;  /* 0x0000002927267208 */ /* 0x000fe20004000000 */
[----:B------:R-:W-:Y:S06]  /*5690*/  RET.REL.NODEC R34 `(_Z15decisionKernel2PfS_S_S_S_ffffi) ;  /* 0xffffffa822587950 */ /* 0x000fec0003c3ffff */
.L_x_238:
        /* <DEDUP_REMOVED lines=14> */
.L_x_270:


//--------------------- .text._Z15decisionKernel1PfS_S_fffi --------------------------
	.section	.text._Z15decisionKernel1PfS_S_fffi,"ax",@progbits
	.align	128
        .global         _Z15decisionKernel1PfS_S_fffi
        .type           _Z15decisionKernel1PfS_S_fffi,@function
        .size           _Z15decisionKernel1PfS_S_fffi,(.L_x_271 - _Z15decisionKernel1PfS_S_fffi)
        .other          _Z15decisionKernel1PfS_S_fffi,@"STO_CUDA_ENTRY STV_DEFAULT"
_Z15decisionKernel1PfS_S_fffi:
.text._Z15decisionKernel1PfS_S_fffi:
[----:B------:R-:W-:Y:S01]  /*0000*/  LDC R1, c[0x0][0x37c] ;  /* 0x0000df00ff017b82 */ /* 0x000fe20000000800 */
[----:B------:R-:W0:Y:S01]  /*0010*/  S2R R6, SR_TID.X ;  /* 0x0000000000067919 */ /* 0x000e220000002100 */
[----:B------:R-:W0:Y:S01]  /*0020*/  LDCU UR4, c[0x0][0x360] ;  /* 0x00006c00ff0477ac */ /* 0x000e220008000800 */
[----:B------:R-:W0:Y:S01]  /*0030*/  S2R R3, SR_CTAID.X ;  /* 0x0000000000037919 */ /* 0x000e220000002500 */
[----:B------:R-:W1:Y:S01]  /*0040*/  LDCU UR5, c[0x0][0x364] ;  /* 0x00006c80ff0577ac */ /* 0x000e620008000800 */
[----:B------:R-:W1:Y:S01]  /*0050*/  S2R R11, SR_TID.Y ;  /* 0x00000000000b7919 */ /* 0x000e620000002200 */
[----:B------:R-:W2:Y:S01]  /*0060*/  LDCU UR6, c[0x0][0x368] ;  /* 0x00006d00ff0677ac */ /* 0x000ea20008000800 */
[----:B------:R-:W1:Y:S01]  /*0070*/  S2R R0, SR_CTAID.Y ;  /* 0x0000000000007919 */ /* 0x000e620000002600 */
[----:B------:R-:W3:Y:S01]  /*0080*/  LDCU UR7, c[0x0][0x3a4] ;  /* 0x00007480ff0777ac */ /* 0x000ee20008000800 */
[----:B------:R-:W2:Y:S01]  /*0090*/  S2R R7, SR_TID.Z ;  /* 0x0000000000077919 */ /* 0x000ea20000002300 */
[----:B------:R-:W4:Y:S01]  /*00a0*/  LDCU.64 UR8, c[0x0][0x358] ;  /* 0x00006b00ff0877ac */ /* 0x000f220008000a00 */
[----:B------:R-:W2:Y:S01]  /*00b0*/  S2R R12, SR_CTAID.Z ;  /* 0x00000000000c7919 */ /* 0x000ea20000002700 */
[----:B0-----:R-:W-:-:S02]  /*00c0*/  IMAD R4, R3, UR4, R6 ;  /* 0x0000000403047c24 */ /* 0x001fc4000f8e0206 */
[----:B-1----:R-:W-:Y:S02]  /*00d0*/  IMAD R5, R0, UR5, R11 ;  /* 0x0000000500057c24 */ /* 0x002fe4000f8e020b */
[----:B--2---:R-:W-:Y:S01]  /*00e0*/  IMAD R12, R12, UR6, R7 ;  /* 0x000000060c0c7c24 */ /* 0x004fe2000f8e0207 */
[----:B---3--:R-:W-:-:S04]  /*00f0*/  UIADD3 UR6, UPT, UPT, UR7, 0x2, URZ ;  /* 0x0000000207067890 */ /* 0x008fc8000fffe0ff */
[----:B------:R-:W-:-:S04]  /*0100*/  VIMNMX3 R0, R4, R5, R12, !PT ;  /* 0x000000050400720f */ /* 0x000fc8000780010c */
[----:B------:R-:W-:-:S13]  /*0110*/  ISETP.GE.AND P1, PT, R0, UR6, PT ;  /* 0x0000000600007c0c */ /* 0x000fda000bf26270 */
[----:B------:R-:W0:Y:S01]  /*0120*/  @!P1 LDC.64 R2, c[0x0][0x380] ;  /* 0x0000e000ff029b82 */ /* 0x000e220000000a00 */
[----:B------:R-:W-:-:S04]  /*0130*/  @!P1 IMAD R9, R12, UR6, R5 ;  /* 0x000000060c099c24 */ /* 0x000fc8000f8e0205 */
[----:B------:R-:W-:-:S04]  /*0140*/  @!P1 IMAD R9, R9, UR6, R4 ;  /* 0x0000000609099c24 */ /* 0x000fc8000f8e0204 */
[----:B0-----:R-:W-:-:S06]  /*0150*/  @!P1 IMAD.WIDE R2, R9, 0x4, R2 ;  /* 0x0000000409029825 */ /* 0x001fcc00078e0202 */
[----:B----4-:R-:W2:Y:S01]  /*0160*/  @!P1 LDG.E R3, desc[UR8][R2.64] ;  /* 0x0000000802039981 */ /* 0x010ea2000c1e1900 */
[----:B------:R-:W0:Y:S01]  /*0170*/  S2UR UR5, SR_CgaCtaId ;  /* 0x00000000000579c3 */ /* 0x000e220000008800 */
[----:B------:R-:W-:Y:S01]  /*0180*/  UMOV UR4, 0x400 ;  /* 0x0000040000047882 */ /* 0x000fe20000000000 */
[----:B------:R-:W-:-:S04]  /*0190*/  ISETP.GT.AND P0, PT, R4, UR7, PT ;  /* 0x0000000704007c0c */ /* 0x000fc8000bf04270 */
[----:B------:R-:W-:Y:S01]  /*01a0*/  ISETP.LT.OR P0, PT, R4, 0x1, P0 ;  /* 0x000000010400780c */ /* 0x000fe20000701670 */
[----:B0-----:R-:W-:-:S06]  /*01b0*/  ULEA UR4, UR5, UR4, 0x18 ;  /* 0x0000000405047291 */ /* 0x001fcc000f8ec0ff */
[----:B------:R-:W-:-:S04]  /*01c0*/  LEA R0, R6, UR4, 0x8 ;  /* 0x0000000406007c11 */ /* 0x000fc8000f8e40ff */
[----:B------:R-:W-:-:S05]  /*01d0*/  LEA R0, R11, R0, 0x5 ;  /* 0x000000000b007211 */ /* 0x000fca00078e28ff */
[----:B------:R-:W-:-:S05]  /*01e0*/  IMAD R8, R7, 0x4, R0 ;  /* 0x0000000407087824 */ /* 0x000fca00078e0200 */
[----:B--2---:R0:W-:Y:S01]  /*01f0*/  @!P1 STS [R8], R3 ;  /* 0x0000000308009388 */ /* 0x0041e20000000800 */
[----:B------:R-:W-:Y:S06]  /*0200*/  BAR.SYNC.DEFER_BLOCKING 0x0 ;  /* 0x0000000000007b1d */ /* 0x000fec0000010000 */
[----:B------:R-:W-:Y:S05]  /*0210*/  @P0 EXIT ;  /* 0x000000000000094d */ /* 0x000fea0003800000 */
[C---:B------:R-:W-:Y:S02]  /*0220*/  ISETP.GT.AND P0, PT, R5.reuse, UR7, PT ;  /* 0x0000000705007c0c */ /* 0x040fe4000bf04270 */
[----:B------:R-:W-:Y:S02]  /*0230*/  IADD3 R0, PT, PT, R12, -0x1, RZ ;  /* 0xffffffff0c007810 */ /* 0x000fe40007ffe0ff */
[----:B------:R-:W-:-:S04]  /*0240*/  ISETP.EQ.OR P0, PT, R5, RZ, P0 ;  /* 0x000000ff0500720c */ /* 0x000fc80000702670 */
[----:B------:R-:W-:-:S13]  /*0250*/  ISETP.GE.U32.OR P0, PT, R0, UR7, P0 ;  /* 0x0000000700007c0c */ /* 0x000fda0008706470 */
[----:B------:R-:W-:Y:S05]  /*0260*/  @P0 EXIT ;  /* 0x000000000000094d */ /* 0x000fea0003800000 */
[----:B------:R-:W-:Y:S01]  /*0270*/  ISETP.GE.U32.AND P0, PT, R6, 0x7, PT ;  /* 0x000000070600780c */ /* 0x000fe20003f06070 */
[----:B------:R-:W-:Y:S04]  /*0280*/  BSSY.RECONVERGENT B1, `(.L_x_239) ;  /* 0x0000019000017945 */ /* 0x000fe80003800200 */
[----:B------:R-:W-:Y:S08]  /*0290*/  BSSY.RELIABLE B0, `(.L_x_240) ;  /* 0x000000f000007945 */ /* 0x000ff00003800100 */
[----:B------:R-:W-:Y:S05]  /*02a0*/  @!P0 BRA `(.L_x_241) ;  /* 0x0000000000248947 */ /* 0x000fea0003800000 */
[----:B------:R-:W1:Y:S01]  /*02b0*/  LDCU.64 UR4, c[0x0][0x380] ;  /* 0x00007000ff0477ac */ /* 0x000e620008000a00 */
[----:B------:R-:W-:-:S04]  /*02c0*/  IMAD R0, R12, UR6, R5 ;  /* 0x000000060c007c24 */ /* 0x000fc8000f8e0205 */
[----:B0-----:R-:W-:-:S05]  /*02d0*/  IMAD R3, R0, UR6, RZ ;  /* 0x0000000600037c24 */ /* 0x001fca000f8e02ff */
[----:B------:R-:W-:-:S05]  /*02e0*/  IADD3 R0, P0, PT, R3, R4, RZ ;  /* 0x0000000403007210 */ /* 0x000fca0007f1e0ff */
[----:B------:R-:W-:Y:S01]  /*02f0*/  IMAD.X R3, RZ, RZ, RZ, P0 ;  /* 0x000000ffff037224 */ /* 0x000fe200000e06ff */
[----:B-1----:R-:W-:-:S04]  /*0300*/  LEA R14, P0, R0, UR4, 0x2 ;  /* 0x00000004000e7c11 */ /* 0x002fc8000f8010ff */
[----:B------:R-:W-:-:S05]  /*0310*/  LEA.HI.X R15, R0, UR5, R3, 0x2, P0 ;  /* 0x00000005000f7c11 */ /* 0x000fca00080f1403 */
[----:B------:R0:W5:Y:S01]  /*0320*/  LDG.E R14, desc[UR8][R14.64+0x4] ;  /* 0x000004080e0e7981 */ /* 0x000162000c1e1900 */
[----:B------:R-:W-:Y:S05]  /*0330*/  BRA `(.L_x_242) ;  /* 0x0000000000107947 */ /* 0x000fea0003800000 */
.L_x_241:
[----:B------:R1:W2:Y:S01]  /*0340*/  LDS R14, [R8+0x100] ;  /* 0x00010000080e7984 */ /* 0x0002a20000000800 */
[----:B------:R-:W-:-:S13]  /*0350*/  ISETP.NE.AND P0, PT, R6, RZ, PT ;  /* 0x000000ff0600720c */ /* 0x000fda0003f05270 */
[----:B------:R-:W-:Y:S05]  /*0360*/  @!P0 BREAK.RELIABLE B0 ;  /* 0x0000000000008942 */ /* 0x000fea0003800100 */
[----:B-1----:R-:W-:Y:S05]  /*0370*/  @!P0 BRA `(.L_x_243) ;  /* 0x00000000000c8947 */ /* 0x002fea0003800000 */
.L_x_242:
[----:B------:R-:W-:Y:S05]  /*0380*/  BSYNC.RELIABLE B0 ;  /* 0x0000000000007941 */ /* 0x000fea0003800100 */
.L_x_240:
[----:B------:R1:W3:Y:S01]  /*0390*/  LDS R13, [R8+-0x100] ;  /* 0xffff0000080d7984 */ /* 0x0002e20000000800 */
[----:B------:R-:W-:Y:S05]  /*03a0*/  BRA `(.L_x_244) ;  /* 0x0000000000187947 */ /* 0x000fea0003800000 */
.L_x_243:
[----:B0-----:R-:W0:Y:S01]  /*03b0*/  LDC.64 R2, c[0x0][0x380] ;  /* 0x0000e000ff027b82 */ /* 0x001e220000000a00 */
[----:B------:R-:W-:-:S04]  /*03c0*/  IMAD R9, R12, UR6, R5 ;  /* 0x000000060c097c24 */ /* 0x000fc8000f8e0205 */
[----:B------:R-:W-:-:S05]  /*03d0*/  IMAD R9, R9, UR6, R4 ;  /* 0x0000000609097c24 */ /* 0x000fca000f8e0204 */
[----:B------:R-:W-:-:S05]  /*03e0*/  IADD3 R9, PT, PT, R9, -0x1, RZ ;  /* 0xffffffff09097810 */ /* 0x000fca0007ffe0ff */
[----:B0-----:R-:W-:-:S05]  /*03f0*/  IMAD.WIDE.U32 R2, R9, 0x4, R2 ;  /* 0x0000000409027825 */ /* 0x001fca00078e0002 */
[----:B------:R0:W5:Y:S02]  /*0400*/  LDG.E R13, desc[UR8][R2.64] ;  /* 0x00000008020d7981 */ /* 0x000164000c1e1900 */
.L_x_244:
[----:B------:R-:W-:Y:S05]  /*0410*/  BSYNC.RECONVERGENT B1 ;  /* 0x0000000000017941 */ /* 0x000fea0003800200 */
.L_x_239:
[----:B------:R-:W-:Y:S05]  /*0420*/  WARPSYNC.ALL ;  /* 0x0000000000007948 */ /* 0x000fea0003800000 */
[----:B------:R-:W4:Y:S01]  /*0430*/  LDC R9, c[0x0][0x398] ;  /* 0x0000e600ff097b82 */ /* 0x000f220000000800 */
[----:B------:R-:W-:Y:S01]  /*0440*/  IMAD.MOV.U32 R6, RZ, RZ, 0x3f000000 ;  /* 0x3f000000ff067424 */ /* 0x000fe200078e00ff */
[----:B----4-:R-:W0:Y:S08]  /*0450*/  MUFU.RCP R0, R9 ;  /* 0x0000000900007308 */ /* 0x010e300000001000 */
[----:B------:R-:W4:Y:S01]  /*0460*/  FCHK P0, R6, R9 ;  /* 0x0000000906007302 */ /* 0x000f220000000000 */
[----:B0-----:R-:W-:-:S04]  /*0470*/  FFMA R3, R0, -R9, 1 ;  /* 0x3f80000000037423 */ /* 0x001fc80000000809 */
[----:B------:R-:W-:-:S04]  /*0480*/  FFMA R0, R0, R3, R0 ;  /* 0x0000000300007223 */ /* 0x000fc80000000000 */
[----:B------:R-:W-:-:S04]  /*0490*/  FFMA R3, R0, 0.5, RZ ;  /* 0x3f00000000037823 */ /* 0x000fc800000000ff */
[----:B------:R-:W-:-:S04]  /*04a0*/  FFMA R2, R3, -R9, 0.5 ;  /* 0x3f00000003027423 */ /* 0x000fc80000000809 */
[----:B------:R-:W-:Y:S01]  /*04b0*/  FFMA R0, R0, R2, R3 ;  /* 0x0000000200007223 */ /* 0x000fe20000000003 */
[----:B----4-:R-:W-:Y:S06]  /*04c0*/  @!P0 BRA `(.L_x_245) ;  /* 0x00000000000c8947 */ /* 0x010fec0003800000 */
[----:B------:R-:W0:Y:S01]  /*04d0*/  LDC R3, c[0x0][0x398] ;  /* 0x0000e600ff037b82 */ /* 0x000e220000000800 */
[----:B------:R-:W-:-:S07]  /*04e0*/  MOV R2, 0x500 ;  /* 0x0000050000027802 */ /* 0x000fce0000000f00 */
[----:B0123-5:R-:W-:Y:S05]  /*04f0*/  CALL.REL.NOINC `($__internal_1_$__cuda_sm3x_div_rn_noftz_f32_slowpath) ;  /* 0x0000000400bc7944 */ /* 0x02ffea0003c00000 */
.L_x_245:
[----:B------:R-:W0:Y:S01]  /*0500*/  LDC.64 R16, c[0x0][0x388] ;  /* 0x0000e200ff107b82 */ /* 0x000e220000000a00 */
[----:B------:R-:W-:Y:S02]  /*0510*/  IMAD R10, R12, UR6, RZ ;  /* 0x000000060c0a7c24 */ /* 0x000fe4000f8e02ff */
[C-C-:B--23-5:R-:W-:Y:S01]  /*0520*/  FADD R15, -R13.reuse, R14.reuse ;  /* 0x0000000e0d0f7221 */ /* 0x16cfe20000000100 */
[----:B------:R-:W-:Y:S01]  /*0530*/  FADD R19, |R13|, |R14| ;  /* 0x4000000e0d137221 */ /* 0x000fe20000000200 */
[----:B------:R-:W-:Y:S01]  /*0540*/  ISETP.GE.U32.AND P0, PT, R11, 0x7, PT ;  /* 0x000000070b00780c */ /* 0x000fe20003f06070 */
[----:B------:R-:W-:Y:S01]  /*0550*/  BSSY.RECONVERGENT B2, `(.L_x_246) ;  /* 0x000001d000027945 */ /* 0x000fe20003800200 */
[----:B------:R-:W-:Y:S01]  /*0560*/  IADD3 R9, PT, PT, R5, R10, RZ ;  /* 0x0000000a05097210 */ /* 0x000fe20007ffe0ff */
[-C--:B------:R-:W-:Y:S01]  /*0570*/  FMUL R15, R15, R0.reuse ;  /* 0x000000000f0f7220 */ /* 0x080fe20000400000 */
[----:B------:R-:W2:Y:S01]  /*0580*/  LDC.64 R2, c[0x0][0x390] ;  /* 0x0000e400ff027b82 */ /* 0x000ea20000000a00 */
[----:B------:R-:W-:Y:S01]  /*0590*/  FMUL R19, R19, R0 ;  /* 0x0000000013137220 */ /* 0x000fe20000400000 */
[----:B------:R-:W-:Y:S01]  /*05a0*/  BSSY.RELIABLE B1, `(.L_x_247) ;  /* 0x0000010000017945 */ /* 0x000fe20003800100 */
[----:B------:R-:W-:-:S04]  /*05b0*/  IMAD R13, R9, UR6, R4 ;  /* 0x00000006090d7c24 */ /* 0x000fc8000f8e0204 */
[----:B0-----:R-:W-:-:S05]  /*05c0*/  IMAD.WIDE.U32 R16, R13, 0x4, R16 ;  /* 0x000000040d107825 */ /* 0x001fca00078e0010 */
[----:B------:R0:W-:Y:S01]  /*05d0*/  STG.E desc[UR8][R16.64], R15 ;  /* 0x0000000f10007986 */ /* 0x0001e2000c101908 */
[----:B--2---:R-:W-:-:S05]  /*05e0*/  IMAD.WIDE.U32 R2, R13, 0x4, R2 ;  /* 0x000000040d027825 */ /* 0x004fca00078e0002 */
[----:B------:R0:W-:Y:S01]  /*05f0*/  STG.E desc[UR8][R2.64], R19 ;  /* 0x0000001302007986 */ /* 0x0001e2000c101908 */
[----:B------:R-:W-:Y:S05]  /*0600*/  @!P0 BRA `(.L_x_248) ;  /* 0x0000000000148947 */ /* 0x000fea0003800000 */
[----:B0-----:R-:W0:Y:S01]  /*0610*/  LDC.64 R2, c[0x0][0x380] ;  /* 0x0000e000ff027b82 */ /* 0x001e220000000a00 */
[----:B------:R-:W-:-:S04]  /*0620*/  VIADD R13, R13, UR6 ;  /* 0x000000060d0d7c36 */ /* 0x000fc80008000000 */
[----:B0-----:R-:W-:-:S05]  /*0630*/  IMAD.WIDE.U32 R2, R13, 0x4, R2 ;  /* 0x000000040d027825 */ /* 0x001fca00078e0002 */
[----:B------:R2:W5:Y:S01]  /*0640*/  LDG.E R13, desc[UR8][R2.64] ;  /* 0x00000008020d7981 */ /* 0x000562000c1e1900 */
[----:B------:R-:W-:Y:S05]  /*0650*/  BRA `(.L_x_249) ;  /* 0x0000000000107947 */ /* 0x000fea0003800000 */
.L_x_248:
[----:B------:R2:W3:Y:S01]  /*0660*/  LDS R13, [R8+0x20] ;  /* 0x00002000080d7984 */ /* 0x0004e20000000800 */
[----:B------:R-:W-:-:S13]  /*0670*/  ISETP.NE.AND P0, PT, R11, RZ, PT ;  /* 0x000000ff0b00720c */ /* 0x000fda0003f05270 */
[----:B------:R-:W-:Y:S05]  /*0680*/  @!P0 BREAK.RELIABLE B1 ;  /* 0x0000000000018942 */ /* 0x000fea0003800100 */
[----:B--2---:R-:W-:Y:S05]  /*0690*/  @!P0 BRA `(.L_x_250) ;  /* 0x00000000000c8947 */ /* 0x004fea0003800000 */
.L_x_249:
[----:B------:R-:W-:Y:S05]  /*06a0*/  BSYNC.RELIABLE B1 ;  /* 0x0000000000017941 */ /* 0x000fea0003800100 */
.L_x_247:
[----:B------:R4:W0:Y:S01]  /*06b0*/  LDS R14, [R8+-0x20] ;  /* 0xffffe000080e7984 */ /* 0x0008220000000800 */
[----:B------:R-:W-:Y:S05]  /*06c0*/  BRA `(.L_x_251) ;  /* 0x0000000000147947 */ /* 0x000fea0003800000 */
.L_x_250:
[----:B0-----:R-:W0:Y:S01]  /*06d0*/  LDC.64 R14, c[0x0][0x380] ;  /* 0x0000e000ff0e7b82 */ /* 0x001e220000000a00 */
[----:B------:R-:W-:-:S05]  /*06e0*/  IADD3 R3, PT, PT, R9, -0x1, RZ ;  /* 0xffffffff09037810 */ /* 0x000fca0007ffe0ff */
[----:B------:R-:W-:-:S04]  /*06f0*/  IMAD R3, R3, UR6, R4 ;  /* 0x0000000603037c24 */ /* 0x000fc8000f8e0204 */
[----:B0-----:R-:W-:-:S06]  /*0700*/  IMAD.WIDE.U32 R14, R3, 0x4, R14 ;  /* 0x00000004030e7825 */ /* 0x001fcc00078e000e */
[----:B------:R0:W5:Y:S02]  /*0710*/  LDG.E R14, desc[UR8][R14.64] ;  /* 0x000000080e0e7981 */ /* 0x000164000c1e1900 */
.L_x_251:
[----:B------:R-:W-:Y:S05]  /*0720*/  BSYNC.RECONVERGENT B2 ;  /* 0x0000000000027941 */ /* 0x000fea0003800200 */
.L_x_246:
[----:B------:R-:W-:Y:S05]  /*0730*/  WARPSYNC.ALL ;  /* 0x0000000000007948 */ /* 0x000fea0003800000 */
[----:B------:R-:W1:Y:S02]  /*0740*/  LDC R11, c[0x0][0x39c] ;  /* 0x0000e700ff0b7b82 */ /* 0x000e640000000800 */
[----:B-1----:R-:W0:Y:S08]  /*0750*/  MUFU.RCP R0, R11 ;  /* 0x0000000b00007308 */ /* 0x002e300000001000 */
[----:B------:R-:W1:Y:S01]  /*0760*/  FCHK P0, R6, R11 ;  /* 0x0000000b06007302 */ /* 0x000e620000000000 */
[----:B0-2---:R-:W-:-:S04]  /*0770*/  FFMA R3, R0, -R11, 1 ;  /* 0x3f80000000037423 */ /* 0x005fc8000000080b */
[----:B------:R-:W-:-:S04]  /*0780*/  FFMA R0, R0, R3, R0 ;  /* 0x0000000300007223 */ /* 0x000fc80000000000 */
[----:B------:R-:W-:-:S04]  /*0790*/  FFMA R3, R0, 0.5, RZ ;  /* 0x3f00000000037823 */ /* 0x000fc800000000ff */
[----:B------:R-:W-:-:S04]  /*07a0*/  FFMA R2, R3, -R11, 0.5 ;  /* 0x3f00000003027423 */ /* 0x000fc8000000080b */
[----:B------:R-:W-:Y:S01]  /*07b0*/  FFMA R0, R0, R2, R3 ;  /* 0x0000000200007223 */ /* 0x000fe20000000003 */
[----:B-1----:R-:W-:Y:S06]  /*07c0*/  @!P0 BRA `(.L_x_252) ;  /* 0x00000000000c8947 */ /* 0x002fec0003800000 */
[----:B------:R-:W0:Y:S01]  /*07d0*/  LDC R3, c[0x0][0x39c] ;  /* 0x0000e700ff037b82 */ /* 0x000e220000000800 */
[----:B------:R-:W-:-:S07]  /*07e0*/  MOV R2, 0x800 ;  /* 0x0000080000027802 */ /* 0x000fce0000000f00 */
[----:B0--345:R-:W-:Y:S05]  /*07f0*/  CALL.REL.NOINC `($__internal_1_$__cuda_sm3x_div_rn_noftz_f32_slowpath) ;  /* 0x0000000000fc7944 */ /* 0x039fea0003c00000 */
.L_x_252:
[----:B------:R-:W0:Y:S01]  /*0800*/  LDC.64 R16, c[0x0][0x388] ;  /* 0x0000e200ff107b82 */ /* 0x000e220000000a00 */
[----:B------:R-:W-:Y:S02]  /*0810*/  VIADD R12, R12, UR6 ;  /* 0x000000060c0c7c36 */ /* 0x000fe40008000000 */
[C-C-:B---3-5:R-:W-:Y:S01]  /*0820*/  FADD R11, -R14.reuse, R13.reuse ;  /* 0x0000000d0e0b7221 */ /* 0x168fe20000000100 */
[----:B------:R-:W-:Y:S01]  /*0830*/  FADD R13, |R14|, |R13| ;  /* 0x4000000d0e0d7221 */ /* 0x000fe20000000200 */
[----:B------:R-:W-:Y:S01]  /*0840*/  ISETP.GE.U32.AND P0, PT, R7, 0x7, PT ;  /* 0x000000070700780c */ /* 0x000fe20003f06070 */
[----:B------:R-:W-:Y:S02]  /*0850*/  IMAD R15, R12, UR6, R5 ;  /* 0x000000060c0f7c24 */ /* 0x000fe4000f8e0205 */
[-C--:B------:R-:W-:Y:S01]  /*0860*/  FMUL R11, R11, R0.reuse ;  /* 0x000000000b0b7220 */ /* 0x080fe20000400000 */
[----:B------:R-:W-:Y:S01]  /*0870*/  FMUL R13, R13, R0 ;  /* 0x000000000d0d7220 */ /* 0x000fe20000400000 */
[----:B------:R-:W1:Y:S01]  /*0880*/  LDC.64 R2, c[0x0][0x390] ;  /* 0x0000e400ff027b82 */ /* 0x000e620000000a00 */
[----:B------:R-:W-:Y:S01]  /*0890*/  IMAD R15, R15, UR6, R4 ;  /* 0x000000060f0f7c24 */ /* 0x000fe2000f8e0204 */
[----:B------:R-:W-:Y:S04]  /*08a0*/  BSSY.RECONVERGENT B2, `(.L_x_253) ;  /* 0x0000019000027945 */ /* 0x000fe80003800200 */
[----:B------:R-:W-:Y:S01]  /*08b0*/  BSSY.RELIABLE B3, `(.L_x_254) ;  /* 0x0000010000037945 */ /* 0x000fe20003800100 */
[----:B0-----:R-:W-:-:S05]  /*08c0*/  IMAD.WIDE.U32 R16, R15, 0x4, R16 ;  /* 0x000000040f107825 */ /* 0x001fca00078e0010 */
[----:B------:R0:W-:Y:S01]  /*08d0*/  STG.E desc[UR8][R16.64], R11 ;  /* 0x0000000b10007986 */ /* 0x0001e2000c101908 */
[----:B-1----:R-:W-:-:S05]  /*08e0*/  IMAD.WIDE.U32 R2, R15, 0x4, R2 ;  /* 0x000000040f027825 */ /* 0x002fca00078e0002 */
[----:B------:R0:W-:Y:S01]  /*08f0*/  STG.E desc[UR8][R2.64], R13 ;  /* 0x0000000d02007986 */ /* 0x0001e2000c101908 */
[----:B------:R-:W-:Y:S05]  /*0900*/  @!P0 BRA `(.L_x_255) ;  /* 0x0000000000188947 */ /* 0x000fea0003800000 */
[----:B0-----:R-:W0:Y:S01]  /*0910*/  LDC.64 R2, c[0x0][0x380] ;  /* 0x0000e000ff027b82 */ /* 0x001e220000000a00 */
[----:B------:R-:W-:-:S05]  /*0920*/  IADD3 R9, PT, PT, R9, UR6, RZ ;  /* 0x0000000609097c10 */ /* 0x000fca000fffe0ff */
[----:B------:R-:W-:-:S04]  /*0930*/  IMAD R9, R9, UR6, R4 ;  /* 0x0000000609097c24 */ /* 0x000fc8000f8e0204 */
[----:B0-----:R-:W-:-:S05]  /*0940*/  IMAD.WIDE.U32 R2, R9, 0x4, R2 ;  /* 0x0000000409027825 */ /* 0x001fca00078e0002 */
[----:B------:R1:W5:Y:S01]  /*0950*/  LDG.E R9, desc[UR8][R2.64] ;  /* 0x0000000802097981 */ /* 0x000362000c1e1900 */
[----:B------:R-:W-:Y:S05]  /*0960*/  BRA `(.L_x_256) ;  /* 0x0000000000107947 */ /* 0x000fea0003800000 */
.L_x_255:
[----:B------:R1:W2:Y:S01]  /*0970*/  LDS R9, [R8+0x4] ;  /* 0x0000040008097984 */ /* 0x0002a20000000800 */
[----:B------:R-:W-:-:S13]  /*0980*/  ISETP.NE.AND P0, PT, R7, RZ, PT ;  /* 0x000000ff0700720c */ /* 0x000fda0003f05270 */
[----:B------:R-:W-:Y:S05]  /*0990*/  @!P0 BREAK.RELIABLE B3 ;  /* 0x0000000000038942 */ /* 0x000fea0003800100 */
[----:B-1----:R-:W-:Y:S05]  /*09a0*/  @!P0 BRA `(.L_x_257) ;  /* 0x00000000000c8947 */ /* 0x002fea0003800000 */
.L_x_256:
[----:B------:R-:W-:Y:S05]  /*09b0*/  BSYNC.RELIABLE B3 ;  /* 0x0000000000037941 */ /* 0x000fea0003800100 */
.L_x_254:
[----:B----4-:R-:W3:Y:S01]  /*09c0*/  LDS R8, [R8+-0x4] ;  /* 0xfffffc0008087984 */ /* 0x010ee20000000800 */
[----:B------:R-:W-:Y:S05]  /*09d0*/  BRA `(.L_x_258) ;  /* 0x0000000000147947 */ /* 0x000fea0003800000 */
.L_x_257:
[----:B0-----:R-:W0:Y:S01]  /*09e0*/  LDC.64 R2, c[0x0][0x380] ;  /* 0x0000e000ff027b82 */ /* 0x001e220000000a00 */
[----:B------:R-:W-:-:S05]  /*09f0*/  IADD3 R7, PT, PT, R5, -UR6, R10 ;  /* 0x8000000605077c10 */ /* 0x000fca000fffe00a */
[----:B------:R-:W-:-:S04]  /*0a00*/  IMAD R7, R7, UR6, R4 ;  /* 0x0000000607077c24 */ /* 0x000fc8000f8e0204 */
[----:B0-----:R-:W-:-:S05]  /*0a10*/  IMAD.WIDE.U32 R2, R7, 0x4, R2 ;  /* 0x0000000407027825 */ /* 0x001fca00078e0002 */
[----:B----4-:R0:W5:Y:S02]  /*0a20*/  LDG.E R8, desc[UR8][R2.64] ;  /* 0x0000000802087981 */ /* 0x010164000c1e1900 */
.L_x_258:
[----:B------:R-:W-:Y:S05]  /*0a30*/  BSYNC.RECONVERGENT B2 ;  /* 0x0000000000027941 */ /* 0x000fea0003800200 */
.L_x_253:
[----:B------:R-:W-:Y:S05]  /*0a40*/  WARPSYNC.ALL ;  /* 0x0000000000007948 */ /* 0x000fea0003800000 */
[----:B------:R-:W4:Y:S02]  /*0a50*/  LDC R7, c[0x0][0x3a0] ;  /* 0x0000e800ff077b82 */ /* 0x000f240000000800 */
[----:B----4-:R-:W0:Y:S08]  /*0a60*/  MUFU.RCP R0, R7 ;  /* 0x0000000700007308 */ /* 0x010e300000001000 */
[----:B------:R-:W4:Y:S01]  /*0a70*/  FCHK P0, R6, R7 ;  /* 0x0000000706007302 */ /* 0x000f220000000000 */
[----:B01----:R-:W-:-:S04]  /*0a80*/  FFMA R3, R0, -R7, 1 ;  /* 0x3f80000000037423 */ /* 0x003fc80000000807 */
[----:B------:R-:W-:-:S04]  /*0a90*/  FFMA R0, R0, R3, R0 ;  /* 0x0000000300007223 */ /* 0x000fc80000000000 */
[----:B------:R-:W-:-:S04]  /*0aa0*/  FFMA R3, R0, 0.5, RZ ;  /* 0x3f00000000037823 */ /* 0x000fc800000000ff */
[----:B------:R-:W-:-:S04]  /*0ab0*/  FFMA R2, R3, -R7, 0.5 ;  /* 0x3f00000003027423 */ /* 0x000fc80000000807 */
[----:B------:R-:W-:Y:S01]  /*0ac0*/  FFMA R0, R0, R2, R3 ;  /* 0x0000000200007223 */ /* 0x000fe20000000003 */
[----:B----4-:R-:W-:Y:S06]  /*0ad0*/  @!P0 BRA `(.L_x_259) ;  /* 0x00000000000c8947 */ /* 0x010fec0003800000 */
[----:B------:R-:W0:Y:S01]  /*0ae0*/  LDC R3, c[0x0][0x3a0] ;  /* 0x0000e800ff037b82 */ /* 0x000e220000000800 */
[----:B------:R-:W-:-:S07]  /*0af0*/  MOV R2, 0xb10 ;  /* 0x00000b1000027802 */ /* 0x000fce0000000f00 */
[----:B0-23-5:R-:W-:Y:S05]  /*0b00*/  CALL.REL.NOINC `($__internal_1_$__cuda_sm3x_div_rn_noftz_f32_slowpath) ;  /* 0x0000000000387944 */ /* 0x02dfea0003c00000 */
.L_x_259:
[----:B------:R-:W0:Y:S01]  /*0b10*/  LDC.64 R6, c[0x0][0x388] ;  /* 0x0000e200ff067b82 */ /* 0x000e220000000a00 */
[----:B------:R-:W-:-:S04]  /*0b20*/  VIADD R12, R12, UR6 ;  /* 0x000000060c0c7c36 */ /* 0x000fc80008000000 */
[----:B------:R-:W-:Y:S02]  /*0b30*/  IMAD R11, R12, UR6, R5 ;  /* 0x000000060c0b7c24 */ /* 0x000fe4000f8e0205 */
[C-C-:B--23-5:R-:W-:Y:S01]  /*0b40*/  FADD R5, -R8.reuse, R9.reuse ;  /* 0x0000000908057221 */ /* 0x16cfe20000000100 */
[----:B------:R-:W-:Y:S01]  /*0b50*/  FADD R9, |R8|, |R9| ;  /* 0x4000000908097221 */ /* 0x000fe20000000200 */
[----:B------:R-:W1:Y:S01]  /*0b60*/  LDC.64 R2, c[0x0][0x390] ;  /* 0x0000e400ff027b82 */ /* 0x000e620000000a00 */
[----:B------:R-:W-:Y:S02]  /*0b70*/  IMAD R11, R11, UR6, R4 ;  /* 0x000000060b0b7c24 */ /* 0x000fe4000f8e0204 */
[-C--:B------:R-:W-:Y:S01]  /*0b80*/  FMUL R5, R5, R0.reuse ;  /* 0x0000000005057220 */ /* 0x080fe20000400000 */
[----:B------:R-:W-:Y:S01]  /*0b90*/  FMUL R9, R9, R0 ;  /* 0x0000000009097220 */ /* 0x000fe20000400000 */
[----:B0-----:R-:W-:-:S05]  /*0ba0*/  IMAD.WIDE.U32 R6, R11, 0x4, R6 ;  /* 0x000000040b067825 */ /* 0x001fca00078e0006 */
[----:B------:R-:W-:Y:S01]  /*0bb0*/  STG.E desc[UR8][R6.64], R5 ;  /* 0x0000000506007986 */ /* 0x000fe2000c101908 */
[----:B-1----:R-:W-:-:S05]  /*0bc0*/  IMAD.WIDE.U32 R2, R11, 0x4, R2 ;  /* 0x000000040b027825 */ /* 0x002fca00078e0002 */
[----:B------:R-:W-:Y:S01]  /*0bd0*/  STG.E desc[UR8][R2.64], R9 ;  /* 0x0000000902007986 */ /* 0x000fe2000c101908 */
[----:B------:R-:W-:Y:S05]  /*0be0*/  EXIT ;  /* 0x000000000000794d */ /* 0x000fea0003800000 */
        .weak           $__internal_1_$__cuda_sm3x_div_rn_noftz_f32_slowpath
        .type           $__internal_1_$__cuda_sm3x_div_rn_noftz_f32_slowpath,@function
        .size           $__internal_1_$__cuda_sm3x_div_rn_noftz_f32_slowpath,(.L_x_271 - $__internal_1_$__cuda_sm3x_div_rn_noftz_f32_slowpath)
$__internal_1_$__cuda_sm3x_div_rn_noftz_f32_slowpath:
[----:B------:R-:W-:Y:S01]  /*0bf0*/  SHF.R.U32.HI R15, RZ, 0x17, R3 ;  /* 0x00000017ff0f7819 */ /* 0x000fe20000011603 */
[----:B------:R-:W-:Y:S01]  /*0c00*/  HFMA2 R17, -RZ, RZ, 1.75, 0 ;  /* 0x3f000000ff117431 */ /* 0x000fe200000001ff */
[----:B------:R-:W-:Y:S02]  /*0c10*/  SHF.R.U32.HI R18, RZ, 0x17, R6 ;  /* 0x00000017ff127819 */ /* 0x000fe40000011606 */
[----:B------:R-:W-:Y:S02]  /*0c20*/  LOP3.LUT R15, R15, 0xff, RZ, 0xc0, !PT ;  /* 0x000000ff0f0f7812 */ /* 0x000fe400078ec0ff */
[----:B------:R-:W-:Y:S02]  /*0c30*/  LOP3.LUT R18, R18, 0xff, RZ, 0xc0, !PT ;  /* 0x000000ff12127812 */ /* 0x000fe400078ec0ff */
[----:B------:R-:W-:-:S03]  /*0c40*/  IADD3 R20, PT, PT, R15, -0x1, RZ ;  /* 0xffffffff0f147810 */ /* 0x000fc60007ffe0ff */
[----:B------:R-:W-:Y:S01]  /*0c50*/  VIADD R19, R18, 0xffffffff ;  /* 0xffffffff12137836 */ /* 0x000fe20000000000 */
[----:B------:R-:W-:-:S04]  /*0c60*/  ISETP.GT.U32.AND P0, PT, R20, 0xfd, PT ;  /* 0x000000fd1400780c */ /* 0x000fc80003f04070 */
[----:B------:R-:W-:-:S13]  /*0c70*/  ISETP.GT.U32.OR P0, PT, R19, 0xfd, P0 ;  /* 0x000000fd1300780c */ /* 0x000fda0000704470 */
[----:B------:R-:W-:Y:S01]  /*0c80*/  @!P0 IMAD.MOV.U32 R16, RZ, RZ, RZ ;  /* 0x000000ffff108224 */ /* 0x000fe200078e00ff */
[----:B------:R-:W-:Y:S06]  /*0c90*/  @!P0 BRA `(.L_x_260) ;  /* 0x0000000000608947 */ /* 0x000fec0003800000 */
[----:B------:R-:W-:Y:S02]  /*0ca0*/  MOV R0, 0x3f000000 ;  /* 0x3f00000000007802 */ /* 0x000fe40000000f00 */
        /* <DEDUP_REMOVED lines=18> */
[----:B------:R-:W-:Y:S01]  /*0dd0*/  @P0 IMAD.MOV.U32 R16, RZ, RZ, RZ ;  /* 0x000000ffff100224 */ /* 0x000fe200078e00ff */
[----:B------:R-:W-:Y:S01]  /*0de0*/  @!P0 MOV R16, 0xffffffc0 ;  /* 0xffffffc000108802 */ /* 0x000fe20000000f00 */
[----:B------:R-:W-:Y:S01]  /*0df0*/  @!P0 FFMA R17, R0, 1.84467440737095516160e+19, RZ ;  /* 0x5f80000000118823 */ /* 0x000fe200000000ff */
[----:B------:R-:W-:-:S03]  /*0e00*/  @!P1 FFMA R3, R3, 1.84467440737095516160e+19, RZ ;  /* 0x5f80000003039823 */ /* 0x000fc600000000ff */
[----:B------:R-:W-:-:S07]  /*0e10*/  @!P1 VIADD R16, R16, 0x40 ;  /* 0x0000004010109836 */ /* 0x000fce0000000000 */
.L_x_260:
[----:B------:R-:W-:Y:S01]  /*0e20*/  LEA R0, R15, 0xc0800000, 0x17 ;  /* 0xc08000000f007811 */ /* 0x000fe200078eb8ff */
[----:B------:R-:W-:-:S03]  /*0e30*/  VIADD R18, R18, 0xffffff81 ;  /* 0xffffff8112127836 */ /* 0x000fc60000000000 */
[----:B------:R-:W-:Y:S01]  /*0e40*/  IADD3 R19, PT, PT, -R0, R3, RZ ;  /* 0x0000000300137210 */ /* 0x000fe20007ffe1ff */
[----:B------:R-:W-:-:S03]  /*0e50*/  IMAD R0, R18, -0x800000, R17 ;  /* 0xff80000012007824 */ /* 0x000fc600078e0211 */
[----:B------:R0:W1:Y:S01]  /*0e60*/  MUFU.RCP R20, R19 ;  /* 0x0000001300147308 */ /* 0x0000620000001000 */
[----:B------:R-:W-:Y:S01]  /*0e70*/  FADD.FTZ R3, -R19, -RZ ;  /* 0x800000ff13037221 */ /* 0x000fe20000010100 */
[----:B0-----:R-:W-:-:S04]  /*0e80*/  IADD3 R19, PT, PT, R18, 0x7f, -R15 ;  /* 0x0000007f12137810 */ /* 0x001fc80007ffe80f */
[----:B------:R-:W-:Y:S01]  /*0e90*/  IADD3 R19, PT, PT, R19, R16, RZ ;  /* 0x0000001013137210 */ /* 0x000fe20007ffe0ff */
[----:B-1----:R-:W-:-:S04]  /*0ea0*/  FFMA R21, R20, R3, 1 ;  /* 0x3f80000014157423 */ /* 0x002fc80000000003 */
[----:B------:R-:W-:-:S04]  /*0eb0*/  FFMA R17, R20, R21, R20 ;  /* 0x0000001514117223 */ /* 0x000fc80000000014 */
[----:B------:R-:W-:-:S04]  /*0ec0*/  FFMA R20, R0, R17, RZ ;  /* 0x0000001100147223 */ /* 0x000fc800000000ff */
[----:B------:R-:W-:-:S04]  /*0ed0*/  FFMA R21, R3, R20, R0 ;  /* 0x0000001403157223 */ /* 0x000fc80000000000 */
[----:B------:R-:W-:-:S04]  /*0ee0*/  FFMA R20, R17, R21, R20 ;  /* 0x0000001511147223 */ /* 0x000fc80000000014 */
[----:B------:R-:W-:-:S04]  /*0ef0*/  FFMA R3, R3, R20, R0 ;  /* 0x0000001403037223 */ /* 0x000fc80000000000 */
[----:B------:R-:W-:-:S05]  /*0f00*/  FFMA R0, R17, R3, R20 ;  /* 0x0000000311007223 */ /* 0x000fca0000000014 */
[----:B------:R-:W-:-:S04]  /*0f10*/  SHF.R.U32.HI R15, RZ, 0x17, R0 ;  /* 0x00000017ff0f7819 */ /* 0x000fc80000011600 */
[----:B------:R-:W-:-:S04]  /*0f20*/  LOP3.LUT R15, R15, 0xff, RZ, 0xc0, !PT ;  /* 0x000000ff0f0f7812 */ /* 0x000fc800078ec0ff */
[----:B------:R-:W-:-:S05]  /*0f30*/  IADD3 R15, PT, PT, R15, R19, RZ ;  /* 0x000000130f0f7210 */ /* 0x000fca0007ffe0ff */
        /* <DEDUP_REMOVED lines=11> */
[C---:B------:R-:W-:Y:S02]  /*0ff0*/  ISETP.NE.AND P2, PT, R15.reuse, RZ, PT ;  /* 0x000000ff0f00720c */ /* 0x040fe40003f45270 */
[----:B------:R-:W-:Y:S02]  /*1000*/  ISETP.NE.AND P1, PT, R15, RZ, PT ;  /* 0x000000ff0f00720c */ /* 0x000fe40003f25270 */
[----:B------:R-:W-:Y:S01]  /*1010*/  LOP3.LUT R18, R16, 0x7fffff, RZ, 0xc0, !PT ;  /* 0x007fffff10127812 */ /* 0x000fe200078ec0ff */
[CCC-:B------:R-:W-:Y:S01]  /*1020*/  FFMA.RP R16, R17.reuse, R3.reuse, R20.reuse ;  /* 0x0000000311107223 */ /* 0x1c0fe20000008014 */
[----:B------:R-:W-:Y:S01]  /*1030*/  FFMA.RM R3, R17, R3, R20 ;  /* 0x0000000311037223 */ /* 0x000fe20000004014 */
[----:B------:R-:W-:Y:S02]  /*1040*/  IADD3 R17, PT, PT, R15, 0x20, RZ ;  /* 0x000000200f117810 */ /* 0x000fe40007ffe0ff */
[----:B------:R-:W-:-:S02]  /*1050*/  LOP3.LUT R18, R18, 0x800000, RZ, 0xfc, !PT ;  /* 0x0080000012127812 */ /* 0x000fc400078efcff */
[----:B------:R-:W-:Y:S02]  /*1060*/  IADD3 R15, PT, PT, -R15, RZ, RZ ;  /* 0x000000ff0f0f7210 */ /* 0x000fe40007ffe1ff */
[----:B------:R-:W-:Y:S02]  /*1070*/  SHF.L.U32 R17, R18, R17, RZ ;  /* 0x0000001112117219 */ /* 0x000fe400000006ff */
[----:B------:R-:W-:Y:S02]  /*1080*/  FSETP.NEU.FTZ.AND P0, PT, R16, R3, PT ;  /* 0x000000031000720b */ /* 0x000fe40003f1d000 */
[----:B------:R-:W-:Y:S02]  /*1090*/  SEL R3, R15, RZ, P2 ;  /* 0x000000ff0f037207 */ /* 0x000fe40001000000 */
[----:B------:R-:W-:Y:S02]  /*10a0*/  ISETP.NE.AND P1, PT, R17, RZ, P1 ;  /* 0x000000ff1100720c */ /* 0x000fe40000f25270 */
[----:B------:R-:W-:-:S02]  /*10b0*/  SHF.R.U32.HI R3, RZ, R3, R18 ;  /* 0x00000003ff037219 */ /* 0x000fc40000011612 */
[----:B------:R-:W-:Y:S02]  /*10c0*/  PLOP3.LUT P0, PT, P0, P1, PT, 0xf8, 0x8f ;  /* 0x00000000008f781c */ /* 0x000fe40000703f70 */
[----:B------:R-:W-:Y:S02]  /*10d0*/  SHF.R.U32.HI R16, RZ, 0x1, R3 ;  /* 0x00000001ff107819 */ /* 0x000fe40000011603 */
[----:B------:R-:W-:-:S04]  /*10e0*/  SEL R15, RZ, 0x1, !P0 ;  /* 0x00000001ff0f7807 */ /* 0x000fc80004000000 */
[----:B------:R-:W-:-:S04]  /*10f0*/  LOP3.LUT R18, R15, 0x1, R16, 0xf8, !PT ;  /* 0x000000010f127812 */ /* 0x000fc800078ef810 */
[----:B------:R-:W-:-:S05]  /*1100*/  LOP3.LUT R3, R18, R3, RZ, 0xc0, !PT ;  /* 0x0000000312037212 */ /* 0x000fca00078ec0ff */
[----:B------:R-:W-:-:S05]  /*1110*/  IMAD.IADD R3, R16, 0x1, R3 ;  /* 0x0000000110037824 */ /* 0x000fca00078e0203 */
[----:B------:R-:W-:Y:S01]  /*1120*/  LOP3.LUT R0, R3, R0, RZ, 0xfc, !PT ;  /* 0x0000000003007212 */ /* 0x000fe200078efcff */
[----:B------:R-:W-:Y:S06]  /*1130*/  BRA `(.L_x_267) ;  /* 0x0000000000347947 */ /* 0x000fec0003800000 */
.L_x_266:
[----:B------:R-:W-:-:S04]  /*1140*/  LOP3.LUT R0, R0, 0x80000000, RZ, 0xc0, !PT ;  /* 0x8000000000007812 */ /* 0x000fc800078ec0ff */
[----:B------:R-:W-:Y:S01]  /*1150*/  LOP3.LUT R0, R0, 0x7f800000, RZ, 0xfc, !PT ;  /* 0x7f80000000007812 */ /* 0x000fe200078efcff */
[----:B------:R-:W-:Y:S06]  /*1160*/  BRA `(.L_x_267) ;  /* 0x0000000000287947 */ /* 0x000fec0003800000 */
.L_x_265:
[----:B------:R-:W-:Y:S01]  /*1170*/  LEA R0, R19, R0, 0x17 ;  /* 0x0000000013007211 */ /* 0x000fe200078eb8ff */
[----:B------:R-:W-:Y:S06]  /*1180*/  BRA `(.L_x_267) ;  /* 0x0000000000207947 */ /* 0x000fec0003800000 */
.L_x_264:
[----:B------:R-:W-:-:S04]  /*1190*/  LOP3.LUT R0, R3, 0x80000000, R17, 0x48, !PT ;  /* 0x8000000003007812 */ /* 0x000fc800078e4811 */
[----:B------:R-:W-:Y:S01]  /*11a0*/  LOP3.LUT R0, R0, 0x7f800000, RZ, 0xfc, !PT ;  /* 0x7f80000000007812 */ /* 0x000fe200078efcff */
[----:B------:R-:W-:Y:S06]  /*11b0*/  BRA `(.L_x_267) ;  /* 0x0000000000147947 */ /* 0x000fec0003800000 */
.L_x_263:
[----:B------:R-:W-:Y:S01]  /*11c0*/  LOP3.LUT R0, R3, 0x80000000, R17, 0x48, !PT ;  /* 0x8000000003007812 */ /* 0x000fe200078e4811 */
[----:B------:R-:W-:Y:S06]  /*11d0*/  BRA `(.L_x_267) ;  /* 0x00000000000c7947 */ /* 0x000fec0003800000 */
.L_x_262:
[----:B------:R-:W0:Y:S01]  /*11e0*/  MUFU.RSQ R0, -QNAN ;  /* 0xffc0000000007908 */ /* 0x000e220000001400 */
[----:B------:R-:W-:Y:S05]  /*11f0*/  BRA `(.L_x_267) ;  /* 0x0000000000047947 */ /* 0x000fea0003800000 */
.L_x_261:
[----:B------:R-:W-:-:S07]  /*1200*/  FADD.FTZ R0, R0, R3 ;  /* 0x0000000300007221 */ /* 0x000fce0000010000 */
.L_x_267:
[----:B------:R-:W-:-:S04]  /*1210*/  HFMA2 R3, -RZ, RZ, 0, 0 ;  /* 0x00000000ff037431 */ /* 0x000fc800000001ff */
[----:B0-----:R-:W-:Y:S05]  /*1220*/  RET.REL.NODEC R2 `(_Z15decisionKernel1PfS_S_fffi) ;  /* 0xffffffec02747950 */ /* 0x001fea0003c3ffff */
.L_x_268:
        /* <DEDUP_REMOVED lines=13> */
.L_x_271:


//--------------------- .nv.global.init           --------------------------
	.section	.nv.global.init,"aw",@progbits
.nv.global.init:
	.type		$str,@object
	.size		$str,(.L_40 - $str)
$str:
        /*0000*/ 	.byte	0x44, 0x20, 0x64, 0x65, 0x6e, 0x6f, 0x6d, 0x20, 0x69, 0x73, 0x20, 0x7a, 0x65, 0x72, 0x6f, 0x21
        /*0010*/ 	.byte	0x21, 0x21, 0x21, 0x21, 0x21, 0x21, 0x21, 0x21, 0x21, 0x21, 0x21, 0x21, 0x21, 0x21, 0x21, 0x21
        /*0020*/ 	.byte	0x21, 0x21, 0x0a, 0x00
.L_40:


//--------------------- .nv.shared._ZN3cub18CUB_300001_SM_10006detail6reduce28DeviceReduceSingleTileKernelINS2_10policy_hubIfjN4cuda3__47maximumIvEEE10Policy1000EPfSB_iS8_ffNS5_3std3__410__identityEEEvT0_T1_T2_T3_T4_T6_ --------------------------
	.section	.nv.shared._ZN3cub18CUB_300001_SM_10006detail6reduce28DeviceReduceSingleTileKernelINS2_10policy_hubIfjN4cuda3__47maximumIvEEE10Policy1000EPfSB_iS8_ffNS5_3std3__410__identityEEEvT0_T1_T2_T3_T4_T6_,"aw",@nobits
	.sectionflags	@""
	.align	4
.nv.shared._ZN3cub18CUB_300001_SM_10006detail6reduce28DeviceReduceSingleTileKernelINS2_10policy_hubIfjN4cuda3__47maximumIvEEE10Policy1000EPfSB_iS8_ffNS5_3std3__410__identityEEEvT0_T1_T2_T3_T4_T6_:
	.zero		1068


//--------------------- .nv.shared.reserved.0     --------------------------
	.section	.nv.shared.reserved.0,"aw",@nobits
	.weak		__nv_reservedSMEM_offset_0_alias
	.size		__nv_reservedSMEM_offset_0_alias, 0, 64
	.other		__nv_reservedSMEM_offset_0_alias,@"STO_CUDA_RESERVED_SHARED STV_DEFAULT"
__nv_reservedSMEM_offset_0_alias:
	.zero		0
	.zero		64


//--------------------- .nv.global                --------------------------
	.section	.nv.global,"aw",@nobits
.nv.global:
	.type		_ZN34_INTERNAL_78cf1323_4_k_cu_dce3f8766thrust24THRUST_300001_SM_1000_NS12placeholders2_5E,@object
	.size		_ZN34_INTERNAL_78cf1323_4_k_cu_dce3f8766thrust24THRUST_300001_SM_1000_NS12placeholders2_5E,(_ZN34_INTERNAL_78cf1323_4_k_cu_dce3f8764cuda3std3__45__cpo6cbeginE - _ZN34_INTERNAL_78cf1323_4_k_cu_dce3f8766thrust24THRUST_300001_SM_1000_NS12placeholders2_5E)
_ZN34_INTERNAL_78cf1323_4_k_cu_dce3f8766thrust24THRUST_300001_SM_1000_NS12placeholders2_5E:
	.zero		1
	.type		_ZN34_INTERNAL_78cf1323_4_k_cu_dce3f8764cuda3std3__45__cpo6cbeginE,@object
	.size		_ZN34_INTERNAL_78cf1323_4_k_cu_dce3f8764cuda3std3__45__cpo6cbeginE,(_ZN34_INTERNAL_78cf1323_4_k_cu_dce3f8764cuda3std6ranges3__45__cpo6cbeginE - _ZN34_INTERNAL_78cf1323_4_k_cu_dce3f8764cuda3std3__45__cpo6cbeginE)
_ZN34_INTERNAL_78cf1323_4_k_cu_dce3f8764cuda3std3__45__cpo6cbeginE:
	.zero		1
	.type		_ZN34_INTERNAL_78cf1323_4_k_cu_dce3f8764cuda3std6ranges3__45__cpo6cbeginE,@object
	.size		_ZN34_INTERNAL_78cf1323_4_k_cu_dce3f8764cuda3std6ranges3__45__cpo6cbeginE,(_ZN34_INTERNAL_78cf1323_4_k_cu_dce3f8764cuda3std3__48in_placeE - _ZN34_INTERNAL_78cf1323_4_k_cu_dce3f8764cuda3std6ranges3__45__cpo6cbeginE)
_ZN34_INTERNAL_78cf1323_4_k_cu_dce3f8764cuda3std6ranges3__45__cpo6cbeginE:
	.zero		1
	.type		_ZN34_INTERNAL_78cf1323_4_k_cu_dce3f8764cuda3std3__48in_placeE,@object
	.size		_ZN34_INTERNAL_78cf1323_4_k_cu_dce3f8764cuda3std3__48in_placeE,(_ZN34_INTERNAL_78cf1323_4_k_cu_dce3f8764cuda3std6ranges3__45__cpo4sizeE - _ZN34_INTERNAL_78cf1323_4_k_cu_dce3f8764cuda3std3__48in_placeE)
_ZN34_INTERNAL_78cf1323_4_k_cu_dce3f8764cuda3std3__48in_placeE:
	.zero		1
	.type		_ZN34_INTERNAL_78cf1323_4_k_cu_dce3f8764cuda3std6ranges3__45__cpo4sizeE,@object
	.size		_ZN34_INTERNAL_78cf1323_4_k_cu_dce3f8764cuda3std6ranges3__45__cpo4sizeE,(_ZN34_INTERNAL_78cf1323_4_k_cu_dce3f8766thrust24THRUST_300001_SM_1000_NS12placeholders2_9E - _ZN34_INTERNAL_78cf1323_4_k_cu_dce3f8764cuda3std6ranges3__45__cpo4sizeE)
_ZN34_INTERNAL_78cf1323_4_k_cu_dce3f8764cuda3std6ranges3__45__cpo4sizeE:
	.zero		1
	.type		_ZN34_INTERNAL_78cf1323_4_k_cu_dce3f8766thrust24THRUST_300001_SM_1000_NS12placeholders2_9E,@object
	.size		_ZN34_INTERNAL_78cf1323_4_k_cu_dce3f8766thrust24THRUST_300001_SM_1000_NS12placeholders2_9E,(_ZN34_INTERNAL_78cf1323_4_k_cu_dce3f8764cuda3std3__45__cpo7crbeginE - _ZN34_INTERNAL_78cf1323_4_k_cu_dce3f8766thrust24THRUST_300001_SM_1000_NS12placeholders2_9E)
_ZN34_INTERNAL_78cf1323_4_k_cu_dce3f8766thrust24THRUST_300001_SM_1000_NS12placeholders2_9E:
	.zero		1
	.type		_ZN34_INTERNAL_78cf1323_4_k_cu_dce3f8764cuda3std3__45__cpo7crbeginE,@object
	.size		_ZN34_INTERNAL_78cf1323_4_k_cu_dce3f8764cuda3std3__45__cpo7crbeginE,(_ZN34_INTERNAL_78cf1323_4_k_cu_dce3f8764cuda3std6ranges3__45__cpo4nextE - _ZN34_INTERNAL_78cf1323_4_k_cu_dce3f8764cuda3std3__45__cpo7crbeginE)
_ZN34_INTERNAL_78cf1323_4_k_cu_dce3f8764cuda3std3__45__cpo7crbeginE:
	.zero		1
	.type		_ZN34_INTERNAL_78cf1323_4_k_cu_dce3f8764cuda3std6ranges3__45__cpo4nextE,@object
	.size		_ZN34_INTERNAL_78cf1323_4_k_cu_dce3f8764cuda3std6ranges3__45__cpo4nextE,(_ZN34_INTERNAL_78cf1323_4_k_cu_dce3f8764cuda3std6ranges3__45__cpo4swapE - _ZN34_INTERNAL_78cf1323_4_k_cu_dce3f8764cuda3std6ranges3__45__cpo4nextE)
_ZN34_INTERNAL_78cf1323_4_k_cu_dce3f8764cuda3std6ranges3__45__cpo4nextE:
	.zero		1
	.type		_ZN34_INTERNAL_78cf1323_4_k_cu_dce3f8764cuda3std6ranges3__45__cpo4swapE,@object
	.size		_ZN34_INTERNAL_78cf1323_4_k_cu_dce3f8764cuda3std6ranges3__45__cpo4swapE,(_ZN34_INTERNAL_78cf1323_4_k_cu_dce3f8766thrust24THRUST_300001_SM_1000_NS12placeholders2_1E - _ZN34_INTERNAL_78cf1323_4_k_cu_dce3f8764cuda3std6ranges3__45__cpo4swapE)
_ZN34_INTERNAL_78cf1323_4_k_cu_dce3f8764cuda3std6ranges3__45__cpo4swapE:
	.zero		1
	.type		_ZN34_INTERNAL_78cf1323_4_k_cu_dce3f8766thrust24THRUST_300001_SM_1000_NS12placeholders2_1E,@object
	.size		_ZN34_INTERNAL_78cf1323_4_k_cu_dce3f8766thrust24THRUST_300001_SM_1000_NS12placeholders2_1E,(_ZN34_INTERNAL_78cf1323_4_k_cu_dce3f8766thrust24THRUST_300001_SM_1000_NS12placeholders2_3E - _ZN34_INTERNAL_78cf1323_4_k_cu_dce3f8766thrust24THRUST_300001_SM_1000_NS12placeholders2_1E)
_ZN34_INTERNAL_78cf1323_4_k_cu_dce3f8766thrust24THRUST_300001_SM_1000_NS12placeholders2_1E:
	.zero		1
	.type		_ZN34_INTERNAL_78cf1323_4_k_cu_dce3f8766thrust24THRUST_300001_SM_1000_NS12placeholders2_3E,@object
	.size		_ZN34_INTERNAL_78cf1323_4_k_cu_dce3f8766thrust24THRUST_300001_SM_1000_NS12placeholders2_3E,(_ZN34_INTERNAL_78cf1323_4_k_cu_dce3f8764cuda3std3__45__cpo5beginE - _ZN34_INTERNAL_78cf1323_4_k_cu_dce3f8766thrust24THRUST_300001_SM_1000_NS12placeholders2_3E)
_ZN34_INTERNAL_78cf1323_4_k_cu_dce3f8766thrust24THRUST_300001_SM_1000_NS12placeholders2_3E:
	.zero		1
	.type		_ZN34_INTERNAL_78cf1323_4_k_cu_dce3f8764cuda3std3__45__cpo5beginE,@object
	.size		_ZN34_INTERNAL_78cf1323_4_k_cu_dce3f8764cuda3std3__45__cpo5beginE,(_ZN34_INTERNAL_78cf1323_4_k_cu_dce3f8764cuda3std6ranges3__45__cpo5beginE - _ZN34_INTERNAL_78cf1323_4_k_cu_dce3f8764cuda3std3__45__cpo5beginE)
_ZN34_INTERNAL_78cf1323_4_k_cu_dce3f8764cuda3std3__45__cpo5beginE:
	.zero		1
	.type		_ZN34_INTERNAL_78cf1323_4_k_cu_dce3f8764cuda3std6ranges3__45__cpo5beginE,@object
	.size		_ZN34_INTERNAL_78cf1323_4_k_cu_dce3f8764cuda3std6ranges3__45__cpo5beginE,(_ZN34_INTERNAL_78cf1323_4_k_cu_dce3f8764cuda3std3__436_GLOBAL__N__78cf1323_4_k_cu_dce3f8766ignoreE - _ZN34_INTERNAL_78cf1323_4_k_cu_dce3f8764cuda3std6ranges3__45__cpo5beginE)
_ZN34_INTERNAL_78cf1323_4_k_cu_dce3f8764cuda3std6ranges3__45__cpo5beginE:
	.zero		1
	.type		_ZN34_INTERNAL_78cf1323_4_k_cu_dce3f8764cuda3std3__436_GLOBAL__N__78cf1323_4_k_cu_dce3f8766ignoreE,@object
	.size		_ZN34_INTERNAL_78cf1323_4_k_cu_dce3f8764cuda3std3__436_GLOBAL__N__78cf1323_4_k_cu_dce3f8766ignoreE,(_ZN34_INTERNAL_78cf1323_4_k_cu_dce3f8764cuda3std6ranges3__45__cpo4dataE - _ZN34_INTERNAL_78cf1323_4_k_cu_dce3f8764cuda3std3__436_GLOBAL__N__78cf1323_4_k_cu_dce3f8766ignoreE)
_ZN34_INTERNAL_78cf1323_4_k_cu_dce3f8764cuda3std3__436_GLOBAL__N__78cf1323_4_k_cu_dce3f8766ignoreE:
	.zero		1
	.type		_ZN34_INTERNAL_78cf1323_4_k_cu_dce3f8764cuda3std6ranges3__45__cpo4dataE,@object
	.size		_ZN34_INTERNAL_78cf1323_4_k_cu_dce3f8764cuda3std6ranges3__45__cpo4dataE,(_ZN34_INTERNAL_78cf1323_4_k_cu_dce3f8766thrust24THRUST_300001_SM_1000_NS12placeholders2_7E - _ZN34_INTERNAL_78cf1323_4_k_cu_dce3f8764cuda3std6ranges3__45__cpo4dataE)
_ZN34_INTERNAL_78cf1323_4_k_cu_dce3f8764cuda3std6ranges3__45__cpo4dataE:
	.zero		1
	.type		_ZN34_INTERNAL_78cf1323_4_k_cu_dce3f8766thrust24THRUST_300001_SM_1000_NS12placeholders2_7E,@object
	.size		_ZN34_INTERNAL_78cf1323_4_k_cu_dce3f8766thrust24THRUST_300001_SM_1000_NS12placeholders2_7E,(_ZN34_INTERNAL_78cf1323_4_k_cu_dce3f8764cuda3std3__45__cpo6rbeginE - _ZN34_INTERNAL_78cf1323_4_k_cu_dce3f8766thrust24THRUST_300001_SM_1000_NS12placeholders2_7E)
_ZN34_INTERNAL_78cf1323_4_k_cu_dce3f8766thrust24THRUST_300001_SM_1000_NS12placeholders2_7E:
	.zero		1
	.type		_ZN34_INTERNAL_78cf1323_4_k_cu_dce3f8764cuda3std3__45__cpo6rbeginE,@object
	.size		_ZN34_INTERNAL_78cf1323_4_k_cu_dce3f8764cuda3std3__45__cpo6rbeginE,(_ZN34_INTERNAL_78cf1323_4_k_cu_dce3f8764cuda3std6ranges3__45__cpo7advanceE - _ZN34_INTERNAL_78cf1323_4_k_cu_dce3f8764cuda3std3__45__cpo6rbeginE)
_ZN34_INTERNAL_78cf1323_4_k_cu_dce3f8764cuda3std3__45__cpo6rbeginE:
	.zero		1
	.type		_ZN34_INTERNAL_78cf1323_4_k_cu_dce3f8764cuda3std6ranges3__45__cpo7advanceE,@object
	.size		_ZN34_INTERNAL_78cf1323_4_k_cu_dce3f8764cuda3std6ranges3__45__cpo7advanceE,(_ZN34_INTERNAL_78cf1323_4_k_cu_dce3f8764cuda3std3__47nulloptE - _ZN34_INTERNAL_78cf1323_4_k_cu_dce3f8764cuda3std6ranges3__45__cpo7advanceE)
_ZN34_INTERNAL_78cf1323_4_k_cu_dce3f8764cuda3std6ranges3__45__cpo7advanceE:
	.zero		1
	.type		_ZN34_INTERNAL_78cf1323_4_k_cu_dce3f8764cuda3std3__47nulloptE,@object
	.size		_ZN34_INTERNAL_78cf1323_4_k_cu_dce3f8764cuda3std3__47nulloptE,(_ZN34_INTERNAL_78cf1323_4_k_cu_dce3f8764cuda3std6ranges3__45__cpo8distanceE - _ZN34_INTERNAL_78cf1323_4_k_cu_dce3f8764cuda3std3__47nulloptE)
_ZN34_INTERNAL_78cf1323_4_k_cu_dce3f8764cuda3std3__47nulloptE:
	.zero		1
	.type		_ZN34_INTERNAL_78cf1323_4_k_cu_dce3f8764cuda3std6ranges3__45__cpo8distanceE,@object
	.size		_ZN34_INTERNAL_78cf1323_4_k_cu_dce3f8764cuda3std6ranges3__45__cpo8distanceE,(_ZN34_INTERNAL_78cf1323_4_k_cu_dce3f8766thrust24THRUST_300001_SM_1000_NS12placeholders2_6E - _ZN34_INTERNAL_78cf1323_4_k_cu_dce3f8764cuda3std6ranges3__45__cpo8distanceE)
_ZN34_INTERNAL_78cf1323_4_k_cu_dce3f8764cuda3std6ranges3__45__cpo8distanceE:
	.zero		1
	.type		_ZN34_INTERNAL_78cf1323_4_k_cu_dce3f8766thrust24THRUST_300001_SM_1000_NS12placeholders2_6E,@object
	.size		_ZN34_INTERNAL_78cf1323_4_k_cu_dce3f8766thrust24THRUST_300001_SM_1000_NS12placeholders2_6E,(_ZN34_INTERNAL_78cf1323_4_k_cu_dce3f8764cuda3std3__45__cpo4cendE - _ZN34_INTERNAL_78cf1323_4_k_cu_dce3f8766thrust24THRUST_300001_SM_1000_NS12placeholders2_6E)
_ZN34_INTERNAL_78cf1323_4_k_cu_dce3f8766thrust24THRUST_300001_SM_1000_NS12placeholders2_6E:
	.zero		1
	.type		_ZN34_INTERNAL_78cf1323_4_k_cu_dce3f8764cuda3std3__45__cpo4cendE,@object
	.size		_ZN34_INTERNAL_78cf1323_4_k_cu_dce3f8764cuda3std3__45__cpo4cendE,(_ZN34_INTERNAL_78cf1323_4_k_cu_dce3f8764cuda3std6ranges3__45__cpo4cendE - _ZN34_INTERNAL_78cf1323_4_k_cu_dce3f8764cuda3std3__45__cpo4cendE)
_ZN34_INTERNAL_78cf1323_4_k_cu_dce3f8764cuda3std3__45__cpo4cendE:
	.zero		1
	.type		_ZN34_INTERNAL_78cf1323_4_k_cu_dce3f8764cuda3std6ranges3__45__cpo4cendE,@object
	.size		_ZN34_INTERNAL_78cf1323_4_k_cu_dce3f8764cuda3std6ranges3__45__cpo4cendE,(_ZN34_INTERNAL_78cf1323_4_k_cu_dce3f8764cuda3std3__420unreachable_sentinelE - _ZN34_INTERNAL_78cf1323_4_k_cu_dce3f8764cuda3std6ranges3__45__cpo4cendE)
_ZN34_INTERNAL_78cf1323_4_k_cu_dce3f8764cuda3std6ranges3__45__cpo4cendE:
	.zero		1
	.type		_ZN34_INTERNAL_78cf1323_4_k_cu_dce3f8764cuda3std3__420unreachable_sentinelE,@object
	.size		_ZN34_INTERNAL_78cf1323_4_k_cu_dce3f8764cuda3std3__420unreachable_sentinelE,(_ZN34_INTERNAL_78cf1323_4_k_cu_dce3f8764cuda3std6ranges3__45__cpo5ssizeE - _ZN34_INTERNAL_78cf1323_4_k_cu_dce3f8764cuda3std3__420unreachable_sentinelE)
_ZN34_INTERNAL_78cf1323_4_k_cu_dce3f8764cuda3std3__420unreachable_sentinelE:
	.zero		1
	.type		_ZN34_INTERNAL_78cf1323_4_k_cu_dce3f8764cuda3std6ranges3__45__cpo5ssizeE,@object
	.size		_ZN34_INTERNAL_78cf1323_4_k_cu_dce3f8764cuda3std6ranges3__45__cpo5ssizeE,(_ZN34_INTERNAL_78cf1323_4_k_cu_dce3f8766thrust24THRUST_300001_SM_1000_NS12placeholders3_10E - _ZN34_INTERNAL_78cf1323_4_k_cu_dce3f8764cuda3std6ranges3__45__cpo5ssizeE)
_ZN34_INTERNAL_78cf1323_4_k_cu_dce3f8764cuda3std6ranges3__45__cpo5ssizeE:
	.zero		1
	.type		_ZN34_INTERNAL_78cf1323_4_k_cu_dce3f8766thrust24THRUST_300001_SM_1000_NS12placeholders3_10E,@object
	.size		_ZN34_INTERNAL_78cf1323_4_k_cu_dce3f8766thrust24THRUST_300001_SM_1000_NS12placeholders3_10E,(_ZN34_INTERNAL_78cf1323_4_k_cu_dce3f8764cuda3std3__45__cpo5crendE - _ZN34_INTERNAL_78cf1323_4_k_cu_dce3f8766thrust24THRUST_300001_SM_1000_NS12placeholders3_10E)
_ZN34_INTERNAL_78cf1323_4_k_cu_dce3f8766thrust24THRUST_300001_SM_1000_NS12placeholders3_10E:
	.zero		1
	.type		_ZN34_INTERNAL_78cf1323_4_k_cu_dce3f8764cuda3std3__45__cpo5crendE,@object
	.size		_ZN34_INTERNAL_78cf1323_4_k_cu_dce3f8764cuda3std3__45__cpo5crendE,(_ZN34_INTERNAL_78cf1323_4_k_cu_dce3f8764cuda3std6ranges3__45__cpo4prevE - _ZN34_INTERNAL_78cf1323_4_k_cu_dce3f8764cuda3std3__45__cpo5crendE)
_ZN34_INTERNAL_78cf1323_4_k_cu_dce3f8764cuda3std3__45__cpo5crendE:
	.zero		1
	.type		_ZN34_INTERNAL_78cf1323_4_k_cu_dce3f8764cuda3std6ranges3__45__cpo4prevE,@object
	.size		_ZN34_INTERNAL_78cf1323_4_k_cu_dce3f8764cuda3std6ranges3__45__cpo4prevE,(_ZN34_INTERNAL_78cf1323_4_k_cu_dce3f8764cuda3std6ranges3__45__cpo9iter_moveE - _ZN34_INTERNAL_78cf1323_4_k_cu_dce3f8764cuda3std6ranges3__45__cpo4prevE)
_ZN34_INTERNAL_78cf1323_4_k_cu_dce3f8764cuda3std6ranges3__45__cpo4prevE:
	.zero		1
	.type		_ZN34_INTERNAL_78cf1323_4_k_cu_dce3f8764cuda3std6ranges3__45__cpo9iter_moveE,@object
	.size		_ZN34_INTERNAL_78cf1323_4_k_cu_dce3f8764cuda3std6ranges3__45__cpo9iter_moveE,(_ZN34_INTERNAL_78cf1323_4_k_cu_dce3f8766thrust24THRUST_300001_SM_1000_NS12placeholders2_2E - _ZN34_INTERNAL_78cf1323_4_k_cu_dce3f8764cuda3std6ranges3__45__cpo9iter_moveE)
_ZN34_INTERNAL_78cf1323_4_k_cu_dce3f8764cuda3std6ranges3__45__cpo9iter_moveE:
	.zero		1
	.type		_ZN34_INTERNAL_78cf1323_4_k_cu_dce3f8766thrust24THRUST_300001_SM_1000_NS12placeholders2_2E,@object
	.size		_ZN34_INTERNAL_78cf1323_4_k_cu_dce3f8766thrust24THRUST_300001_SM_1000_NS12placeholders2_2E,(_ZN34_INTERNAL_78cf1323_4_k_cu_dce3f8766thrust24THRUST_300001_SM_1000_NS12placeholders2_4E - _ZN34_INTERNAL_78cf1323_4_k_cu_dce3f8766thrust24THRUST_300001_SM_1000_NS12placeholders2_2E)
_ZN34_INTERNAL_78cf1323_4_k_cu_dce3f8766thrust24THRUST_300001_SM_1000_NS12placeholders2_2E:
	.zero		1
	.type		_ZN34_INTERNAL_78cf1323_4_k_cu_dce3f8766thrust24THRUST_300001_SM_1000_NS12placeholders2_4E,@object
	.size		_ZN34_INTERNAL_78cf1323_4_k_cu_dce3f8766thrust24THRUST_300001_SM_1000_NS12placeholders2_4E,(_ZN34_INTERNAL_78cf1323_4_k_cu_dce3f8764cuda3std3__45__cpo3endE - _ZN34_INTERNAL_78cf1323_4_k_cu_dce3f8766thrust24THRUST_300001_SM_1000_NS12placeholders2_4E)
_ZN34_INTERNAL_78cf1323_4_k_cu_dce3f8766thrust24THRUST_300001_SM_1000_NS12placeholders2_4E:
	.zero		1
	.type		_ZN34_INTERNAL_78cf1323_4_k_cu_dce3f8764cuda3std3__45__cpo3endE,@object
	.size		_ZN34_INTERNAL_78cf1323_4_k_cu_dce3f8764cuda3std3__45__cpo3endE,(_ZN34_INTERNAL_78cf1323_4_k_cu_dce3f8764cuda3std6ranges3__45__cpo3endE - _ZN34_INTERNAL_78cf1323_4_k_cu_dce3f8764cuda3std3__45__cpo3endE)
_ZN34_INTERNAL_78cf1323_4_k_cu_dce3f8764cuda3std3__45__cpo3endE:
	.zero		1
	.type		_ZN34_INTERNAL_78cf1323_4_k_cu_dce3f8764cuda3std6ranges3__45__cpo3endE,@object
	.size		_ZN34_INTERNAL_78cf1323_4_k_cu_dce3f8764cuda3std6ranges3__45__cpo3endE,(_ZN34_INTERNAL_78cf1323_4_k_cu_dce3f8764cuda3std3__419piecewise_constructE - _ZN34_INTERNAL_78cf1323_4_k_cu_dce3f8764cuda3std6ranges3__45__cpo3endE)
_ZN34_INTERNAL_78cf1323_4_k_cu_dce3f8764cuda3std6ranges3__45__cpo3endE:
	.zero		1
	.type		_ZN34_INTERNAL_78cf1323_4_k_cu_dce3f8764cuda3std3__419piecewise_constructE,@object
	.size		_ZN34_INTERNAL_78cf1323_4_k_cu_dce3f8764cuda3std3__419piecewise_constructE,(_ZN34_INTERNAL_78cf1323_4_k_cu_dce3f8764cuda3std6ranges3__45__cpo5cdataE - _ZN34_INTERNAL_78cf1323_4_k_cu_dce3f8764cuda3std3__419piecewise_constructE)
_ZN34_INTERNAL_78cf1323_4_k_cu_dce3f8764cuda3std3__419piecewise_constructE:
	.zero		1
	.type		_ZN34_INTERNAL_78cf1323_4_k_cu_dce3f8764cuda3std6ranges3__45__cpo5cdataE,@object
	.size		_ZN34_INTERNAL_78cf1323_4_k_cu_dce3f8764cuda3std6ranges3__45__cpo5cdataE,(_ZN34_INTERNAL_78cf1323_4_k_cu_dce3f8766thrust24THRUST_300001_SM_1000_NS12placeholders2_8E - _ZN34_INTERNAL_78cf1323_4_k_cu_dce3f8764cuda3std6ranges3__45__cpo5cdataE)
_ZN34_INTERNAL_78cf1323_4_k_cu_dce3f8764cuda3std6ranges3__45__cpo5cdataE:
	.zero		1
	.type		_ZN34_INTERNAL_78cf1323_4_k_cu_dce3f8766thrust24THRUST_300001_SM_1000_NS12placeholders2_8E,@object
	.size		_ZN34_INTERNAL_78cf1323_4_k_cu_dce3f8766thrust24THRUST_300001_SM_1000_NS12placeholders2_8E,(_ZN34_INTERNAL_78cf1323_4_k_cu_dce3f8764cuda3std3__45__cpo4rendE - _ZN34_INTERNAL_78cf1323_4_k_cu_dce3f8766thrust24THRUST_300001_SM_1000_NS12placeholders2_8E)
_ZN34_INTERNAL_78cf1323_4_k_cu_dce3f8766thrust24THRUST_300001_SM_1000_NS12placeholders2_8E:
	.zero		1
	.type		_ZN34_INTERNAL_78cf1323_4_k_cu_dce3f8764cuda3std3__45__cpo4rendE,@object
	.size		_ZN34_INTERNAL_78cf1323_4_k_cu_dce3f8764cuda3std3__45__cpo4rendE,(_ZN34_INTERNAL_78cf1323_4_k_cu_dce3f8764cuda3std6ranges3__45__cpo9iter_swapE - _ZN34_INTERNAL_78cf1323_4_k_cu_dce3f8764cuda3std3__45__cpo4rendE)
_ZN34_INTERNAL_78cf1323_4_k_cu_dce3f8764cuda3std3__45__cpo4rendE:
	.zero		1
	.type		_ZN34_INTERNAL_78cf1323_4_k_cu_dce3f8764cuda3std6ranges3__45__cpo9iter_swapE,@object
	.size		_ZN34_INTERNAL_78cf1323_4_k_cu_dce3f8764cuda3std6ranges3__45__cpo9iter_swapE,(_ZN34_INTERNAL_78cf1323_4_k_cu_dce3f8764cuda3std3__48unexpectE - _ZN34_INTERNAL_78cf1323_4_k_cu_dce3f8764cuda3std6ranges3__45__cpo9iter_swapE)
_ZN34_INTERNAL_78cf1323_4_k_cu_dce3f8764cuda3std6ranges3__45__cpo9iter_swapE:
	.zero		1
	.type		_ZN34_INTERNAL_78cf1323_4_k_cu_dce3f8764cuda3std3__48unexpectE,@object
	.size		_ZN34_INTERNAL_78cf1323_4_k_cu_dce3f8764cuda3std3__48unexpectE,(_ZN34_INTERNAL_78cf1323_4_k_cu_dce3f8766thrust24THRUST_300001_SM_1000_NS6system6detail10sequential3seqE - _ZN34_INTERNAL_78cf1323_4_k_cu_dce3f8764cuda3std3__48unexpectE)
_ZN34_INTERNAL_78cf1323_4_k_cu_dce3f8764cuda3std3__48unexpectE:
	.zero		1
	.type		_ZN34_INTERNAL_78cf1323_4_k_cu_dce3f8766thrust24THRUST_300001_SM_1000_NS6system6detail10sequential3seqE,@object
	.size		_ZN34_INTERNAL_78cf1323_4_k_cu_dce3f8766thrust24THRUST_300001_SM_1000_NS6system6detail10sequential3seqE,(.L_29 - _ZN34_INTERNAL_78cf1323_4_k_cu_dce3f8766thrust24THRUST_300001_SM_1000_NS6system6detail10sequential3seqE)
_ZN34_INTERNAL_78cf1323_4_k_cu_dce3f8766thrust24THRUST_300001_SM_1000_NS6system6detail10sequential3seqE:
	.zero		1
.L_29:


//--------------------- .nv.shared._ZN3cub18CUB_300001_SM_10006detail6reduce18DeviceReduceKernelINS2_10policy_hubIfjN4cuda3__47maximumIvEEE10Policy1000EPfjS8_fNS5_3std3__410__identityEEEvT0_PT3_T1_NS0_13GridEvenShareISI_EET2_T4_ --------------------------
	.section	.nv.shared._ZN3cub18CUB_300001_SM_10006detail6reduce18DeviceReduceKernelINS2_10policy_hubIfjN4cuda3__47maximumIvEEE10Policy1000EPfjS8_fNS5_3std3__410__identityEEEvT0_PT3_T1_NS0_13GridEvenShareISI_EET2_T4_,"aw",@nobits
	.sectionflags	@""
	.align	4
.nv.shared._ZN3cub18CUB_300001_SM_10006detail6reduce18DeviceReduceKernelINS2_10policy_hubIfjN4cuda3__47maximumIvEEE10Policy1000EPfjS8_fNS5_3std3__410__identityEEEvT0_PT3_T1_NS0_13GridEvenShareISI_EET2_T4_:
	.zero		1068


//--------------------- .nv.shared._ZN3cub18CUB_300001_SM_10006detail6reduce28DeviceReduceSingleTileKernelINS2_10policy_hubIfjN4cuda3__47maximumIvEEE10Policy1000EPfSB_jS8_ffNS5_3std3__410__identityEEEvT0_T1_T2_T3_T4_T6_ --------------------------
	.section	.nv.shared._ZN3cub18CUB_300001_SM_10006detail6reduce28DeviceReduceSingleTileKernelINS2_10policy_hubIfjN4cuda3__47maximumIvEEE10Policy1000EPfSB_jS8_ffNS5_3std3__410__identityEEEvT0_T1_T2_T3_T4_T6_,"aw",@nobits
	.sectionflags	@""
	.align	4
.nv.shared._ZN3cub18CUB_300001_SM_10006detail6reduce28DeviceReduceSingleTileKernelINS2_10policy_hubIfjN4cuda3__47maximumIvEEE10Policy1000EPfSB_jS8_ffNS5_3std3__410__identityEEEvT0_T1_T2_T3_T4_T6_:
	.zero		1068


//--------------------- .nv.shared._Z15decisionKernel1PfS_S_fffi --------------------------
	.section	.nv.shared._Z15decisionKernel1PfS_S_fffi,"aw",@nobits
	.sectionflags	@""
	.align	4
.nv.shared._Z15decisionKernel1PfS_S_fffi:
	.zero		3072


//--------------------- .nv.constant0._ZN3cub18CUB_300001_SM_10006detail6reduce28DeviceReduceSingleTileKernelINS2_10policy_hubIfjN4cuda3__47maximumIvEEE10Policy1000EPfSB_iS8_ffNS5_3std3__410__identityEEEvT0_T1_T2_T3_T4_T6_ --------------------------
	.section	.nv.constant0._ZN3cub18CUB_300001_SM_10006detail6reduce28DeviceReduceSingleTileKernelINS2_10policy_hubIfjN4cuda3__47maximumIvEEE10Policy1000EPfSB_iS8_ffNS5_3std3__410__identityEEEvT0_T1_T2_T3_T4_T6_,"a",@progbits
	.sectionflags	@""
	.align	4
.nv.constant0._ZN3cub18CUB_300001_SM_10006detail6reduce28DeviceReduceSingleTileKernelINS2_10policy_hubIfjN4cuda3__47maximumIvEEE10Policy1000EPfSB_iS8_ffNS5_3std3__410__identityEEEvT0_T1_T2_T3_T4_T6_:
	.zero		925


//--------------------- .nv.constant0._ZN3cub18CUB_300001_SM_10006detail6reduce18DeviceReduceKernelINS2_10policy_hubIfjN4cuda3__47maximumIvEEE10Policy1000EPfjS8_fNS5_3std3__410__identityEEEvT0_PT3_T1_NS0_13GridEvenShareISI_EET2_T4_ --------------------------
	.section	.nv.constant0._ZN3cub18CUB_300001_SM_10006detail6reduce18DeviceReduceKernelINS2_10policy_hubIfjN4cuda3__47maximumIvEEE10Policy1000EPfjS8_fNS5_3std3__410__identityEEEvT0_PT3_T1_NS0_13GridEvenShareISI_EET2_T4_,"a",@progbits
	.sectionflags	@""
	.align	4
.nv.constant0._ZN3cub18CUB_300001_SM_10006detail6reduce18DeviceReduceKernelINS2_10policy_hubIfjN4cuda3__47maximumIvEEE10Policy1000EPfjS8_fNS5_3std3__410__identityEEEvT0_PT3_T1_NS0_13GridEvenShareISI_EET2_T4_:
	.zero		958


//--------------------- .nv.constant0._ZN3cub18CUB_300001_SM_10006detail6reduce28DeviceReduceSingleTileKernelINS2_10policy_hubIfjN4cuda3__47maximumIvEEE10Policy1000EPfSB_jS8_ffNS5_3std3__410__identityEEEvT0_T1_T2_T3_T4_T6_ --------------------------
	.section	.nv.constant0._ZN3cub18CUB_300001_SM_10006detail6reduce28DeviceReduceSingleTileKernelINS2_10policy_hubIfjN4cuda3__47maximumIvEEE10Policy1000EPfSB_jS8_ffNS5_3std3__410__identityEEEvT0_T1_T2_T3_T4_T6_,"a",@progbits
	.sectionflags	@""
	.align	4
.nv.constant0._ZN3cub18CUB_300001_SM_10006detail6reduce28DeviceReduceSingleTileKernelINS2_10policy_hubIfjN4cuda3__47maximumIvEEE10Policy1000EPfSB_jS8_ffNS5_3std3__410__identityEEEvT0_T1_T2_T3_T4_T6_:
	.zero		925


//--------------------- .nv.constant0._ZN3cub18CUB_300001_SM_10006detail11EmptyKernelIvEEvv --------------------------
	.section	.nv.constant0._ZN3cub18CUB_300001_SM_10006detail11EmptyKernelIvEEvv,"a",@progbits
	.sectionflags	@""
	.align	4
.nv.constant0._ZN3cub18CUB_300001_SM_10006detail11EmptyKernelIvEEvv:
	.zero		896


//--------------------- .nv.constant0._Z15decisionKernel2PfS_S_S_S_ffffi --------------------------
	.section	.nv.constant0._Z15decisionKernel2PfS_S_S_S_ffffi,"a",@progbits
	.sectionflags	@""
	.align	4
.nv.constant0._Z15decisionKernel2PfS_S_S_S_ffffi:
	.zero		956


//--------------------- .nv.constant0._Z15decisionKernel1PfS_S_fffi --------------------------
	.section	.nv.constant0._Z15decisionKernel1PfS_S_fffi,"a",@progbits
	.sectionflags	@""
	.align	4
.nv.constant0._Z15decisionKernel1PfS_S_fffi:
	.zero		936


//--------------------- SYMBOLS --------------------------

	.type		.nv.reservedSmem.offset0,@object
	.size		.nv.reservedSmem.offset0,0x4
	.type		.nv.reservedSmem.cap,@object
	.size		.nv.reservedSmem.cap,0x4
	.type		vprintf,@function
